// auto-generated by cutlass_sweep.conv — config: {"arch": "sm_100", "cluster_m": 2, "cluster_n": 1, "conv_kind": "dgrad", "dtype": "fp16", "ndim": 3, "tile_k": 64, "tile_m": 256, "tile_n": 128}
#include "cutlass/cutlass.h"
#include "cute/tensor.hpp"
#include "cutlass/kernel_hardware_info.hpp"
#include "cutlass/conv/convolution.h"
#include "cutlass/conv/dispatch_policy.hpp"
#include "cutlass/conv/collective/collective_builder.hpp"
#include "cutlass/conv/kernel/conv_universal.hpp"
#include "cutlass/conv/device/conv_universal_adapter.hpp"
#include "cutlass/epilogue/collective/collective_builder.hpp"

using namespace cute;
using Elem = cutlass::half_t;
using Acc  = float;
using LayoutAB = cutlass::layout::TensorNDHWC;
using LayoutC  = cutlass::layout::TensorNDHWC;
constexpr auto ConvOp = cutlass::conv::Operator::kDgrad;
using TileShape    = Shape<_256, _128, Shape<_64>>;
using ClusterShape = Shape<_2, _1, _1>;

using CollectiveEpilogue = typename cutlass::epilogue::collective::CollectiveBuilder<
    cutlass::arch::Sm100, cutlass::arch::OpClassTensorOp,
    TileShape, ClusterShape,
    cutlass::epilogue::collective::EpilogueTileAuto,
    Acc, Acc,
    Elem, LayoutC, 128 / cutlass::sizeof_bits<Elem>::value,
    Elem, LayoutC, 128 / cutlass::sizeof_bits<Elem>::value,
    cutlass::epilogue::collective::EpilogueScheduleAuto
  >::CollectiveOp;

using CollectiveMainloop = typename cutlass::conv::collective::CollectiveBuilder<
    cutlass::arch::Sm100, cutlass::arch::OpClassTensorOp, ConvOp,
    Elem, LayoutAB, 128 / cutlass::sizeof_bits<Elem>::value,
    Elem, LayoutAB, 128 / cutlass::sizeof_bits<Elem>::value,
    Acc,
    TileShape, ClusterShape,
    cutlass::conv::collective::StageCountAutoCarveout<
        static_cast<int>(sizeof(typename CollectiveEpilogue::SharedStorage))>,
    cutlass::conv::collective::KernelScheduleAuto
  >::CollectiveOp;

using ProblemShape = cutlass::conv::ConvProblemShape<
    ConvOp, CollectiveMainloop::DispatchPolicy::NumSpatialDimensions>;
using ConvKernel = cutlass::conv::kernel::ConvUniversal<
    ProblemShape, CollectiveMainloop, CollectiveEpilogue>;
using Conv = cutlass::conv::device::ConvUniversalAdapter<ConvKernel>;

auto* _anchor = &cutlass::device_kernel<ConvKernel>;


// ===== COMPILED SASS (sm_100a) =====

	.target	sm_100a

	.elftype	@"ET_EXEC"


//--------------------- .note.nv.tkinfo           --------------------------
	.section	.note.nv.tkinfo,"",@"SHT_NOTE"
	.sectionflags	@"SHF_NOTE_NV_TKINFO"
	.tkinfo
        /*0018*/ 	.word	0x00000002
        /*0030*/ 	.string	""
        /*0030*/ 	.string	"ptxas"
        /*0030*/ 	.string	"Cuda compilation tools, release 13.0, V13.0.88"
        /*0030*/ 	.string	"Build cuda_13.0.r13.0/compiler.36424714_0"
        /*0030*/ 	.string	"-arch sm_100a -m 64 "



//--------------------- .note.nv.cuinfo           --------------------------
	.section	.note.nv.cuinfo,"",@"SHT_NOTE"
	.sectionflags	@"SHF_NOTE_NV_CUINFO"
        /*0018*/ 	.short	0x0002
        /*001a*/ 	.short	0x0064
        /*001c*/ 	.short	0x0082
	.zero		2


//--------------------- .nv.info                  --------------------------
	.section	.nv.info,"",@"SHT_CUDA_INFO"
	.align	4


	//----- nvinfo : EIATTR_REGCOUNT
	.align		4
        /*0000*/ 	.byte	0x04, 0x2f
        /*0002*/ 	.short	(.L_19 - .L_18)
	.align		4
.L_18:
        /*0004*/ 	.word	index@(_ZN7cutlass13device_kernelINS_4conv6kernel13ConvUniversalINS1_16ConvProblemShapeILNS1_8OperatorE1ELi3EEENS1_10collective14CollectiveConvINS1_47MainloopSm100TmaUmmaWarpSpecializedImplicitGemmILS5_1ELi8ELi3ELi1ELi2EN4cute5tupleIJNSA_1CILi2EEENSC_ILi1EEESE_EEEEENSB_IJNSC_ILi256EEENSC_ILi128EEENSB_IJNSC_ILi64EEEEEEEEENS_6half_tESM_NSA_8TiledMMAINSA_8MMA_AtomIJNSA_26SM100_MMA_F16BF16_2x1SM_SSISM_SM_fLi256ELi128ELNSA_4UMMA5MajorE0ELSR_1ELNSQ_7ScaleInE0ELSS_0EEEEEENSA_6LayoutINSB_IJSE_SE_SE_EEENSB_IJNSC_ILi0EEESX_SX_EEEEENSB_IJNSA_10UnderscoreES10_S10_EEEEENS7_6detail27Sm100ImplicitGemmTileTraitsINSA_25SM100_TMA_2SM_LOAD_IM2COLENSA_14ComposedLayoutINSA_7SwizzleILi3ELi4ELi3EEENSA_18smem_ptr_flag_bitsILi16EEENSV_INSB_IJNSC_ILi8EEESJ_EEENSB_IJSJ_SE_EEEEEEEvEENS14_INSA_18SM100_TMA_2SM_LOADENS16_IS18_S1A_NSV_INSB_IJSJ_S1B_EEENSB_IJSE_SJ_EEEEEEEvEEEENS_8epilogue10collective18CollectiveEpilogueINS1O_23Sm100TmaWarpSpecializedILi4ELi2ELi32ELb1ELb0EEEJNSB_IJSI_SI_SK_EEENSB_IJNSV_ISI_SE_EENSV_INSC_ILi32EEESE_EEEEESM_NSB_IJNSB_IJllllEEESE_SX_EEESM_S1Z_NS1O_6fusion15FusionCallbacksIS1S_NS20_17LinearCombinationISM_fSM_fLNS_15FloatRoundStyleE2EEES1T_S1X_JEEENSA_5SM1004TMEM4LOAD26SM100_TMEM_LOAD_32dp32b32xENSA_20SM90_TMA_LOAD_IM2COLENS16_INS17_ILi2ELi4ELi3EEES1A_NSV_INSB_IJS1B_S1V_EEENSB_IJS1V_SE_EEEEEEENSA_39AutoVectorizingCopyWithAssumedAlignmentILi128EEENSA_21SM90_TMA_STORE_IM2COLES2F_S2H_S2H_EEEvvEEEEvNT_6ParamsE)
        /*0008*/ 	.word	0x0000006c


	//----- nvinfo : EIATTR_FRAME_SIZE
	.align		4
.L_19:
        /*000c*/ 	.byte	0x04, 0x11
        /*000e*/ 	.short	(.L_21 - .L_20)
	.align		4
.L_20:
        /*0010*/ 	.word	index@($__internal_2_$__cuda_sm10x_tcgen05_guardrail_trap_unallocated_columns_being_dealloced)
        /*0014*/ 	.word	0x00000008


	//----- nvinfo : EIATTR_FRAME_SIZE
	.align		4
.L_21:
        /*0018*/ 	.byte	0x04, 0x11
        /*001a*/ 	.short	(.L_23 - .L_22)
	.align		4
.L_22:
        /*001c*/ 	.word	index@($__internal_1_$__cuda_sm10x_tcgen05_guardrail_trap_phase_invalid_during_alloc)
        /*0020*/ 	.word	0x00000008


	//----- nvinfo : EIATTR_FRAME_SIZE
	.align		4
.L_23:
        /*0024*/ 	.byte	0x04, 0x11
        /*0026*/ 	.short	(.L_25 - .L_24)
	.align		4
.L_24:
        /*0028*/ 	.word	index@($__internal_0_$__cuda_sm10x_tcgen05_guardrail_trap_col_being_dealloced_not_returned_by_alloc)
        /*002c*/ 	.word	0x00000008


	//----- nvinfo : EIATTR_FRAME_SIZE
	.align		4
.L_25:
        /*0030*/ 	.byte	0x04, 0x11
        /*0032*/ 	.short	(.L_27 - .L_26)
	.align		4
.L_26:
        /*0034*/ 	.word	index@(_ZN7cutlass13device_kernelINS_4conv6kernel13ConvUniversalINS1_16ConvProblemShapeILNS1_8OperatorE1ELi3EEENS1_10collective14CollectiveConvINS1_47MainloopSm100TmaUmmaWarpSpecializedImplicitGemmILS5_1ELi8ELi3ELi1ELi2EN4cute5tupleIJNSA_1CILi2EEENSC_ILi1EEESE_EEEEENSB_IJNSC_ILi256EEENSC_ILi128EEENSB_IJNSC_ILi64EEEEEEEEENS_6half_tESM_NSA_8TiledMMAINSA_8MMA_AtomIJNSA_26SM100_MMA_F16BF16_2x1SM_SSISM_SM_fLi256ELi128ELNSA_4UMMA5MajorE0ELSR_1ELNSQ_7ScaleInE0ELSS_0EEEEEENSA_6LayoutINSB_IJSE_SE_SE_EEENSB_IJNSC_ILi0EEESX_SX_EEEEENSB_IJNSA_10UnderscoreES10_S10_EEEEENS7_6detail27Sm100ImplicitGemmTileTraitsINSA_25SM100_TMA_2SM_LOAD_IM2COLENSA_14ComposedLayoutINSA_7SwizzleILi3ELi4ELi3EEENSA_18smem_ptr_flag_bitsILi16EEENSV_INSB_IJNSC_ILi8EEESJ_EEENSB_IJSJ_SE_EEEEEEEvEENS14_INSA_18SM100_TMA_2SM_LOADENS16_IS18_S1A_NSV_INSB_IJSJ_S1B_EEENSB_IJSE_SJ_EEEEEEEvEEEENS_8epilogue10collective18CollectiveEpilogueINS1O_23Sm100TmaWarpSpecializedILi4ELi2ELi32ELb1ELb0EEEJNSB_IJSI_SI_SK_EEENSB_IJNSV_ISI_SE_EENSV_INSC_ILi32EEESE_EEEEESM_NSB_IJNSB_IJllllEEESE_SX_EEESM_S1Z_NS1O_6fusion15FusionCallbacksIS1S_NS20_17LinearCombinationISM_fSM_fLNS_15FloatRoundStyleE2EEES1T_S1X_JEEENSA_5SM1004TMEM4LOAD26SM100_TMEM_LOAD_32dp32b32xENSA_20SM90_TMA_LOAD_IM2COLENS16_INS17_ILi2ELi4ELi3EEES1A_NSV_INSB_IJS1B_S1V_EEENSB_IJS1V_SE_EEEEEEENSA_39AutoVectorizingCopyWithAssumedAlignmentILi128EEENSA_21SM90_TMA_STORE_IM2COLES2F_S2H_S2H_EEEvvEEEEvNT_6ParamsE)
        /*0038*/ 	.word	0x00000008


	//----- nvinfo : EIATTR_MIN_STACK_SIZE
	.align		4
.L_27:
        /*003c*/ 	.byte	0x04, 0x12
        /*003e*/ 	.short	(.L_29 - .L_28)
	.align		4
.L_28:
        /*0040*/ 	.word	index@(_ZN7cutlass13device_kernelINS_4conv6kernel13ConvUniversalINS1_16ConvProblemShapeILNS1_8OperatorE1ELi3EEENS1_10collective14CollectiveConvINS1_47MainloopSm100TmaUmmaWarpSpecializedImplicitGemmILS5_1ELi8ELi3ELi1ELi2EN4cute5tupleIJNSA_1CILi2EEENSC_ILi1EEESE_EEEEENSB_IJNSC_ILi256EEENSC_ILi128EEENSB_IJNSC_ILi64EEEEEEEEENS_6half_tESM_NSA_8TiledMMAINSA_8MMA_AtomIJNSA_26SM100_MMA_F16BF16_2x1SM_SSISM_SM_fLi256ELi128ELNSA_4UMMA5MajorE0ELSR_1ELNSQ_7ScaleInE0ELSS_0EEEEEENSA_6LayoutINSB_IJSE_SE_SE_EEENSB_IJNSC_ILi0EEESX_SX_EEEEENSB_IJNSA_10UnderscoreES10_S10_EEEEENS7_6detail27Sm100ImplicitGemmTileTraitsINSA_25SM100_TMA_2SM_LOAD_IM2COLENSA_14ComposedLayoutINSA_7SwizzleILi3ELi4ELi3EEENSA_18smem_ptr_flag_bitsILi16EEENSV_INSB_IJNSC_ILi8EEESJ_EEENSB_IJSJ_SE_EEEEEEEvEENS14_INSA_18SM100_TMA_2SM_LOADENS16_IS18_S1A_NSV_INSB_IJSJ_S1B_EEENSB_IJSE_SJ_EEEEEEEvEEEENS_8epilogue10collective18CollectiveEpilogueINS1O_23Sm100TmaWarpSpecializedILi4ELi2ELi32ELb1ELb0EEEJNSB_IJSI_SI_SK_EEENSB_IJNSV_ISI_SE_EENSV_INSC_ILi32EEESE_EEEEESM_NSB_IJNSB_IJllllEEESE_SX_EEESM_S1Z_NS1O_6fusion15FusionCallbacksIS1S_NS20_17LinearCombinationISM_fSM_fLNS_15FloatRoundStyleE2EEES1T_S1X_JEEENSA_5SM1004TMEM4LOAD26SM100_TMEM_LOAD_32dp32b32xENSA_20SM90_TMA_LOAD_IM2COLENS16_INS17_ILi2ELi4ELi3EEES1A_NSV_INSB_IJS1B_S1V_EEENSB_IJS1V_SE_EEEEEEENSA_39AutoVectorizingCopyWithAssumedAlignmentILi128EEENSA_21SM90_TMA_STORE_IM2COLES2F_S2H_S2H_EEEvvEEEEvNT_6ParamsE)
        /*0044*/ 	.word	0x00000008
.L_29:


//--------------------- .nv.compat                --------------------------
	.section	.nv.compat,"",@"SHT_CUDA_COMPAT_INFO"
	.align	4
        /*0000*/ 	.byte	0x02, 0x09, 0x01, 0x00, 0x02, 0x02, 0x02, 0x00, 0x02, 0x05, 0x05, 0x00, 0x03, 0x07, 0x01, 0x01
        /*0010*/ 	.byte	0x02, 0x03, 0x01, 0x00, 0x02, 0x06, 0x01, 0x00, 0x04, 0x0b, 0x08, 0x00, 0x09, 0x00, 0x00, 0x00
        /*0020*/ 	.byte	0x00, 0x00, 0x00, 0x00


//--------------------- .nv.info._ZN7cutlass13device_kernelINS_4conv6kernel13ConvUniversalINS1_16ConvProblemShapeILNS1_8OperatorE1ELi3EEENS1_10collective14CollectiveConvINS1_47MainloopSm100TmaUmmaWarpSpecializedImplicitGemmILS5_1ELi8ELi3ELi1ELi2EN4cute5tupleIJNSA_1CILi2EEENSC_ILi1EEESE_EEEEENSB_IJNSC_ILi256EEENSC_ILi128EEENSB_IJNSC_ILi64EEEEEEEEENS_6half_tESM_NSA_8TiledMMAINSA_8MMA_AtomIJNSA_26SM100_MMA_F16BF16_2x1SM_SSISM_SM_fLi256ELi128ELNSA_4UMMA5MajorE0ELSR_1ELNSQ_7ScaleInE0ELSS_0EEEEEENSA_6LayoutINSB_IJSE_SE_SE_EEENSB_IJNSC_ILi0EEESX_SX_EEEEENSB_IJNSA_10UnderscoreES10_S10_EEEEENS7_6detail27Sm100ImplicitGemmTileTraitsINSA_25SM100_TMA_2SM_LOAD_IM2COLENSA_14ComposedLayoutINSA_7SwizzleILi3ELi4ELi3EEENSA_18smem_ptr_flag_bitsILi16EEENSV_INSB_IJNSC_ILi8EEESJ_EEENSB_IJSJ_SE_EEEEEEEvEENS14_INSA_18SM100_TMA_2SM_LOADENS16_IS18_S1A_NSV_INSB_IJSJ_S1B_EEENSB_IJSE_SJ_EEEEEEEvEEEENS_8epilogue10collective18CollectiveEpilogueINS1O_23Sm100TmaWarpSpecializedILi4ELi2ELi32ELb1ELb0EEEJNSB_IJSI_SI_SK_EEENSB_IJNSV_ISI_SE_EENSV_INSC_ILi32EEESE_EEEEESM_NSB_IJNSB_IJllllEEESE_SX_EEESM_S1Z_NS1O_6fusion15FusionCallbacksIS1S_NS20_17LinearCombinationISM_fSM_fLNS_15FloatRoundStyleE2EEES1T_S1X_JEEENSA_5SM1004TMEM4LOAD26SM100_TMEM_LOAD_32dp32b32xENSA_20SM90_TMA_LOAD_IM2COLENS16_INS17_ILi2ELi4ELi3EEES1A_NSV_INSB_IJS1B_S1V_EEENSB_IJS1V_SE_EEEEEEENSA_39AutoVectorizingCopyWithAssumedAlignmentILi128EEENSA_21SM90_TMA_STORE_IM2COLES2F_S2H_S2H_EEEvvEEEEvNT_6ParamsE --------------------------
	.section	.nv.info._ZN7cutlass13device_kernelINS_4conv6kernel13ConvUniversalINS1_16ConvProblemShapeILNS1_8OperatorE1ELi3EEENS1_10collective14CollectiveConvINS1_47MainloopSm100TmaUmmaWarpSpecializedImplicitGemmILS5_1ELi8ELi3ELi1ELi2EN4cute5tupleIJNSA_1CILi2EEENSC_ILi1EEESE_EEEEENSB_IJNSC_ILi256EEENSC_ILi128EEENSB_IJNSC_ILi64EEEEEEEEENS_6half_tESM_NSA_8TiledMMAINSA_8MMA_AtomIJNSA_26SM100_MMA_F16BF16_2x1SM_SSISM_SM_fLi256ELi128ELNSA_4UMMA5MajorE0ELSR_1ELNSQ_7ScaleInE0ELSS_0EEEEEENSA_6LayoutINSB_IJSE_SE_SE_EEENSB_IJNSC_ILi0EEESX_SX_EEEEENSB_IJNSA_10UnderscoreES10_S10_EEEEENS7_6detail27Sm100ImplicitGemmTileTraitsINSA_25SM100_TMA_2SM_LOAD_IM2COLENSA_14ComposedLayoutINSA_7SwizzleILi3ELi4ELi3EEENSA_18smem_ptr_flag_bitsILi16EEENSV_INSB_IJNSC_ILi8EEESJ_EEENSB_IJSJ_SE_EEEEEEEvEENS14_INSA_18SM100_TMA_2SM_LOADENS16_IS18_S1A_NSV_INSB_IJSJ_S1B_EEENSB_IJSE_SJ_EEEEEEEvEEEENS_8epilogue10collective18CollectiveEpilogueINS1O_23Sm100TmaWarpSpecializedILi4ELi2ELi32ELb1ELb0EEEJNSB_IJSI_SI_SK_EEENSB_IJNSV_ISI_SE_EENSV_INSC_ILi32EEESE_EEEEESM_NSB_IJNSB_IJllllEEESE_SX_EEESM_S1Z_NS1O_6fusion15FusionCallbacksIS1S_NS20_17LinearCombinationISM_fSM_fLNS_15FloatRoundStyleE2EEES1T_S1X_JEEENSA_5SM1004TMEM4LOAD26SM100_TMEM_LOAD_32dp32b32xENSA_20SM90_TMA_LOAD_IM2COLENS16_INS17_ILi2ELi4ELi3EEES1A_NSV_INSB_IJS1B_S1V_EEENSB_IJS1V_SE_EEEEEEENSA_39AutoVectorizingCopyWithAssumedAlignmentILi128EEENSA_21SM90_TMA_STORE_IM2COLES2F_S2H_S2H_EEEvvEEEEvNT_6ParamsE,"",@"SHT_CUDA_INFO"
	.sectionflags	@""
	.align	4


	//----- nvinfo : EIATTR_CUDA_API_VERSION
	.align		4
        /*0000*/ 	.byte	0x04, 0x37
        /*0002*/ 	.short	(.L_31 - .L_30)
.L_30:
        /*0004*/ 	.word	0x00000082


	//----- nvinfo : EIATTR_KPARAM_INFO
	.align		4
.L_31:
        /*0008*/ 	.byte	0x04, 0x17
        /*000a*/ 	.short	(.L_33 - .L_32)
.L_32:
        /*000c*/ 	.word	0x00000000
        /*0010*/ 	.short	0x0000
        /*0012*/ 	.short	0x0000
        /*0014*/ 	.byte	0x00, 0xf0, 0x01, 0x24


	//----- nvinfo : EIATTR_AT_ENTRY_FRAGMENTS
	.align		4
.L_33:
        /*0018*/ 	.byte	0x04, 0x4f
        /*001a*/ 	.short	(.L_35 - .L_34)


	//   ....[0]....
.L_34:
        /*001c*/ 	.word	0x00000007


	//----- nvinfo : EIATTR_RESERVED_SMEM_USED
	.align		4
.L_35:
        /*0020*/ 	.byte	0x01, 0x41
	.zero		2


	//----- nvinfo : EIATTR_SPARSE_MMA_MASK
	.align		4
        /*0024*/ 	.byte	0x03, 0x50
        /*0026*/ 	.short	0x0000


	//----- nvinfo : EIATTR_TCGEN05_2CTA_USED
	.align		4
        /*0028*/ 	.byte	0x01, 0x52
	.zero		2


	//----- nvinfo : EIATTR_MAXREG_COUNT
	.align		4
        /*002c*/ 	.byte	0x03, 0x1b
        /*002e*/ 	.short	0x00ff


	//----- nvinfo : EIATTR_NUM_BARRIERS
	.align		4
        /*0030*/ 	.byte	0x02, 0x4c
        /*0032*/ 	.byte	0x07
	.zero		1


	//----- nvinfo : EIATTR_EXTERNS
	.align		4
        /*0034*/ 	.byte	0x04, 0x0f
        /*0036*/ 	.short	(.L_37 - .L_36)


	//   ....[0]....
	.align		4
.L_36:
        /*0038*/ 	.word	index@(__assertfail)


	//----- nvinfo : EIATTR_MERCURY_ISA_VERSION
	.align		4
.L_37:
        /*003c*/ 	.byte	0x03, 0x5f
        /*003e*/ 	.short	0x0101


	//----- nvinfo : EIATTR_INT_WARP_WIDE_INSTR_OFFSETS
	.align		4
        /*0040*/ 	.byte	0x04, 0x31
        /*0042*/ 	.short	(.L_39 - .L_38)


	//   ....[0]....
.L_38:
        /*0044*/ 	.word	0x00000cd0


	//   ....[1]....
        /*0048*/ 	.word	0x00000d80


	//   ....[2]....
        /*004c*/ 	.word	0x00004720


	//   ....[3]....
        /*0050*/ 	.word	0x00004740


	//   ....[4]....
        /*0054*/ 	.word	0x00004770


	//   ....[5]....
        /*0058*/ 	.word	0x000054e0


	//   ....[6]....
        /*005c*/ 	.word	0x00005550


	//   ....[7]....
        /*0060*/ 	.word	0x00005660


	//   ....[8]....
        /*0064*/ 	.word	0x000056e0


	//   ....[9]....
        /*0068*/ 	.word	0x000057e0


	//   ....[10]....
        /*006c*/ 	.word	0x00005880


	//   ....[11]....
        /*0070*/ 	.word	0x00005970


	//   ....[12]....
        /*0074*/ 	.word	0x00005a90


	//----- nvinfo : EIATTR_COOP_GROUP_MASK_REGIDS
	.align		4
.L_39:
        /*0078*/ 	.byte	0x04, 0x29
        /*007a*/ 	.short	(.L_41 - .L_40)


	//   ....[0]....
.L_40:
        /*007c*/ 	.word	0xffffffff


	//   ....[1]....
        /*0080*/ 	.word	0xffffffff


	//   ....[2]....
        /*0084*/ 	.word	0xffffffff


	//   ....[3]....
        /*0088*/ 	.word	0xffffffff


	//   ....[4]....
        /*008c*/ 	.word	0xffffffff


	//   ....[5]....
        /*0090*/ 	.word	0xffffffff


	//   ....[6]....
        /*0094*/ 	.word	0xffffffff


	//   ....[7]....
        /*0098*/ 	.word	0xffffffff


	//   ....[8]....
        /*009c*/ 	.word	0xffffffff


	//   ....[9]....
        /*00a0*/ 	.word	0xffffffff


	//   ....[10]....
        /*00a4*/ 	.word	0xffffffff


	//   ....[11]....
        /*00a8*/ 	.word	0xffffffff


	//   ....[12]....
        /*00ac*/ 	.word	0xffffffff


	//----- nvinfo : EIATTR_COOP_GROUP_INSTR_OFFSETS
	.align		4
.L_41:
        /*00b0*/ 	.byte	0x04, 0x28
        /*00b2*/ 	.short	(.L_43 - .L_42)


	//   ....[0]....
.L_42:
        /*00b4*/ 	.word	0x000000d0


	//   ....[1]....
        /*00b8*/ 	.word	0x00000540


	//   ....[2]....
        /*00bc*/ 	.word	0x00000760


	//   ....[3]....
        /*00c0*/ 	.word	0x00000900


	//   ....[4]....
        /*00c4*/ 	.word	0x00000a00


	//   ....[5]....
        /*00c8*/ 	.word	0x00000b50


	//   ....[6]....
        /*00cc*/ 	.word	0x00000df0


	//   ....[7]....
        /*00d0*/ 	.word	0x00002720


	//   ....[8]....
        /*00d4*/ 	.word	0x000035f0


	//   ....[9]....
        /*00d8*/ 	.word	0x00003ac0


	//   ....[10]....
        /*00dc*/ 	.word	0x00003af0


	//   ....[11]....
        /*00e0*/ 	.word	0x00004630


	//   ....[12]....
        /*00e4*/ 	.word	0x00004840


	//----- nvinfo : EIATTR_VRC_CTA_INIT_COUNT
	.align		4
.L_43:
        /*00e8*/ 	.byte	0x02, 0x4a
        /*00ea*/ 	.byte	0x80
	.zero		1


	//----- nvinfo : EIATTR_SYSCALL_OFFSETS
	.align		4
        /*00ec*/ 	.byte	0x04, 0x46
        /*00ee*/ 	.short	(.L_45 - .L_44)


	//   ....[0]....
.L_44:
        /*00f0*/ 	.word	0x000066c0


	//   ....[1]....
        /*00f4*/ 	.word	0x000067b0


	//   ....[2]....
        /*00f8*/ 	.word	0x00007180


	//   ....[3]....
        /*00fc*/ 	.word	0x00007e30


	//   ....[4]....
        /*0100*/ 	.word	0x00008ab0


	//   ....[5]....
        /*0104*/ 	.word	0x00009720


	//----- nvinfo : EIATTR_MBARRIER_INSTR_OFFSETS
	.align		4
.L_45:
        /*0108*/ 	.byte	0x04, 0x39
        /*010a*/ 	.short	(.L_47 - .L_46)


	//   ....[0]....
.L_46:
        /*010c*/ 	.word	0x00000650
        /*0110*/ 	.word	0x000000ff
        /*0114*/ 	.word	0x00000000
        /*0118*/ 	.short	0x0100
        /*011a*/ 	.byte	0x04
	.zero		1


	//   ....[1]....
        /*011c*/ 	.word	0x00000660
        /*0120*/ 	.word	0x000000ff
        /*0124*/ 	.word	0x00000040
        /*0128*/ 	.short	0x0100
        /*012a*/ 	.byte	0x04
	.zero		1


	//   ....[2]....
        /*012c*/ 	.word	0x00000670
        /*0130*/ 	.word	0x000000ff
        /*0134*/ 	.word	0x00000008
        /*0138*/ 	.short	0x0100
        /*013a*/ 	.byte	0x04
	.zero		1


	//   ....[3]....
        /*013c*/ 	.word	0x00000680
        /*0140*/ 	.word	0x000000ff
        /*0144*/ 	.word	0x00000048
        /*0148*/ 	.short	0x0100
        /*014a*/ 	.byte	0x04
	.zero		1


	//   ....[4]....
        /*014c*/ 	.word	0x00000690
        /*0150*/ 	.word	0x000000ff
        /*0154*/ 	.word	0x00000010
        /*0158*/ 	.short	0x0100
        /*015a*/ 	.byte	0x04
	.zero		1


	//   ....[5]....
        /*015c*/ 	.word	0x000006a0
        /*0160*/ 	.word	0x000000ff
        /*0164*/ 	.word	0x00000050
        /*0168*/ 	.short	0x0100
        /*016a*/ 	.byte	0x04
	.zero		1


	//   ....[6]....
        /*016c*/ 	.word	0x000006b0
        /*0170*/ 	.word	0x000000ff
        /*0174*/ 	.word	0x00000018
        /*0178*/ 	.short	0x0100
        /*017a*/ 	.byte	0x04
	.zero		1


	//   ....[7]....
        /*017c*/ 	.word	0x000006c0
        /*0180*/ 	.word	0x000000ff
        /*0184*/ 	.word	0x00000058
        /*0188*/ 	.short	0x0100
        /*018a*/ 	.byte	0x04
	.zero		1


	//   ....[8]....
        /*018c*/ 	.word	0x000006d0
        /*0190*/ 	.word	0x000000ff
        /*0194*/ 	.word	0x00000020
        /*0198*/ 	.short	0x0100
        /*019a*/ 	.byte	0x04
	.zero		1


	//   ....[9]....
        /*019c*/ 	.word	0x000006e0
        /*01a0*/ 	.word	0x000000ff
        /*01a4*/ 	.word	0x00000060
        /*01a8*/ 	.short	0x0100
        /*01aa*/ 	.byte	0x04
	.zero		1


	//   ....[10]....
        /*01ac*/ 	.word	0x000006f0
        /*01b0*/ 	.word	0x000000ff
        /*01b4*/ 	.word	0x00000028
        /*01b8*/ 	.short	0x0100
        /*01ba*/ 	.byte	0x04
	.zero		1


	//   ....[11]....
        /*01bc*/ 	.word	0x00000700
        /*01c0*/ 	.word	0x000000ff
        /*01c4*/ 	.word	0x00000068
        /*01c8*/ 	.short	0x0100
        /*01ca*/ 	.byte	0x04
	.zero		1


	//   ....[12]....
        /*01cc*/ 	.word	0x00000710
        /*01d0*/ 	.word	0x000000ff
        /*01d4*/ 	.word	0x00000030
        /*01d8*/ 	.short	0x0100
        /*01da*/ 	.byte	0x04
	.zero		1


	//   ....[13]....
        /*01dc*/ 	.word	0x00000720
        /*01e0*/ 	.word	0x000000ff
        /*01e4*/ 	.word	0x00000070
        /*01e8*/ 	.short	0x0100
        /*01ea*/ 	.byte	0x04
	.zero		1


	//   ....[14]....
        /*01ec*/ 	.word	0x00000730
        /*01f0*/ 	.word	0x000000ff
        /*01f4*/ 	.word	0x00000038
        /*01f8*/ 	.short	0x0100
        /*01fa*/ 	.byte	0x04
	.zero		1


	//   ....[15]....
        /*01fc*/ 	.word	0x00000740
        /*0200*/ 	.word	0x000000ff
        /*0204*/ 	.word	0x00000078
        /*0208*/ 	.short	0x0100
        /*020a*/ 	.byte	0x04
	.zero		1


	//   ....[16]....
        /*020c*/ 	.word	0x00000870
        /*0210*/ 	.word	0x000000ff
        /*0214*/ 	.word	0x00000080
        /*0218*/ 	.short	0x0100
        /*021a*/ 	.byte	0x04
	.zero		1


	//   ....[17]....
        /*021c*/ 	.word	0x00000880
        /*0220*/ 	.word	0x000000ff
        /*0224*/ 	.word	0x000000a0
        /*0228*/ 	.short	0x0100
        /*022a*/ 	.byte	0x04
	.zero		1


	//   ....[18]....
        /*022c*/ 	.word	0x00000890
        /*0230*/ 	.word	0x000000ff
        /*0234*/ 	.word	0x00000088
        /*0238*/ 	.short	0x0100
        /*023a*/ 	.byte	0x04
	.zero		1


	//   ....[19]....
        /*023c*/ 	.word	0x000008a0
        /*0240*/ 	.word	0x000000ff
        /*0244*/ 	.word	0x000000a8
        /*0248*/ 	.short	0x0100
        /*024a*/ 	.byte	0x04
	.zero		1


	//   ....[20]....
        /*024c*/ 	.word	0x000008b0
        /*0250*/ 	.word	0x000000ff
        /*0254*/ 	.word	0x00000090
        /*0258*/ 	.short	0x0100
        /*025a*/ 	.byte	0x04
	.zero		1


	//   ....[21]....
        /*025c*/ 	.word	0x000008c0
        /*0260*/ 	.word	0x000000ff
        /*0264*/ 	.word	0x000000b0
        /*0268*/ 	.short	0x0100
        /*026a*/ 	.byte	0x04
	.zero		1


	//   ....[22]....
        /*026c*/ 	.word	0x000008d0
        /*0270*/ 	.word	0x000000ff
        /*0274*/ 	.word	0x00000098
        /*0278*/ 	.short	0x0100
        /*027a*/ 	.byte	0x04
	.zero		1


	//   ....[23]....
        /*027c*/ 	.word	0x000008e0
        /*0280*/ 	.word	0x000000ff
        /*0284*/ 	.word	0x000000b8
        /*0288*/ 	.short	0x0100
        /*028a*/ 	.byte	0x04
	.zero		1


	//   ....[24]....
        /*028c*/ 	.word	0x000009d0
        /*0290*/ 	.word	0x000000ff
        /*0294*/ 	.word	0x000000c0
        /*0298*/ 	.short	0x0100
        /*029a*/ 	.byte	0x04
	.zero		1


	//   ....[25]....
        /*029c*/ 	.word	0x000009e0
        /*02a0*/ 	.word	0x000000ff
        /*02a4*/ 	.word	0x000000c8
        /*02a8*/ 	.short	0x0100
        /*02aa*/ 	.byte	0x04
	.zero		1


	//   ....[26]....
        /*02ac*/ 	.word	0x00000b20
        /*02b0*/ 	.word	0x000000ff
        /*02b4*/ 	.word	0x000000d0
        /*02b8*/ 	.short	0x0100
        /*02ba*/ 	.byte	0x06
	.zero		1


	//   ....[27]....
        /*02bc*/ 	.word	0x00000b30
        /*02c0*/ 	.word	0x000000ff
        /*02c4*/ 	.word	0x000000d8
        /*02c8*/ 	.short	0x0100
        /*02ca*/ 	.byte	0x06
	.zero		1


	//   ....[28]....
        /*02cc*/ 	.word	0x00000c70
        /*02d0*/ 	.word	0x000000ff
        /*02d4*/ 	.word	0x000000e0
        /*02d8*/ 	.short	0x0100
        /*02da*/ 	.byte	0x04
	.zero		1


	//   ....[29]....
        /*02dc*/ 	.word	0x00000c80
        /*02e0*/ 	.word	0x000000ff
        /*02e4*/ 	.word	0x000000f0
        /*02e8*/ 	.short	0x0100
        /*02ea*/ 	.byte	0x04
	.zero		1


	//   ....[30]....
        /*02ec*/ 	.word	0x00000c90
        /*02f0*/ 	.word	0x000000ff
        /*02f4*/ 	.word	0x000000e8
        /*02f8*/ 	.short	0x0100
        /*02fa*/ 	.byte	0x04
	.zero		1


	//   ....[31]....
        /*02fc*/ 	.word	0x00000ca0
        /*0300*/ 	.word	0x000000ff
        /*0304*/ 	.word	0x000000f8
        /*0308*/ 	.short	0x0100
        /*030a*/ 	.byte	0x04
	.zero		1


	//   ....[32]....
        /*030c*/ 	.word	0x00000da0
        /*0310*/ 	.word	0x000000ff
        /*0314*/ 	.word	0x00000100
        /*0318*/ 	.short	0x0100
        /*031a*/ 	.byte	0x06
	.zero		1


	//   ....[33]....
        /*031c*/ 	.word	0x00001900
        /*0320*/ 	.word	0x000000ff
        /*0324*/ 	.word	0x00000040
        /*0328*/ 	.short	0x010a
        /*032a*/ 	.byte	0x04
	.zero		1


	//   ....[34]....
        /*032c*/ 	.word	0x00001c50
        /*0330*/ 	.word	0x000000ff
        /*0334*/ 	.word	0x00000040
        /*0338*/ 	.short	0x010a
        /*033a*/ 	.byte	0x09
	.zero		1


	//   ....[35]....
        /*033c*/ 	.word	0x00001e00
        /*0340*/ 	.word	0x000000ff
        /*0344*/ 	.word	0x00000040
        /*0348*/ 	.short	0x010a
        /*034a*/ 	.byte	0x08
	.zero		1


	//   ....[36]....
        /*034c*/ 	.word	0x00002030
        /*0350*/ 	.word	0x000000ff
        /*0354*/ 	.word	0x000000c8
        /*0358*/ 	.short	0x0101
        /*035a*/ 	.byte	0x1e
	.zero		1


	//   ....[37]....
        /*035c*/ 	.word	0x00002060
        /*0360*/ 	.word	0x000000ff
        /*0364*/ 	.word	0x00000040
        /*0368*/ 	.short	0x010a
        /*036a*/ 	.byte	0x04
	.zero		1


	//   ....[38]....
        /*036c*/ 	.word	0x00002340
        /*0370*/ 	.word	0x000000ff
        /*0374*/ 	.word	0x00000040
        /*0378*/ 	.short	0x010a
        /*037a*/ 	.byte	0x09
	.zero		1


	//   ....[39]....
        /*037c*/ 	.word	0x000024f0
        /*0380*/ 	.word	0x000000ff
        /*0384*/ 	.word	0x00000040
        /*0388*/ 	.short	0x010a
        /*038a*/ 	.byte	0x08
	.zero		1


	//   ....[40]....
        /*038c*/ 	.word	0x00002730
        /*0390*/ 	.word	0x000000ff
        /*0394*/ 	.word	0x000000d0
        /*0398*/ 	.short	0x010a
        /*039a*/ 	.byte	0x1e
	.zero		1


	//   ....[41]....
        /*039c*/ 	.word	0x000027f0
        /*03a0*/ 	.word	0x000000ff
        /*03a4*/ 	.word	0x00000000
        /*03a8*/ 	.short	0x0101
        /*03aa*/ 	.byte	0x04
	.zero		1


	//   ....[42]....
        /*03ac*/ 	.word	0x00002df0
        /*03b0*/ 	.word	0x000000ff
        /*03b4*/ 	.word	0x00000000
        /*03b8*/ 	.short	0x010a
        /*03ba*/ 	.byte	0x04
	.zero		1


	//   ....[43]....
        /*03bc*/ 	.word	0x00002e90
        /*03c0*/ 	.word	0x000000ff
        /*03c4*/ 	.word	0x00000000
        /*03c8*/ 	.short	0x010a
        /*03ca*/ 	.byte	0x05
	.zero		1


	//   ....[44]....
        /*03cc*/ 	.word	0x00002f30
        /*03d0*/ 	.word	0x000000ff
        /*03d4*/ 	.word	0x00000000
        /*03d8*/ 	.short	0x010a
        /*03da*/ 	.byte	0x05
	.zero		1


	//   ....[45]....
        /*03dc*/ 	.word	0x00002fd0
        /*03e0*/ 	.word	0x000000ff
        /*03e4*/ 	.word	0x00000000
        /*03e8*/ 	.short	0x010a
        /*03ea*/ 	.byte	0x05
	.zero		1


	//   ....[46]....
        /*03ec*/ 	.word	0x00003070
        /*03f0*/ 	.word	0x000000ff
        /*03f4*/ 	.word	0x00000000
        /*03f8*/ 	.short	0x010a
        /*03fa*/ 	.byte	0x05
	.zero		1


	//   ....[47]....
        /*03fc*/ 	.word	0x00003110
        /*0400*/ 	.word	0x000000ff
        /*0404*/ 	.word	0x00000000
        /*0408*/ 	.short	0x010a
        /*040a*/ 	.byte	0x05
	.zero		1


	//   ....[48]....
        /*040c*/ 	.word	0x000031b0
        /*0410*/ 	.word	0x000000ff
        /*0414*/ 	.word	0x00000000
        /*0418*/ 	.short	0x010a
        /*041a*/ 	.byte	0x05
	.zero		1


	//   ....[49]....
        /*041c*/ 	.word	0x00003260
        /*0420*/ 	.word	0x00000000
        /*0424*/ 	.word	0x00000000
        /*0428*/ 	.short	0x010a
        /*042a*/ 	.byte	0xff
	.zero		1


	//   ....[50]....
        /*042c*/ 	.word	0x000033b0
        /*0430*/ 	.word	0x000000ff
        /*0434*/ 	.word	0x000000d8
        /*0438*/ 	.short	0x010a
        /*043a*/ 	.byte	0x04
	.zero		1


	//   ....[51]....
        /*043c*/ 	.word	0x00003450
        /*0440*/ 	.word	0x000000ff
        /*0444*/ 	.word	0x000000d0
        /*0448*/ 	.short	0x010a
        /*044a*/ 	.byte	0x04
	.zero		1


	//   ....[52]....
        /*044c*/ 	.word	0x000034f0
        /*0450*/ 	.word	0x000000ff
        /*0454*/ 	.word	0x00000000
        /*0458*/ 	.short	0x0101
        /*045a*/ 	.byte	0x05
	.zero		1


	//   ....[53]....
        /*045c*/ 	.word	0x00003530
        /*0460*/ 	.word	0x000000ff
        /*0464*/ 	.word	0x000000d8
        /*0468*/ 	.short	0x0106
        /*046a*/ 	.byte	0x04
	.zero		1


	//   ....[54]....
        /*046c*/ 	.word	0x00003570
        /*0470*/ 	.word	0x00000000
        /*0474*/ 	.word	0x000000d8
        /*0478*/ 	.short	0x010a
        /*047a*/ 	.byte	0xff
	.zero		1


	//   ....[55]....
        /*047c*/ 	.word	0x000037c0
        /*0480*/ 	.word	0x000000ff
        /*0484*/ 	.word	0x00000008
        /*0488*/ 	.short	0x010a
        /*048a*/ 	.byte	0x05
	.zero		1


	//   ....[56]....
        /*048c*/ 	.word	0x000037e0
        /*0490*/ 	.word	0x000000ff
        /*0494*/ 	.word	0x00000008
        /*0498*/ 	.short	0x010a
        /*049a*/ 	.byte	0x05
	.zero		1


	//   ....[57]....
        /*049c*/ 	.word	0x00003970
        /*04a0*/ 	.word	0x000000ff
        /*04a4*/ 	.word	0x00000008
        /*04a8*/ 	.short	0x010a
        /*04aa*/ 	.byte	0x05
	.zero		1


	//   ....[58]....
        /*04ac*/ 	.word	0x00003990
        /*04b0*/ 	.word	0x000000ff
        /*04b4*/ 	.word	0x00000008
        /*04b8*/ 	.short	0x010a
        /*04ba*/ 	.byte	0x05
	.zero		1


	//   ....[59]....
        /*04bc*/ 	.word	0x00003a50
        /*04c0*/ 	.word	0x000000ff
        /*04c4*/ 	.word	0x00000000
        /*04c8*/ 	.short	0x0101
        /*04ca*/ 	.byte	0x04
	.zero		1


	//   ....[60]....
        /*04cc*/ 	.word	0x00003de0
        /*04d0*/ 	.word	0x000000ff
        /*04d4*/ 	.word	0x000000d0
        /*04d8*/ 	.short	0x010a
        /*04da*/ 	.byte	0x14
	.zero		1


	//   ....[61]....
        /*04dc*/ 	.word	0x00003e80
        /*04e0*/ 	.word	0x000000ff
        /*04e4*/ 	.word	0x00000000
        /*04e8*/ 	.short	0x0101
        /*04ea*/ 	.byte	0x22
	.zero		1


	//   ....[62]....
        /*04ec*/ 	.word	0x00003ec0
        /*04f0*/ 	.word	0x000000ff
        /*04f4*/ 	.word	0x000000f0
        /*04f8*/ 	.short	0x010a
        /*04fa*/ 	.byte	0x19
	.zero		1


	//   ....[63]....
        /*04fc*/ 	.word	0x00003f60
        /*0500*/ 	.word	0x000000ff
        /*0504*/ 	.word	0x00000000
        /*0508*/ 	.short	0x010a
        /*050a*/ 	.byte	0x04
	.zero		1


	//   ....[64]....
        /*050c*/ 	.word	0x00003fb0
        /*0510*/ 	.word	0x000000ff
        /*0514*/ 	.word	0x00000000
        /*0518*/ 	.short	0x010a
        /*051a*/ 	.byte	0x12
	.zero		1


	//   ....[65]....
        /*051c*/ 	.word	0x00004100
        /*0520*/ 	.word	0x000000ff
        /*0524*/ 	.word	0x00000000
        /*0528*/ 	.short	0x010a
        /*052a*/ 	.byte	0x05
	.zero		1


	//   ....[66]....
        /*052c*/ 	.word	0x00004430
        /*0530*/ 	.word	0x000000ff
        /*0534*/ 	.word	0x00000000
        /*0538*/ 	.short	0x010a
        /*053a*/ 	.byte	0x04
	.zero		1


	//   ....[67]....
        /*053c*/ 	.word	0x000044d0
        /*0540*/ 	.word	0x00000000
        /*0544*/ 	.word	0x00000000
        /*0548*/ 	.short	0x010a
        /*054a*/ 	.byte	0xff
	.zero		1


	//   ....[68]....
        /*054c*/ 	.word	0x00004510
        /*0550*/ 	.word	0x00000000
        /*0554*/ 	.word	0x00000000
        /*0558*/ 	.short	0x010a
        /*055a*/ 	.byte	0xff
	.zero		1


	//   ....[69]....
        /*055c*/ 	.word	0x00004580
        /*0560*/ 	.word	0x000000ff
        /*0564*/ 	.word	0x00000000
        /*0568*/ 	.short	0x0101
        /*056a*/ 	.byte	0x04
	.zero		1


	//   ....[70]....
        /*056c*/ 	.word	0x000045c0
        /*0570*/ 	.word	0x000000ff
        /*0574*/ 	.word	0x00000100
        /*0578*/ 	.short	0x010a
        /*057a*/ 	.byte	0x14
	.zero		1


	//   ....[71]....
        /*057c*/ 	.word	0x00004620
        /*0580*/ 	.word	0x000000ff
        /*0584*/ 	.word	0x00000000
        /*0588*/ 	.short	0x0101
        /*058a*/ 	.byte	0x04
	.zero		1


	//   ....[72]....
        /*058c*/ 	.word	0x00004b90
        /*0590*/ 	.word	0x000000ff
        /*0594*/ 	.word	0x000000d0
        /*0598*/ 	.short	0x010a
        /*059a*/ 	.byte	0x14
	.zero		1


	//   ....[73]....
        /*059c*/ 	.word	0x00004c30
        /*05a0*/ 	.word	0x000000ff
        /*05a4*/ 	.word	0x00000000
        /*05a8*/ 	.short	0x0101
        /*05aa*/ 	.byte	0x2d
	.zero		1


	//   ....[74]....
        /*05ac*/ 	.word	0x00005180
        /*05b0*/ 	.word	0x000000ff
        /*05b4*/ 	.word	0x000000c8
        /*05b8*/ 	.short	0x010a
        /*05ba*/ 	.byte	0x14
	.zero		1


	//   ....[75]....
        /*05bc*/ 	.word	0x00005320
        /*05c0*/ 	.word	0x000000ff
        /*05c4*/ 	.word	0x000000a0
        /*05c8*/ 	.short	0x010a
        /*05ca*/ 	.byte	0x14
	.zero		1


	//   ....[76]....
        /*05cc*/ 	.word	0x000055f0
        /*05d0*/ 	.word	0x000000ff
        /*05d4*/ 	.word	0x00000080
        /*05d8*/ 	.short	0x010b
        /*05da*/ 	.byte	0x14
	.zero		1


	//   ....[77]....
        /*05dc*/ 	.word	0x00005600
        /*05e0*/ 	.word	0x000000ff
        /*05e4*/ 	.word	0x00000000
        /*05e8*/ 	.short	0x0101
        /*05ea*/ 	.byte	0x31
	.zero		1


	//   ....[78]....
        /*05ec*/ 	.word	0x00005620
        /*05f0*/ 	.word	0x000000ff
        /*05f4*/ 	.word	0x000000a8
        /*05f8*/ 	.short	0x010a
        /*05fa*/ 	.byte	0x14
	.zero		1


	//   ....[79]....
        /*05fc*/ 	.word	0x00005770
        /*0600*/ 	.word	0x000000ff
        /*0604*/ 	.word	0x00000088
        /*0608*/ 	.short	0x010b
        /*060a*/ 	.byte	0x14
	.zero		1


	//   ....[80]....
        /*060c*/ 	.word	0x00005780
        /*0610*/ 	.word	0x000000ff
        /*0614*/ 	.word	0x00000000
        /*0618*/ 	.short	0x0101
        /*061a*/ 	.byte	0x30
	.zero		1


	//   ....[81]....
        /*061c*/ 	.word	0x000057a0
        /*0620*/ 	.word	0x000000ff
        /*0624*/ 	.word	0x000000b0
        /*0628*/ 	.short	0x010a
        /*062a*/ 	.byte	0x14
	.zero		1


	//   ....[82]....
        /*062c*/ 	.word	0x00005910
        /*0630*/ 	.word	0x000000ff
        /*0634*/ 	.word	0x00000090
        /*0638*/ 	.short	0x010b
        /*063a*/ 	.byte	0x14
	.zero		1


	//   ....[83]....
        /*063c*/ 	.word	0x00005920
        /*0640*/ 	.word	0x000000ff
        /*0644*/ 	.word	0x00000000
        /*0648*/ 	.short	0x0101
        /*064a*/ 	.byte	0x2f
	.zero		1


	//   ....[84]....
        /*064c*/ 	.word	0x00005930
        /*0650*/ 	.word	0x000000ff
        /*0654*/ 	.word	0x000000b8
        /*0658*/ 	.short	0x010a
        /*065a*/ 	.byte	0x14
	.zero		1


	//   ....[85]....
        /*065c*/ 	.word	0x00005b00
        /*0660*/ 	.word	0x000000ff
        /*0664*/ 	.word	0x00000098
        /*0668*/ 	.short	0x010b
        /*066a*/ 	.byte	0x14
	.zero		1


	//   ....[86]....
        /*066c*/ 	.word	0x00005b10
        /*0670*/ 	.word	0x000000ff
        /*0674*/ 	.word	0x00000000
        /*0678*/ 	.short	0x0101
        /*067a*/ 	.byte	0x2e
	.zero		1


	//   ....[87]....
        /*067c*/ 	.word	0x00005b40
        /*0680*/ 	.word	0x000000ff
        /*0684*/ 	.word	0x000000a0
        /*0688*/ 	.short	0x010a
        /*068a*/ 	.byte	0x14
	.zero		1


	//   ....[88]....
        /*068c*/ 	.word	0x00005b60
        /*0690*/ 	.word	0x000000ff
        /*0694*/ 	.word	0x000000a8
        /*0698*/ 	.short	0x010a
        /*069a*/ 	.byte	0x14
	.zero		1


	//   ....[89]....
        /*069c*/ 	.word	0x00005b80
        /*06a0*/ 	.word	0x000000ff
        /*06a4*/ 	.word	0x000000b0
        /*06a8*/ 	.short	0x010a
        /*06aa*/ 	.byte	0x14
	.zero		1


	//   ....[90]....
        /*06ac*/ 	.word	0x00005bc0
        /*06b0*/ 	.word	0x00000000
        /*06b4*/ 	.word	0x000000b8
        /*06b8*/ 	.short	0x010a
        /*06ba*/ 	.byte	0xff
	.zero		1


	//   ....[91]....
        /*06bc*/ 	.word	0x00005f40
        /*06c0*/ 	.word	0x000000ff
        /*06c4*/ 	.word	0x000000d0
        /*06c8*/ 	.short	0x010a
        /*06ca*/ 	.byte	0x32
	.zero		1


	//   ....[92]....
        /*06cc*/ 	.word	0x00006010
        /*06d0*/ 	.word	0x000000ff
        /*06d4*/ 	.word	0x00000000
        /*06d8*/ 	.short	0x0101
        /*06da*/ 	.byte	0x04
	.zero		1


	//   ....[93]....
        /*06dc*/ 	.word	0x00006cb0
        /*06e0*/ 	.word	0x000000ff
        /*06e4*/ 	.word	0x00000080
        /*06e8*/ 	.short	0x010a
        /*06ea*/ 	.byte	0x32
	.zero		1


	//   ....[94]....
        /*06ec*/ 	.word	0x00006d60
        /*06f0*/ 	.word	0x00000067
        /*06f4*/ 	.word	0x000000e0
        /*06f8*/ 	.short	0x010a
        /*06fa*/ 	.byte	0xff
	.zero		1


	//   ....[95]....
        /*06fc*/ 	.word	0x00006f70
        /*0700*/ 	.word	0x000000ff
        /*0704*/ 	.word	0x00000080
        /*0708*/ 	.short	0x010a
        /*070a*/ 	.byte	0x32
	.zero		1


	//   ....[96]....
        /*070c*/ 	.word	0x00007060
        /*0710*/ 	.word	0x00000067
        /*0714*/ 	.word	0x000000e0
        /*0718*/ 	.short	0x010a
        /*071a*/ 	.byte	0xff
	.zero		1


	//   ....[97]....
        /*071c*/ 	.word	0x00007b60
        /*0720*/ 	.word	0x00000000
        /*0724*/ 	.word	0x00000000
        /*0728*/ 	.short	0x0101
        /*072a*/ 	.byte	0xff
	.zero		1


	//   ....[98]....
        /*072c*/ 	.word	0x00007b70
        /*0730*/ 	.word	0x00000002
        /*0734*/ 	.word	0x00000080
        /*0738*/ 	.short	0x010a
        /*073a*/ 	.byte	0xff
	.zero		1


	//   ....[99]....
        /*073c*/ 	.word	0x00007c50
        /*0740*/ 	.word	0x00000002
        /*0744*/ 	.word	0x00000080
        /*0748*/ 	.short	0x010a
        /*074a*/ 	.byte	0xff
	.zero		1


	//   ....[100]....
        /*074c*/ 	.word	0x000087e0
        /*0750*/ 	.word	0x00000000
        /*0754*/ 	.word	0x00000000
        /*0758*/ 	.short	0x0101
        /*075a*/ 	.byte	0xff
	.zero		1


	//   ....[101]....
        /*075c*/ 	.word	0x00008800
        /*0760*/ 	.word	0x00000006
        /*0764*/ 	.word	0x00000080
        /*0768*/ 	.short	0x010a
        /*076a*/ 	.byte	0xff
	.zero		1


	//   ....[102]....
        /*076c*/ 	.word	0x000088d0
        /*0770*/ 	.word	0x00000006
        /*0774*/ 	.word	0x00000080
        /*0778*/ 	.short	0x010a
        /*077a*/ 	.byte	0xff
	.zero		1


	//   ....[103]....
        /*077c*/ 	.word	0x00009450
        /*0780*/ 	.word	0x00000000
        /*0784*/ 	.word	0x00000000
        /*0788*/ 	.short	0x0101
        /*078a*/ 	.byte	0xff
	.zero		1


	//   ....[104]....
        /*078c*/ 	.word	0x00009470
        /*0790*/ 	.word	0x00000002
        /*0794*/ 	.word	0x00000080
        /*0798*/ 	.short	0x010a
        /*079a*/ 	.byte	0xff
	.zero		1


	//   ....[105]....
        /*079c*/ 	.word	0x00009540
        /*07a0*/ 	.word	0x00000002
        /*07a4*/ 	.word	0x00000080
        /*07a8*/ 	.short	0x010a
        /*07aa*/ 	.byte	0xff
	.zero		1


	//   ....[106]....
        /*07ac*/ 	.word	0x00009810
        /*07b0*/ 	.word	0x00000067
        /*07b4*/ 	.word	0x00000000
        /*07b8*/ 	.short	0x0101
        /*07ba*/ 	.byte	0xff
	.zero		1


	//   ....[107]....
        /*07bc*/ 	.word	0x0000a110
        /*07c0*/ 	.word	0x00000000
        /*07c4*/ 	.word	0x00000000
        /*07c8*/ 	.short	0x0101
        /*07ca*/ 	.byte	0xff
	.zero		1


	//   ....[108]....
        /*07cc*/ 	.word	0x0000a390
        /*07d0*/ 	.word	0x000000ff
        /*07d4*/ 	.word	0x00000000
        /*07d8*/ 	.short	0x0101
        /*07da*/ 	.byte	0x04
	.zero		1


	//   ....[109]....
        /*07dc*/ 	.word	0x0000a3c0
        /*07e0*/ 	.word	0x00000000
        /*07e4*/ 	.word	0x00000040
        /*07e8*/ 	.short	0x010a
        /*07ea*/ 	.byte	0xff
	.zero		1


	//   ....[110]....
        /*07ec*/ 	.word	0x0000a420
        /*07f0*/ 	.word	0x00000000
        /*07f4*/ 	.word	0x00000040
        /*07f8*/ 	.short	0x010a
        /*07fa*/ 	.byte	0xff
	.zero		1


	//   ....[111]....
        /*07fc*/ 	.word	0x0000a480
        /*0800*/ 	.word	0x00000000
        /*0804*/ 	.word	0x000000d0
        /*0808*/ 	.short	0x010a
        /*080a*/ 	.byte	0xff
	.zero		1


	//   ....[112]....
        /*080c*/ 	.word	0x0000a4e0
        /*0810*/ 	.word	0x00000000
        /*0814*/ 	.word	0x00000000
        /*0818*/ 	.short	0x010a
        /*081a*/ 	.byte	0xff
	.zero		1


	//   ....[113]....
        /*081c*/ 	.word	0x0000a540
        /*0820*/ 	.word	0x00000000
        /*0824*/ 	.word	0x00000000
        /*0828*/ 	.short	0x010a
        /*082a*/ 	.byte	0xff
	.zero		1


	//   ....[114]....
        /*082c*/ 	.word	0x0000a5a0
        /*0830*/ 	.word	0x00000000
        /*0834*/ 	.word	0x00000000
        /*0838*/ 	.short	0x010a
        /*083a*/ 	.byte	0xff
	.zero		1


	//   ....[115]....
        /*083c*/ 	.word	0x0000a600
        /*0840*/ 	.word	0x00000000
        /*0844*/ 	.word	0x00000000
        /*0848*/ 	.short	0x010a
        /*084a*/ 	.byte	0xff
	.zero		1


	//   ....[116]....
        /*084c*/ 	.word	0x0000a660
        /*0850*/ 	.word	0x00000000
        /*0854*/ 	.word	0x00000000
        /*0858*/ 	.short	0x010a
        /*085a*/ 	.byte	0xff
	.zero		1


	//   ....[117]....
        /*085c*/ 	.word	0x0000a6c0
        /*0860*/ 	.word	0x00000000
        /*0864*/ 	.word	0x00000000
        /*0868*/ 	.short	0x010a
        /*086a*/ 	.byte	0xff
	.zero		1


	//   ....[118]....
        /*086c*/ 	.word	0x0000a720
        /*0870*/ 	.word	0x00000000
        /*0874*/ 	.word	0x00000000
        /*0878*/ 	.short	0x010a
        /*087a*/ 	.byte	0xff
	.zero		1


	//   ....[119]....
        /*087c*/ 	.word	0x0000a780
        /*0880*/ 	.word	0x00000004
        /*0884*/ 	.word	0x000000d8
        /*0888*/ 	.short	0x010a
        /*088a*/ 	.byte	0xff
	.zero		1


	//   ....[120]....
        /*088c*/ 	.word	0x0000a7e0
        /*0890*/ 	.word	0x00000004
        /*0894*/ 	.word	0x000000d0
        /*0898*/ 	.short	0x010a
        /*089a*/ 	.byte	0xff
	.zero		1


	//   ....[121]....
        /*089c*/ 	.word	0x0000a840
        /*08a0*/ 	.word	0x00000005
        /*08a4*/ 	.word	0x00000008
        /*08a8*/ 	.short	0x010a
        /*08aa*/ 	.byte	0xff
	.zero		1


	//   ....[122]....
        /*08ac*/ 	.word	0x0000a930
        /*08b0*/ 	.word	0x00000003
        /*08b4*/ 	.word	0x00000008
        /*08b8*/ 	.short	0x010a
        /*08ba*/ 	.byte	0xff
	.zero		1


	//   ....[123]....
        /*08bc*/ 	.word	0x0000a990
        /*08c0*/ 	.word	0x00000004
        /*08c4*/ 	.word	0x000000d0
        /*08c8*/ 	.short	0x010a
        /*08ca*/ 	.byte	0xff
	.zero		1


	//   ....[124]....
        /*08cc*/ 	.word	0x0000a9f0
        /*08d0*/ 	.word	0x00000004
        /*08d4*/ 	.word	0x000000f0
        /*08d8*/ 	.short	0x010a
        /*08da*/ 	.byte	0xff
	.zero		1


	//   ....[125]....
        /*08dc*/ 	.word	0x0000aa50
        /*08e0*/ 	.word	0x00000004
        /*08e4*/ 	.word	0x00000000
        /*08e8*/ 	.short	0x010a
        /*08ea*/ 	.byte	0xff
	.zero		1


	//   ....[126]....
        /*08ec*/ 	.word	0x0000aab0
        /*08f0*/ 	.word	0x00000000
        /*08f4*/ 	.word	0x00000000
        /*08f8*/ 	.short	0x010a
        /*08fa*/ 	.byte	0xff
	.zero		1


	//   ....[127]....
        /*08fc*/ 	.word	0x0000ab10
        /*0900*/ 	.word	0x00000000
        /*0904*/ 	.word	0x00000100
        /*0908*/ 	.short	0x010a
        /*090a*/ 	.byte	0xff
	.zero		1


	//   ....[128]....
        /*090c*/ 	.word	0x0000ab70
        /*0910*/ 	.word	0x00000000
        /*0914*/ 	.word	0x000000d0
        /*0918*/ 	.short	0x010a
        /*091a*/ 	.byte	0xff
	.zero		1


	//   ....[129]....
        /*091c*/ 	.word	0x0000abd0
        /*0920*/ 	.word	0x00000000
        /*0924*/ 	.word	0x000000c8
        /*0928*/ 	.short	0x010a
        /*092a*/ 	.byte	0xff
	.zero		1


	//   ....[130]....
        /*092c*/ 	.word	0x0000ac30
        /*0930*/ 	.word	0x00000002
        /*0934*/ 	.word	0x000000a0
        /*0938*/ 	.short	0x010a
        /*093a*/ 	.byte	0xff
	.zero		1


	//   ....[131]....
        /*093c*/ 	.word	0x0000ac90
        /*0940*/ 	.word	0x00000002
        /*0944*/ 	.word	0x000000a8
        /*0948*/ 	.short	0x010a
        /*094a*/ 	.byte	0xff
	.zero		1


	//   ....[132]....
        /*094c*/ 	.word	0x0000acf0
        /*0950*/ 	.word	0x00000002
        /*0954*/ 	.word	0x000000b0
        /*0958*/ 	.short	0x010a
        /*095a*/ 	.byte	0xff
	.zero		1


	//   ....[133]....
        /*095c*/ 	.word	0x0000ad50
        /*0960*/ 	.word	0x00000000
        /*0964*/ 	.word	0x000000b8
        /*0968*/ 	.short	0x010a
        /*096a*/ 	.byte	0xff
	.zero		1


	//   ....[134]....
        /*096c*/ 	.word	0x0000adb0
        /*0970*/ 	.word	0x00000000
        /*0974*/ 	.word	0x000000a0
        /*0978*/ 	.short	0x010a
        /*097a*/ 	.byte	0xff
	.zero		1


	//   ....[135]....
        /*097c*/ 	.word	0x0000ae10
        /*0980*/ 	.word	0x00000000
        /*0984*/ 	.word	0x000000a8
        /*0988*/ 	.short	0x010a
        /*098a*/ 	.byte	0xff
	.zero		1


	//   ....[136]....
        /*098c*/ 	.word	0x0000ae70
        /*0990*/ 	.word	0x00000000
        /*0994*/ 	.word	0x000000b0
        /*0998*/ 	.short	0x010a
        /*099a*/ 	.byte	0xff
	.zero		1


	//   ....[137]....
        /*099c*/ 	.word	0x0000aed0
        /*09a0*/ 	.word	0x00000000
        /*09a4*/ 	.word	0x000000d0
        /*09a8*/ 	.short	0x010a
        /*09aa*/ 	.byte	0xff
	.zero		1


	//   ....[138]....
        /*09ac*/ 	.word	0x0000af30
        /*09b0*/ 	.word	0x00000002
        /*09b4*/ 	.word	0x00000080
        /*09b8*/ 	.short	0x010a
        /*09ba*/ 	.byte	0xff
	.zero		1


	//   ....[139]....
        /*09bc*/ 	.word	0x0000af80
        /*09c0*/ 	.word	0x00000067
        /*09c4*/ 	.word	0x000000e0
        /*09c8*/ 	.short	0x010a
        /*09ca*/ 	.byte	0xff
	.zero		1


	//   ....[140]....
        /*09cc*/ 	.word	0x0000afd0
        /*09d0*/ 	.word	0x00000002
        /*09d4*/ 	.word	0x00000080
        /*09d8*/ 	.short	0x010a
        /*09da*/ 	.byte	0xff
	.zero		1


	//   ....[141]....
        /*09dc*/ 	.word	0x0000b020
        /*09e0*/ 	.word	0x00000006
        /*09e4*/ 	.word	0x00000080
        /*09e8*/ 	.short	0x010a
        /*09ea*/ 	.byte	0xff
	.zero		1


	//   ....[142]....
        /*09ec*/ 	.word	0x0000b070
        /*09f0*/ 	.word	0x00000002
        /*09f4*/ 	.word	0x00000080
        /*09f8*/ 	.short	0x010a
        /*09fa*/ 	.byte	0xff
	.zero		1


	//----- nvinfo : EIATTR_NUM_MBARRIERS
	.align		4
.L_47:
        /*09fc*/ 	.byte	0x03, 0x38
        /*09fe*/ 	.short	0x0021


	//----- nvinfo : EIATTR_EXIT_INSTR_OFFSETS
	.align		4
        /*0a00*/ 	.byte	0x04, 0x1c
        /*0a02*/ 	.short	(.L_49 - .L_48)


	//   ....[0]....
.L_48:
        /*0a04*/ 	.word	0x00003290


	//   ....[1]....
        /*0a08*/ 	.word	0x00003540


	//   ....[2]....
        /*0a0c*/ 	.word	0x000035a0


	//   ....[3]....
        /*0a10*/ 	.word	0x00004850


	//   ....[4]....
        /*0a14*/ 	.word	0x00005bf0


	//   ....[5]....
        /*0a18*/ 	.word	0x00005c30


	//   ....[6]....
        /*0a1c*/ 	.word	0x0000a270


	//   ....[7]....
        /*0a20*/ 	.word	0x0000a2f0


	//   ....[8]....
        /*0a24*/ 	.word	0x0000a320


	//   ....[9]....
        /*0a28*/ 	.word	0x0000a3a0


	//----- nvinfo : EIATTR_MAX_THREADS
	.align		4
.L_49:
        /*0a2c*/ 	.byte	0x04, 0x05
        /*0a2e*/ 	.short	(.L_51 - .L_50)
.L_50:
        /*0a30*/ 	.word	0x00000100
        /*0a34*/ 	.word	0x00000001
        /*0a38*/ 	.word	0x00000001


	//----- nvinfo : EIATTR_CRS_STACK_SIZE
	.align		4
.L_51:
        /*0a3c*/ 	.byte	0x04, 0x1e
        /*0a3e*/ 	.short	(.L_53 - .L_52)
.L_52:
        /*0a40*/ 	.word	0x00000000


	//----- nvinfo : EIATTR_CBANK_PARAM_SIZE
	.align		4
.L_53:
        /*0a44*/ 	.byte	0x03, 0x19
        /*0a46*/ 	.short	0x0900


	//----- nvinfo : EIATTR_PARAM_CBANK
	.align		4
        /*0a48*/ 	.byte	0x04, 0x0a
        /*0a4a*/ 	.short	(.L_55 - .L_54)
	.align		4
.L_54:
        /*0a4c*/ 	.word	index@(.nv.constant0._ZN7cutlass13device_kernelINS_4conv6kernel13ConvUniversalINS1_16ConvProblemShapeILNS1_8OperatorE1ELi3EEENS1_10collective14CollectiveConvINS1_47MainloopSm100TmaUmmaWarpSpecializedImplicitGemmILS5_1ELi8ELi3ELi1ELi2EN4cute5tupleIJNSA_1CILi2EEENSC_ILi1EEESE_EEEEENSB_IJNSC_ILi256EEENSC_ILi128EEENSB_IJNSC_ILi64EEEEEEEEENS_6half_tESM_NSA_8TiledMMAINSA_8MMA_AtomIJNSA_26SM100_MMA_F16BF16_2x1SM_SSISM_SM_fLi256ELi128ELNSA_4UMMA5MajorE0ELSR_1ELNSQ_7ScaleInE0ELSS_0EEEEEENSA_6LayoutINSB_IJSE_SE_SE_EEENSB_IJNSC_ILi0EEESX_SX_EEEEENSB_IJNSA_10UnderscoreES10_S10_EEEEENS7_6detail27Sm100ImplicitGemmTileTraitsINSA_25SM100_TMA_2SM_LOAD_IM2COLENSA_14ComposedLayoutINSA_7SwizzleILi3ELi4ELi3EEENSA_18smem_ptr_flag_bitsILi16EEENSV_INSB_IJNSC_ILi8EEESJ_EEENSB_IJSJ_SE_EEEEEEEvEENS14_INSA_18SM100_TMA_2SM_LOADENS16_IS18_S1A_NSV_INSB_IJSJ_S1B_EEENSB_IJSE_SJ_EEEEEEEvEEEENS_8epilogue10collective18CollectiveEpilogueINS1O_23Sm100TmaWarpSpecializedILi4ELi2ELi32ELb1ELb0EEEJNSB_IJSI_SI_SK_EEENSB_IJNSV_ISI_SE_EENSV_INSC_ILi32EEESE_EEEEESM_NSB_IJNSB_IJllllEEESE_SX_EEESM_S1Z_NS1O_6fusion15FusionCallbacksIS1S_NS20_17LinearCombinationISM_fSM_fLNS_15FloatRoundStyleE2EEES1T_S1X_JEEENSA_5SM1004TMEM4LOAD26SM100_TMEM_LOAD_32dp32b32xENSA_20SM90_TMA_LOAD_IM2COLENS16_INS17_ILi2ELi4ELi3EEES1A_NSV_INSB_IJS1B_S1V_EEENSB_IJS1V_SE_EEEEEEENSA_39AutoVectorizingCopyWithAssumedAlignmentILi128EEENSA_21SM90_TMA_STORE_IM2COLES2F_S2H_S2H_EEEvvEEEEvNT_6ParamsE)
        /*0a50*/ 	.short	0x0380
        /*0a52*/ 	.short	0x0900


	//----- nvinfo : EIATTR_SW_WAR
	.align		4
.L_55:
        /*0a54*/ 	.byte	0x04, 0x36
        /*0a56*/ 	.short	(.L_57 - .L_56)
.L_56:
        /*0a58*/ 	.word	0x00000008
.L_57:


//--------------------- .nv.callgraph             --------------------------
	.section	.nv.callgraph,"",@"SHT_CUDA_CALLGRAPH"
	.align	4
	.sectionentsize	8
	.align		4
        /*0000*/ 	.word	0x00000000
	.align		4
        /*0004*/ 	.word	0xffffffff
	.align		4
        /*0008*/ 	.word	index@(_ZN7cutlass13device_kernelINS_4conv6kernel13ConvUniversalINS1_16ConvProblemShapeILNS1_8OperatorE1ELi3EEENS1_10collective14CollectiveConvINS1_47MainloopSm100TmaUmmaWarpSpecializedImplicitGemmILS5_1ELi8ELi3ELi1ELi2EN4cute5tupleIJNSA_1CILi2EEENSC_ILi1EEESE_EEEEENSB_IJNSC_ILi256EEENSC_ILi128EEENSB_IJNSC_ILi64EEEEEEEEENS_6half_tESM_NSA_8TiledMMAINSA_8MMA_AtomIJNSA_26SM100_MMA_F16BF16_2x1SM_SSISM_SM_fLi256ELi128ELNSA_4UMMA5MajorE0ELSR_1ELNSQ_7ScaleInE0ELSS_0EEEEEENSA_6LayoutINSB_IJSE_SE_SE_EEENSB_IJNSC_ILi0EEESX_SX_EEEEENSB_IJNSA_10UnderscoreES10_S10_EEEEENS7_6detail27Sm100ImplicitGemmTileTraitsINSA_25SM100_TMA_2SM_LOAD_IM2COLENSA_14ComposedLayoutINSA_7SwizzleILi3ELi4ELi3EEENSA_18smem_ptr_flag_bitsILi16EEENSV_INSB_IJNSC_ILi8EEESJ_EEENSB_IJSJ_SE_EEEEEEEvEENS14_INSA_18SM100_TMA_2SM_LOADENS16_IS18_S1A_NSV_INSB_IJSJ_S1B_EEENSB_IJSE_SJ_EEEEEEEvEEEENS_8epilogue10collective18CollectiveEpilogueINS1O_23Sm100TmaWarpSpecializedILi4ELi2ELi32ELb1ELb0EEEJNSB_IJSI_SI_SK_EEENSB_IJNSV_ISI_SE_EENSV_INSC_ILi32EEESE_EEEEESM_NSB_IJNSB_IJllllEEESE_SX_EEESM_S1Z_NS1O_6fusion15FusionCallbacksIS1S_NS20_17LinearCombinationISM_fSM_fLNS_15FloatRoundStyleE2EEES1T_S1X_JEEENSA_5SM1004TMEM4LOAD26SM100_TMEM_LOAD_32dp32b32xENSA_20SM90_TMA_LOAD_IM2COLENS16_INS17_ILi2ELi4ELi3EEES1A_NSV_INSB_IJS1B_S1V_EEENSB_IJS1V_SE_EEEEEEENSA_39AutoVectorizingCopyWithAssumedAlignmentILi128EEENSA_21SM90_TMA_STORE_IM2COLES2F_S2H_S2H_EEEvvEEEEvNT_6ParamsE)
	.align		4
        /*000c*/ 	.word	index@(__assertfail)
	.align		4
        /*0010*/ 	.word	0x00000000
	.align		4
        /*0014*/ 	.word	0xfffffffe
	.align		4
        /*0018*/ 	.word	0x00000000
	.align		4
        /*001c*/ 	.word	0xfffffffd
	.align		4
        /*0020*/ 	.word	0x00000000
	.align		4
        /*0024*/ 	.word	0xfffffffc


//--------------------- .nv.constant4             --------------------------
	.section	.nv.constant4,"a",@progbits
	.align	8
	.align		8
.nv.constant4:
        /*0000*/ 	.dword	__assertfail
	.align		8
        /*0008*/ 	.dword	__unnamed_1
	.align		8
        /*0010*/ 	.dword	__unnamed_2
	.align		8
        /*0018*/ 	.dword	_ZN39_INTERNAL_890916a7_4_k_cu_23c56686_38554cuda3std3__45__cpo5beginE
	.align		8
        /*0020*/ 	.dword	_ZN39_INTERNAL_890916a7_4_k_cu_23c56686_38554cuda3std3__45__cpo3endE
	.align		8
        /*0028*/ 	.dword	_ZN39_INTERNAL_890916a7_4_k_cu_23c56686_38554cuda3std3__45__cpo6cbeginE
	.align		8
        /*0030*/ 	.dword	_ZN39_INTERNAL_890916a7_4_k_cu_23c56686_38554cuda3std3__45__cpo4cendE
	.align		8
        /*0038*/ 	.dword	_ZN39_INTERNAL_890916a7_4_k_cu_23c56686_38554cuda3std3__441_GLOBAL__N__890916a7_4_k_cu_23c56686_38556ignoreE
	.align		8
        /*0040*/ 	.dword	_ZN39_INTERNAL_890916a7_4_k_cu_23c56686_38554cuda3std3__419piecewise_constructE
	.align		8
        /*0048*/ 	.dword	_ZN39_INTERNAL_890916a7_4_k_cu_23c56686_38554cuda3std3__48in_placeE
	.align		8
        /*0050*/ 	.dword	_ZN39_INTERNAL_890916a7_4_k_cu_23c56686_38554cuda3std6ranges3__45__cpo4swapE
	.align		8
        /*0058*/ 	.dword	_ZN39_INTERNAL_890916a7_4_k_cu_23c56686_38554cuda3std6ranges3__45__cpo9iter_moveE
	.align		8
        /*0060*/ 	.dword	_ZN39_INTERNAL_890916a7_4_k_cu_23c56686_38554cute7productE
	.align		8
        /*0068*/ 	.dword	_ZN39_INTERNAL_890916a7_4_k_cu_23c56686_38554cute1_E
	.align		8
        /*0070*/ 	.dword	$str$27
	.align		8
        /*0078*/ 	.dword	$str$28
	.align		8
        /*0080*/ 	.dword	$str$29
	.align		8
        /*0088*/ 	.dword	$str$30


//--------------------- .text._ZN7cutlass13device_kernelINS_4conv6kernel13ConvUniversalINS1_16ConvProblemShapeILNS1_8OperatorE1ELi3EEENS1_10collective14CollectiveConvINS1_47MainloopSm100TmaUmmaWarpSpecializedImplicitGemmILS5_1ELi8ELi3ELi1ELi2EN4cute5tupleIJNSA_1CILi2EEENSC_ILi1EEESE_EEEEENSB_IJNSC_ILi256EEENSC_ILi128EEENSB_IJNSC_ILi64EEEEEEEEENS_6half_tESM_NSA_8TiledMMAINSA_8MMA_AtomIJNSA_26SM100_MMA_F16BF16_2x1SM_SSISM_SM_fLi256ELi128ELNSA_4UMMA5MajorE0ELSR_1ELNSQ_7ScaleInE0ELSS_0EEEEEENSA_6LayoutINSB_IJSE_SE_SE_EEENSB_IJNSC_ILi0EEESX_SX_EEEEENSB_IJNSA_10UnderscoreES10_S10_EEEEENS7_6detail27Sm100ImplicitGemmTileTraitsINSA_25SM100_TMA_2SM_LOAD_IM2COLENSA_14ComposedLayoutINSA_7SwizzleILi3ELi4ELi3EEENSA_18smem_ptr_flag_bitsILi16EEENSV_INSB_IJNSC_ILi8EEESJ_EEENSB_IJSJ_SE_EEEEEEEvEENS14_INSA_18SM100_TMA_2SM_LOADENS16_IS18_S1A_NSV_INSB_IJSJ_S1B_EEENSB_IJSE_SJ_EEEEEEEvEEEENS_8epilogue10collective18CollectiveEpilogueINS1O_23Sm100TmaWarpSpecializedILi4ELi2ELi32ELb1ELb0EEEJNSB_IJSI_SI_SK_EEENSB_IJNSV_ISI_SE_EENSV_INSC_ILi32EEESE_EEEEESM_NSB_IJNSB_IJllllEEESE_SX_EEESM_S1Z_NS1O_6fusion15FusionCallbacksIS1S_NS20_17LinearCombinationISM_fSM_fLNS_15FloatRoundStyleE2EEES1T_S1X_JEEENSA_5SM1004TMEM4LOAD26SM100_TMEM_LOAD_32dp32b32xENSA_20SM90_TMA_LOAD_IM2COLENS16_INS17_ILi2ELi4ELi3EEES1A_NSV_INSB_IJS1B_S1V_EEENSB_IJS1V_SE_EEEEEEENSA_39AutoVectorizingCopyWithAssumedAlignmentILi128EEENSA_21SM90_TMA_STORE_IM2COLES2F_S2H_S2H_EEEvvEEEEvNT_6ParamsE --------------------------
	.section	.text._ZN7cutlass13device_kernelINS_4conv6kernel13ConvUniversalINS1_16ConvProblemShapeILNS1_8OperatorE1ELi3EEENS1_10collective14CollectiveConvINS1_47MainloopSm100TmaUmmaWarpSpecializedImplicitGemmILS5_1ELi8ELi3ELi1ELi2EN4cute5tupleIJNSA_1CILi2EEENSC_ILi1EEESE_EEEEENSB_IJNSC_ILi256EEENSC_ILi128EEENSB_IJNSC_ILi64EEEEEEEEENS_6half_tESM_NSA_8TiledMMAINSA_8MMA_AtomIJNSA_26SM100_MMA_F16BF16_2x1SM_SSISM_SM_fLi256ELi128ELNSA_4UMMA5MajorE0ELSR_1ELNSQ_7ScaleInE0ELSS_0EEEEEENSA_6LayoutINSB_IJSE_SE_SE_EEENSB_IJNSC_ILi0EEESX_SX_EEEEENSB_IJNSA_10UnderscoreES10_S10_EEEEENS7_6detail27Sm100ImplicitGemmTileTraitsINSA_25SM100_TMA_2SM_LOAD_IM2COLENSA_14ComposedLayoutINSA_7SwizzleILi3ELi4ELi3EEENSA_18smem_ptr_flag_bitsILi16EEENSV_INSB_IJNSC_ILi8EEESJ_EEENSB_IJSJ_SE_EEEEEEEvEENS14_INSA_18SM100_TMA_2SM_LOADENS16_IS18_S1A_NSV_INSB_IJSJ_S1B_EEENSB_IJSE_SJ_EEEEEEEvEEEENS_8epilogue10collective18CollectiveEpilogueINS1O_23Sm100TmaWarpSpecializedILi4ELi2ELi32ELb1ELb0EEEJNSB_IJSI_SI_SK_EEENSB_IJNSV_ISI_SE_EENSV_INSC_ILi32EEESE_EEEEESM_NSB_IJNSB_IJllllEEESE_SX_EEESM_S1Z_NS1O_6fusion15FusionCallbacksIS1S_NS20_17LinearCombinationISM_fSM_fLNS_15FloatRoundStyleE2EEES1T_S1X_JEEENSA_5SM1004TMEM4LOAD26SM100_TMEM_LOAD_32dp32b32xENSA_20SM90_TMA_LOAD_IM2COLENS16_INS17_ILi2ELi4ELi3EEES1A_NSV_INSB_IJS1B_S1V_EEENSB_IJS1V_SE_EEEEEEENSA_39AutoVectorizingCopyWithAssumedAlignmentILi128EEENSA_21SM90_TMA_STORE_IM2COLES2F_S2H_S2H_EEEvvEEEEvNT_6ParamsE,"ax",@progbits
	.align	128
.text._ZN7cutlass13device_kernelINS_4conv6kernel13ConvUniversalINS1_16ConvProblemShapeILNS1_8OperatorE1ELi3EEENS1_10collective14CollectiveConvINS1_47MainloopSm100TmaUmmaWarpSpecializedImplicitGemmILS5_1ELi8ELi3ELi1ELi2EN4cute5tupleIJNSA_1CILi2EEENSC_ILi1EEESE_EEEEENSB_IJNSC_ILi256EEENSC_ILi128EEENSB_IJNSC_ILi64EEEEEEEEENS_6half_tESM_NSA_8TiledMMAINSA_8MMA_AtomIJNSA_26SM100_MMA_F16BF16_2x1SM_SSISM_SM_fLi256ELi128ELNSA_4UMMA5MajorE0ELSR_1ELNSQ_7ScaleInE0ELSS_0EEEEEENSA_6LayoutINSB_IJSE_SE_SE_EEENSB_IJNSC_ILi0EEESX_SX_EEEEENSB_IJNSA_10UnderscoreES10_S10_EEEEENS7_6detail27Sm100ImplicitGemmTileTraitsINSA_25SM100_TMA_2SM_LOAD_IM2COLENSA_14ComposedLayoutINSA_7SwizzleILi3ELi4ELi3EEENSA_18smem_ptr_flag_bitsILi16EEENSV_INSB_IJNSC_ILi8EEESJ_EEENSB_IJSJ_SE_EEEEEEEvEENS14_INSA_18SM100_TMA_2SM_LOADENS16_IS18_S1A_NSV_INSB_IJSJ_S1B_EEENSB_IJSE_SJ_EEEEEEEvEEEENS_8epilogue10collective18CollectiveEpilogueINS1O_23Sm100TmaWarpSpecializedILi4ELi2ELi32ELb1ELb0EEEJNSB_IJSI_SI_SK_EEENSB_IJNSV_ISI_SE_EENSV_INSC_ILi32EEESE_EEEEESM_NSB_IJNSB_IJllllEEESE_SX_EEESM_S1Z_NS1O_6fusion15FusionCallbacksIS1S_NS20_17LinearCombinationISM_fSM_fLNS_15FloatRoundStyleE2EEES1T_S1X_JEEENSA_5SM1004TMEM4LOAD26SM100_TMEM_LOAD_32dp32b32xENSA_20SM90_TMA_LOAD_IM2COLENS16_INS17_ILi2ELi4ELi3EEES1A_NSV_INSB_IJS1B_S1V_EEENSB_IJS1V_SE_EEEEEEENSA_39AutoVectorizingCopyWithAssumedAlignmentILi128EEENSA_21SM90_TMA_STORE_IM2COLES2F_S2H_S2H_EEEvvEEEEvNT_6ParamsE:
        .type           _ZN7cutlass13device_kernelINS_4conv6kernel13ConvUniversalINS1_16ConvProblemShapeILNS1_8OperatorE1ELi3EEENS1_10collective14CollectiveConvINS1_47MainloopSm100TmaUmmaWarpSpecializedImplicitGemmILS5_1ELi8ELi3ELi1ELi2EN4cute5tupleIJNSA_1CILi2EEENSC_ILi1EEESE_EEEEENSB_IJNSC_ILi256EEENSC_ILi128EEENSB_IJNSC_ILi64EEEEEEEEENS_6half_tESM_NSA_8TiledMMAINSA_8MMA_AtomIJNSA_26SM100_MMA_F16BF16_2x1SM_SSISM_SM_fLi256ELi128ELNSA_4UMMA5MajorE0ELSR_1ELNSQ_7ScaleInE0ELSS_0EEEEEENSA_6LayoutINSB_IJSE_SE_SE_EEENSB_IJNSC_ILi0EEESX_SX_EEEEENSB_IJNSA_10UnderscoreES10_S10_EEEEENS7_6detail27Sm100ImplicitGemmTileTraitsINSA_25SM100_TMA_2SM_LOAD_IM2COLENSA_14ComposedLayoutINSA_7SwizzleILi3ELi4ELi3EEENSA_18smem_ptr_flag_bitsILi16EEENSV_INSB_IJNSC_ILi8EEESJ_EEENSB_IJSJ_SE_EEEEEEEvEENS14_INSA_18SM100_TMA_2SM_LOADENS16_IS18_S1A_NSV_INSB_IJSJ_S1B_EEENSB_IJSE_SJ_EEEEEEEvEEEENS_8epilogue10collective18CollectiveEpilogueINS1O_23Sm100TmaWarpSpecializedILi4ELi2ELi32ELb1ELb0EEEJNSB_IJSI_SI_SK_EEENSB_IJNSV_ISI_SE_EENSV_INSC_ILi32EEESE_EEEEESM_NSB_IJNSB_IJllllEEESE_SX_EEESM_S1Z_NS1O_6fusion15FusionCallbacksIS1S_NS20_17LinearCombinationISM_fSM_fLNS_15FloatRoundStyleE2EEES1T_S1X_JEEENSA_5SM1004TMEM4LOAD26SM100_TMEM_LOAD_32dp32b32xENSA_20SM90_TMA_LOAD_IM2COLENS16_INS17_ILi2ELi4ELi3EEES1A_NSV_INSB_IJS1B_S1V_EEENSB_IJS1V_SE_EEEEEEENSA_39AutoVectorizingCopyWithAssumedAlignmentILi128EEENSA_21SM90_TMA_STORE_IM2COLES2F_S2H_S2H_EEEvvEEEEvNT_6ParamsE,@function
        .size           _ZN7cutlass13device_kernelINS_4conv6kernel13ConvUniversalINS1_16ConvProblemShapeILNS1_8OperatorE1ELi3EEENS1_10collective14CollectiveConvINS1_47MainloopSm100TmaUmmaWarpSpecializedImplicitGemmILS5_1ELi8ELi3ELi1ELi2EN4cute5tupleIJNSA_1CILi2EEENSC_ILi1EEESE_EEEEENSB_IJNSC_ILi256EEENSC_ILi128EEENSB_IJNSC_ILi64EEEEEEEEENS_6half_tESM_NSA_8TiledMMAINSA_8MMA_AtomIJNSA_26SM100_MMA_F16BF16_2x1SM_SSISM_SM_fLi256ELi128ELNSA_4UMMA5MajorE0ELSR_1ELNSQ_7ScaleInE0ELSS_0EEEEEENSA_6LayoutINSB_IJSE_SE_SE_EEENSB_IJNSC_ILi0EEESX_SX_EEEEENSB_IJNSA_10UnderscoreES10_S10_EEEEENS7_6detail27Sm100ImplicitGemmTileTraitsINSA_25SM100_TMA_2SM_LOAD_IM2COLENSA_14ComposedLayoutINSA_7SwizzleILi3ELi4ELi3EEENSA_18smem_ptr_flag_bitsILi16EEENSV_INSB_IJNSC_ILi8EEESJ_EEENSB_IJSJ_SE_EEEEEEEvEENS14_INSA_18SM100_TMA_2SM_LOADENS16_IS18_S1A_NSV_INSB_IJSJ_S1B_EEENSB_IJSE_SJ_EEEEEEEvEEEENS_8epilogue10collective18CollectiveEpilogueINS1O_23Sm100TmaWarpSpecializedILi4ELi2ELi32ELb1ELb0EEEJNSB_IJSI_SI_SK_EEENSB_IJNSV_ISI_SE_EENSV_INSC_ILi32EEESE_EEEEESM_NSB_IJNSB_IJllllEEESE_SX_EEESM_S1Z_NS1O_6fusion15FusionCallbacksIS1S_NS20_17LinearCombinationISM_fSM_fLNS_15FloatRoundStyleE2EEES1T_S1X_JEEENSA_5SM1004TMEM4LOAD26SM100_TMEM_LOAD_32dp32b32xENSA_20SM90_TMA_LOAD_IM2COLENS16_INS17_ILi2ELi4ELi3EEES1A_NSV_INSB_IJS1B_S1V_EEENSB_IJS1V_SE_EEEEEEENSA_39AutoVectorizingCopyWithAssumedAlignmentILi128EEENSA_21SM90_TMA_STORE_IM2COLES2F_S2H_S2H_EEEvvEEEEvNT_6ParamsE,(.L_x_199 - _ZN7cutlass13device_kernelINS_4conv6kernel13ConvUniversalINS1_16ConvProblemShapeILNS1_8OperatorE1ELi3EEENS1_10collective14CollectiveConvINS1_47MainloopSm100TmaUmmaWarpSpecializedImplicitGemmILS5_1ELi8ELi3ELi1ELi2EN4cute5tupleIJNSA_1CILi2EEENSC_ILi1EEESE_EEEEENSB_IJNSC_ILi256EEENSC_ILi128EEENSB_IJNSC_ILi64EEEEEEEEENS_6half_tESM_NSA_8TiledMMAINSA_8MMA_AtomIJNSA_26SM100_MMA_F16BF16_2x1SM_SSISM_SM_fLi256ELi128ELNSA_4UMMA5MajorE0ELSR_1ELNSQ_7ScaleInE0ELSS_0EEEEEENSA_6LayoutINSB_IJSE_SE_SE_EEENSB_IJNSC_ILi0EEESX_SX_EEEEENSB_IJNSA_10UnderscoreES10_S10_EEEEENS7_6detail27Sm100ImplicitGemmTileTraitsINSA_25SM100_TMA_2SM_LOAD_IM2COLENSA_14ComposedLayoutINSA_7SwizzleILi3ELi4ELi3EEENSA_18smem_ptr_flag_bitsILi16EEENSV_INSB_IJNSC_ILi8EEESJ_EEENSB_IJSJ_SE_EEEEEEEvEENS14_INSA_18SM100_TMA_2SM_LOADENS16_IS18_S1A_NSV_INSB_IJSJ_S1B_EEENSB_IJSE_SJ_EEEEEEEvEEEENS_8epilogue10collective18CollectiveEpilogueINS1O_23Sm100TmaWarpSpecializedILi4ELi2ELi32ELb1ELb0EEEJNSB_IJSI_SI_SK_EEENSB_IJNSV_ISI_SE_EENSV_INSC_ILi32EEESE_EEEEESM_NSB_IJNSB_IJllllEEESE_SX_EEESM_S1Z_NS1O_6fusion15FusionCallbacksIS1S_NS20_17LinearCombinationISM_fSM_fLNS_15FloatRoundStyleE2EEES1T_S1X_JEEENSA_5SM1004TMEM4LOAD26SM100_TMEM_LOAD_32dp32b32xENSA_20SM90_TMA_LOAD_IM2COLENS16_INS17_ILi2ELi4ELi3EEES1A_NSV_INSB_IJS1B_S1V_EEENSB_IJS1V_SE_EEEEEEENSA_39AutoVectorizingCopyWithAssumedAlignmentILi128EEENSA_21SM90_TMA_STORE_IM2COLES2F_S2H_S2H_EEEvvEEEEvNT_6ParamsE)
        .other          _ZN7cutlass13device_kernelINS_4conv6kernel13ConvUniversalINS1_16ConvProblemShapeILNS1_8OperatorE1ELi3EEENS1_10collective14CollectiveConvINS1_47MainloopSm100TmaUmmaWarpSpecializedImplicitGemmILS5_1ELi8ELi3ELi1ELi2EN4cute5tupleIJNSA_1CILi2EEENSC_ILi1EEESE_EEEEENSB_IJNSC_ILi256EEENSC_ILi128EEENSB_IJNSC_ILi64EEEEEEEEENS_6half_tESM_NSA_8TiledMMAINSA_8MMA_AtomIJNSA_26SM100_MMA_F16BF16_2x1SM_SSISM_SM_fLi256ELi128ELNSA_4UMMA5MajorE0ELSR_1ELNSQ_7ScaleInE0ELSS_0EEEEEENSA_6LayoutINSB_IJSE_SE_SE_EEENSB_IJNSC_ILi0EEESX_SX_EEEEENSB_IJNSA_10UnderscoreES10_S10_EEEEENS7_6detail27Sm100ImplicitGemmTileTraitsINSA_25SM100_TMA_2SM_LOAD_IM2COLENSA_14ComposedLayoutINSA_7SwizzleILi3ELi4ELi3EEENSA_18smem_ptr_flag_bitsILi16EEENSV_INSB_IJNSC_ILi8EEESJ_EEENSB_IJSJ_SE_EEEEEEEvEENS14_INSA_18SM100_TMA_2SM_LOADENS16_IS18_S1A_NSV_INSB_IJSJ_S1B_EEENSB_IJSE_SJ_EEEEEEEvEEEENS_8epilogue10collective18CollectiveEpilogueINS1O_23Sm100TmaWarpSpecializedILi4ELi2ELi32ELb1ELb0EEEJNSB_IJSI_SI_SK_EEENSB_IJNSV_ISI_SE_EENSV_INSC_ILi32EEESE_EEEEESM_NSB_IJNSB_IJllllEEESE_SX_EEESM_S1Z_NS1O_6fusion15FusionCallbacksIS1S_NS20_17LinearCombinationISM_fSM_fLNS_15FloatRoundStyleE2EEES1T_S1X_JEEENSA_5SM1004TMEM4LOAD26SM100_TMEM_LOAD_32dp32b32xENSA_20SM90_TMA_LOAD_IM2COLENS16_INS17_ILi2ELi4ELi3EEES1A_NSV_INSB_IJS1B_S1V_EEENSB_IJS1V_SE_EEEEEEENSA_39AutoVectorizingCopyWithAssumedAlignmentILi128EEENSA_21SM90_TMA_STORE_IM2COLES2F_S2H_S2H_EEEvvEEEEvNT_6ParamsE,@"STO_CUDA_ENTRY STV_DEFAULT"
_ZN7cutlass13device_kernelINS_4conv6kernel13ConvUniversalINS1_16ConvProblemShapeILNS1_8OperatorE1ELi3EEENS1_10collective14CollectiveConvINS1_47MainloopSm100TmaUmmaWarpSpecializedImplicitGemmILS5_1ELi8ELi3ELi1ELi2EN4cute5tupleIJNSA_1CILi2EEENSC_ILi1EEESE_EEEEENSB_IJNSC_ILi256EEENSC_ILi128EEENSB_IJNSC_ILi64EEEEEEEEENS_6half_tESM_NSA_8TiledMMAINSA_8MMA_AtomIJNSA_26SM100_MMA_F16BF16_2x1SM_SSISM_SM_fLi256ELi128ELNSA_4UMMA5MajorE0ELSR_1ELNSQ_7ScaleInE0ELSS_0EEEEEENSA_6LayoutINSB_IJSE_SE_SE_EEENSB_IJNSC_ILi0EEESX_SX_EEEEENSB_IJNSA_10UnderscoreES10_S10_EEEEENS7_6detail27Sm100ImplicitGemmTileTraitsINSA_25SM100_TMA_2SM_LOAD_IM2COLENSA_14ComposedLayoutINSA_7SwizzleILi3ELi4ELi3EEENSA_18smem_ptr_flag_bitsILi16EEENSV_INSB_IJNSC_ILi8EEESJ_EEENSB_IJSJ_SE_EEEEEEEvEENS14_INSA_18SM100_TMA_2SM_LOADENS16_IS18_S1A_NSV_INSB_IJSJ_S1B_EEENSB_IJSE_SJ_EEEEEEEvEEEENS_8epilogue10collective18CollectiveEpilogueINS1O_23Sm100TmaWarpSpecializedILi4ELi2ELi32ELb1ELb0EEEJNSB_IJSI_SI_SK_EEENSB_IJNSV_ISI_SE_EENSV_INSC_ILi32EEESE_EEEEESM_NSB_IJNSB_IJllllEEESE_SX_EEESM_S1Z_NS1O_6fusion15FusionCallbacksIS1S_NS20_17LinearCombinationISM_fSM_fLNS_15FloatRoundStyleE2EEES1T_S1X_JEEENSA_5SM1004TMEM4LOAD26SM100_TMEM_LOAD_32dp32b32xENSA_20SM90_TMA_LOAD_IM2COLENS16_INS17_ILi2ELi4ELi3EEES1A_NSV_INSB_IJS1B_S1V_EEENSB_IJS1V_SE_EEEEEEENSA_39AutoVectorizingCopyWithAssumedAlignmentILi128EEENSA_21SM90_TMA_STORE_IM2COLES2F_S2H_S2H_EEEvvEEEEvNT_6ParamsE:
[----:B------:R-:W1:Y:S01]  /*0000*/  LDC R1, c[0x0][0x37c] ;  /* 0x0000df00ff017b82 */ /* 0x000e620000000800 */
[----:B------:R-:W2:Y:S01]  /*0010*/  S2R R81, SR_TID.X ;  /* 0x0000000000517919 */ /* 0x000ea20000002100 */
[----:B------:R-:W3:Y:S06]  /*0020*/  LDCU.64 UR8, c[0x0][0x990] ;  /* 0x00013200ff0877ac */ /* 0x000eec0008000a00 */
[----:B------:R-:W4:Y:S01]  /*0030*/  S2UR UR4, SR_CgaCtaId ;  /* 0x00000000000479c3 */ /* 0x000f220000008800 */
[----:B-1----:R-:W-:Y:S01]  /*0040*/  VIADD R1, R1, 0xfffffff8 ;  /* 0xfffffff801017836 */ /* 0x002fe20000000000 */
[----:B------:R-:W-:-:S02]  /*0050*/  PRMT R83, RZ, 0x7610, R83 ;  /* 0x00007610ff537816 */ /* 0x000fc40000000053 */
[----:B------:R-:W-:Y:S02]  /*0060*/  ELECT P1, URZ, PT ;  /* 0x0000000000ff782f */ /* 0x000fe40003820000 */
[----:B------:R-:W-:Y:S01]  /*0070*/  R2UR UR49, R1 ;  /* 0x00000000013172ca */ /* 0x000fe200000e0000 */
[----:B---3--:R-:W-:-:S04]  /*0080*/  UISETP.NE.U32.AND UP0, UPT, UR8, URZ, UPT ;  /* 0x000000ff0800728c */ /* 0x008fc8000bf05070 */
[----:B------:R-:W-:Y:S02]  /*0090*/  UISETP.NE.AND.EX UP0, UPT, UR9, URZ, UPT, UP0 ;  /* 0x000000ff0900728c */ /* 0x000fe4000bf05300 */
[----:B----4-:R-:W-:Y:S02]  /*00a0*/  ULOP3.LUT UR38, UR4, 0x1, URZ, 0xc0, !UPT ;  /* 0x0000000104267892 */ /* 0x010fe4000f8ec0ff */
[----:B------:R-:W-:Y:S01]  /*00b0*/  ULOP3.LUT UR37, UR4, 0x1, URZ, 0x3c, !UPT ;  /* 0x0000000104257892 */ /* 0x000fe2000f8e3cff */
[----:B--2---:R-:W-:-:S05]  /*00c0*/  SHF.R.U32.HI R84, RZ, 0x5, R81 ;  /* 0x00000005ff547819 */ /* 0x004fca0000011651 */
[----:B------:R-:W1:Y:S02]  /*00d0*/  SHFL.IDX PT, R0, R84, RZ, 0x1f ;  /* 0x00001fff54007589 */ /* 0x000e6400000e0000 */
[----:B-1----:R-:W-:Y:S01]  /*00e0*/  R2UR UR18, R0 ;  /* 0x00000000001272ca */ /* 0x002fe200000e0000 */
[----:B------:R-:W-:-:S14]  /*00f0*/  BRA.U UP0, `(.L_x_0) ;  /* 0x0000000100307547 */ /* 0x000fdc000b800000 */
[----:B------:R-:W1:Y:S02]  /*0100*/  LDCU.64 UR4, c[0x0][0x988] ;  /* 0x00013100ff0477ac */ /* 0x000e640008000a00 */
[----:B-1----:R-:W-:-:S04]  /*0110*/  UISETP.NE.U32.AND UP0, UPT, UR4, URZ, UPT ;  /* 0x000000ff0400728c */ /* 0x002fc8000bf05070 */
[----:B------:R-:W-:-:S09]  /*0120*/  UISETP.NE.AND.EX UP0, UPT, UR5, URZ, UPT, UP0 ;  /* 0x000000ff0500728c */ /* 0x000fd2000bf05300 */
[----:B------:R-:W-:Y:S05]  /*0130*/  BRA.U !UP0, `(.L_x_1) ;  /* 0x0000000108147547 */ /* 0x000fea000b800000 */
[----:B------:R-:W1:Y:S01]  /*0140*/  LDC.64 R2, c[0x0][0x988] ;  /* 0x00026200ff027b82 */ /* 0x000e620000000a00 */
[----:B------:R-:W1:Y:S02]  /*0150*/  LDCU.64 UR4, c[0x0][0x358] ;  /* 0x00006b00ff0477ac */ /* 0x000e640008000a00 */
[----:B-1----:R1:W5:Y:S01]  /*0160*/  LDG.E R41, desc[UR4][R2.64] ;  /* 0x0000000402297981 */ /* 0x002362000c1e1900 */
[----:B------:R-:W-:Y:S01]  /*0170*/  HFMA2 R83, -RZ, RZ, 0, 5.9604644775390625e-08 ;  /* 0x00000001ff537431 */ /* 0x000fe200000001ff */
[----:B------:R-:W-:Y:S05]  /*0180*/  BRA `(.L_x_0) ;  /* 0x00000000000c7947 */ /* 0x000fea0003800000 */
.L_x_1:
[----:B------:R-:W1:Y:S01]  /*0190*/  LDCU UR4, c[0x0][0x980] ;  /* 0x00013000ff0477ac */ /* 0x000e620008000800 */
[----:B------:R-:W-:Y:S01]  /*01a0*/  HFMA2 R83, -RZ, RZ, 0, 5.9604644775390625e-08 ;  /* 0x00000001ff537431 */ /* 0x000fe200000001ff */
[----:B-1----:R-:W-:-:S07]  /*01b0*/  MOV R41, UR4 ;  /* 0x0000000400297c02 */ /* 0x002fce0008000f00 */
.L_x_0:
[----:B------:R-:W2:Y:S02]  /*01c0*/  LDCU.64 UR4, c[0x0][0x9b0] ;  /* 0x00013600ff0477ac */ /* 0x000ea40008000a00 */
[----:B--2---:R-:W-:-:S04]  /*01d0*/  UISETP.NE.U32.AND UP0, UPT, UR4, URZ, UPT ;  /* 0x000000ff0400728c */ /* 0x004fc8000bf05070 */
[----:B------:R-:W-:-:S09]  /*01e0*/  UISETP.NE.AND.EX UP0, UPT, UR5, URZ, UPT, UP0 ;  /* 0x000000ff0500728c */ /* 0x000fd2000bf05300 */
[----:B------:R-:W-:Y:S05]  /*01f0*/  BRA.U UP0, `(.L_x_2) ;  /* 0x0000000100287547 */ /* 0x000fea000b800000 */
[----:B------:R-:W2:Y:S02]  /*0200*/  LDCU.64 UR4, c[0x0][0x9a8] ;  /* 0x00013500ff0477ac */ /* 0x000ea40008000a00 */
[----:B--2---:R-:W-:-:S04]  /*0210*/  UISETP.NE.U32.AND UP0, UPT, UR4, URZ, UPT ;  /* 0x000000ff0400728c */ /* 0x004fc8000bf05070 */
[----:B------:R-:W-:-:S09]  /*0220*/  UISETP.NE.AND.EX UP0, UPT, UR5, URZ, UPT, UP0 ;  /* 0x000000ff0500728c */ /* 0x000fd2000bf05300 */
[----:B------:R-:W-:Y:S05]  /*0230*/  BRA.U !UP0, `(.L_x_3) ;  /* 0x0000000108107547 */ /* 0x000fea000b800000 */
[----:B------:R-:W2:Y:S01]  /*0240*/  LDC.64 R38, c[0x0][0x9a8] ;  /* 0x00026a00ff267b82 */ /* 0x000ea20000000a00 */
[----:B------:R-:W2:Y:S02]  /*0250*/  LDCU.64 UR4, c[0x0][0x358] ;  /* 0x00006b00ff0477ac */ /* 0x000ea40008000a00 */
[----:B--2---:R2:W5:Y:S01]  /*0260*/  LDG.E R38, desc[UR4][R38.64] ;  /* 0x0000000426267981 */ /* 0x004562000c1e1900 */
[----:B------:R-:W-:Y:S05]  /*0270*/  BRA `(.L_x_2) ;  /* 0x0000000000087947 */ /* 0x000fea0003800000 */
.L_x_3:
[----:B------:R-:W2:Y:S02]  /*0280*/  LDCU UR4, c[0x0][0x9a0] ;  /* 0x00013400ff0477ac */ /* 0x000ea40008000800 */
[----:B--2---:R-:W-:Y:S02]  /*0290*/  MOV R38, UR4 ;  /* 0x0000000400267c02 */ /* 0x004fe40008000f00 */
.L_x_2:
[----:B------:R-:W-:Y:S01]  /*02a0*/  IMAD.U32 R0, RZ, RZ, UR18 ;  /* 0x00000012ff007e24 */ /* 0x000fe2000f8e00ff */
[----:B------:R-:W-:Y:S04]  /*02b0*/  BSSY.RECONVERGENT B0, `(.L_x_4) ;  /* 0x000000c000007945 */ /* 0x000fe80003800200 */
[C---:B------:R-:W-:Y:S02]  /*02c0*/  ISETP.NE.OR P2, PT, R0.reuse, 0x1, !P1 ;  /* 0x000000010000780c */ /* 0x040fe40004f45670 */
[----:B------:R-:W-:-:S11]  /*02d0*/  ISETP.NE.OR P0, PT, R0, 0x3, !P1 ;  /* 0x000000030000780c */ /* 0x000fd60004f05670 */
[----:B------:R-:W-:Y:S05]  /*02e0*/  @P2 BRA `(.L_x_5) ;  /* 0x0000000000202947 */ /* 0x000fea0003800000 */
[----:B------:R-:W3:Y:S02]  /*02f0*/  LDCU.64 UR4, c[0x0][0x348] ;  /* 0x00006900ff0477ac */ /* 0x000ee40008000a00 */
[----:B---3--:R-:W-:Y:S02]  /*0300*/  UIADD3 UR6, UP1, UPT, UR4, 0x80, URZ ;  /* 0x0000008004067890 */ /* 0x008fe4000ff3e0ff */
[----:B------:R-:W-:Y:S02]  /*0310*/  UIADD3 UR4, UP0, UPT, UR4, 0x200, URZ ;  /* 0x0000020004047890 */ /* 0x000fe4000ff1e0ff */
[----:B------:R-:W-:Y:S02]  /*0320*/  UIADD3.X UR7, UPT, UPT, URZ, UR5, URZ, UP1, !UPT ;  /* 0x00000005ff077290 */ /* 0x000fe40008ffe4ff */
[----:B------:R-:W-:-:S07]  /*0330*/  UIADD3.X UR5, UPT, UPT, URZ, UR5, URZ, UP0, !UPT ;  /* 0x00000005ff057290 */ /* 0x000fce00087fe4ff */
[----:B------:R3:W-:Y:S02]  /*0340*/  UTMACCTL.PF [UR6] ;  /* 0x00000000060079b9 */ /* 0x0007e40008040000 */
[----:B------:R3:W-:Y:S02]  /*0350*/  UTMACCTL.PF [UR4] ;  /* 0x00000000040079b9 */ /* 0x0007e40008040000 */
[----:B---3--:R-:W-:Y:S01]  /*0360*/  NOP ;  /* 0x0000000000007918 */ /* 0x008fe20000000000 */
.L_x_5:
[----:B------:R-:W-:Y:S05]  /*0370*/  BSYNC.RECONVERGENT B0 ;  /* 0x0000000000007941 */ /* 0x000fea0003800200 */
.L_x_4:
[----:B------:R-:W-:Y:S04]  /*0380*/  BSSY.RECONVERGENT B0, `(.L_x_6) ;  /* 0x000000a000007945 */ /* 0x000fe80003800200 */
        /* <DEDUP_REMOVED lines=9> */
.L_x_7:
[----:B------:R-:W-:Y:S05]  /*0420*/  BSYNC.RECONVERGENT B0 ;  /* 0x0000000000007941 */ /* 0x000fea0003800200 */
.L_x_6:
[----:B------:R-:W3:Y:S01]  /*0430*/  LDCU.64 UR4, c[0x0][0x988] ;  /* 0x00013100ff0477ac */ /* 0x000ee20008000a00 */
[----:B------:R-:W-:Y:S02]  /*0440*/  UISETP.EQ.U32.AND UP2, UPT, UR8, URZ, UPT ;  /* 0x000000ff0800728c */ /* 0x000fe4000bf42070 */
[----:B------:R-:W-:Y:S02]  /*0450*/  UPLOP3.LUT UP3, UPT, UPT, UPT, UPT, 0x80, 0x8 ;  /* 0x000000000008789c */ /* 0x000fe40003f6f070 */
[----:B---3--:R-:W-:-:S04]  /*0460*/  UISETP.NE.U32.AND UP0, UPT, UR4, URZ, UPT ;  /* 0x000000ff0400728c */ /* 0x008fc8000bf05070 */
[----:B------:R-:W-:-:S04]  /*0470*/  UISETP.NE.AND.EX UP1, UPT, UR5, URZ, UPT, UP0 ;  /* 0x000000ff0500728c */ /* 0x000fc8000bf25300 */
[----:B------:R-:W-:-:S04]  /*0480*/  UISETP.EQ.OR.EX UP4, UPT, UR9, URZ, !UP1, UP2 ;  /* 0x000000ff0900728c */ /* 0x000fc8000cf82720 */
[----:B------:R-:W-:-:S06]  /*0490*/  UP2UR UR4, UPR, URZ, 0x10 ;  /* 0x00000010ff047883 */ /* 0x000fcc0008000000 */
[----:B------:R-:W-:Y:S01]  /*04a0*/  MOV R93, UR4 ;  /* 0x00000004005d7c02 */ /* 0x000fe20008000f00 */
[----:B------:R-:W-:Y:S06]  /*04b0*/  BRA.U !UP4, `(.L_x_8) ;  /* 0x000000010c207547 */ /* 0x000fec000b800000 */
[----:B------:R-:W-:Y:S01]  /*04c0*/  UISETP.NE.U32.AND UP2, UPT, UR8, URZ, UPT ;  /* 0x000000ff0800728c */ /* 0x000fe2000bf45070 */
[----:B-----5:R-:W-:Y:S01]  /*04d0*/  FSETP.NEU.AND P0, PT, R41, RZ, PT ;  /* 0x000000ff2900720b */ /* 0x020fe20003f0d000 */
[----:B------:R-:W-:Y:S02]  /*04e0*/  USEL UR4, URZ, 0xffffffff, UP1 ;  /* 0xffffffffff047887 */ /* 0x000fe40008800000 */
[----:B------:R-:W-:-:S10]  /*04f0*/  UISETP.NE.AND.EX UP2, UPT, UR9, URZ, UPT, UP2 ;  /* 0x000000ff0900728c */ /* 0x000fd4000bf45320 */
[----:B------:R-:W-:Y:S01]  /*0500*/  VOTEU.ANY UP0, P0 ;  /* 0x0000000000ff7886 */ /* 0x000fe20000000100 */
[----:B------:R-:W-:-:S04]  /*0510*/  @!UP2 USEL UR4, URZ, 0xffffffff, UP0 ;  /* 0xffffffffff04a887 */ /* 0x000fc80008000000 */
[----:B------:R-:W-:-:S04]  /*0520*/  ULOP3.LUT UR4, UR4, 0x1, URZ, 0xc0, !UPT ;  /* 0x0000000104047892 */ /* 0x000fc8000f8ec0ff */
[----:B------:R-:W-:-:S11]  /*0530*/  UISETP.NE.U32.AND UP3, UPT, UR4, 0x1, UPT ;  /* 0x000000010400788c */ /* 0x000fd6000bf65070 */
.L_x_8:
[----:B------:R-:W3:Y:S01]  /*0540*/  SHFL.IDX PT, R0, R84, RZ, 0x1f ;  /* 0x00001fff54007589 */ /* 0x000ee200000e0000 */
[----:B------:R-:W-:Y:S02]  /*0550*/  UISETP.NE.AND UP5, UPT, UR18, 0x2, UPT ;  /* 0x000000021200788c */ /* 0x000fe4000bfa5270 */
[----:B------:R-:W-:Y:S02]  /*0560*/  UISETP.NE.AND UP0, UPT, UR18, 0x2, UPT ;  /* 0x000000021200788c */ /* 0x000fe4000bf05270 */
[----:B------:R-:W-:Y:S02]  /*0570*/  UISETP.NE.OR UP2, UPT, UR38, URZ, UP5 ;  /* 0x000000ff2600728c */ /* 0x000fe4000af45670 */
[----:B------:R-:W-:-:S04]  /*0580*/  USEL UR56, URZ, 0x1, UP0 ;  /* 0x00000001ff387887 */ /* 0x000fc80008000000 */
[----:B------:R-:W-:Y:S02]  /*0590*/  PLOP3.LUT P3, PT, P1, PT, UP2, 0xae, 0xea ;  /* 0x0000000000ea781c */ /* 0x000fe40000f6f52e */
[----:B---3--:R-:W-:-:S13]  /*05a0*/  ISETP.NE.AND P0, PT, R0, RZ, PT ;  /* 0x000000ff0000720c */ /* 0x008fda0003f05270 */
[----:B------:R-:W-:Y:S05]  /*05b0*/  @P0 BRA `(.L_x_9) ;  /* 0x0000000000680947 */ /* 0x000fea0003800000 */
[----:B------:R-:W3:Y:S01]  /*05c0*/  S2UR UR5, SR_CgaCtaId ;  /* 0x00000000000579c3 */ /* 0x000ee20000008800 */
[----:B------:R-:W-:Y:S01]  /*05d0*/  UMOV UR4, 0x400 ;  /* 0x0000040000047882 */ /* 0x000fe20000000000 */
[----:B------:R-:W-:Y:S01]  /*05e0*/  UMOV UR6, 0x1 ;  /* 0x0000000100067882 */ /* 0x000fe20000000000 */
[----:B------:R-:W-:Y:S01]  /*05f0*/  ELECT P0, URZ, PT ;  /* 0x0000000000ff782f */ /* 0x000fe20003800000 */
[----:B------:R-:W-:-:S04]  /*0600*/  UIADD3 UR6, UPT, UPT, -UR6, 0x100000, URZ ;  /* 0x0010000006067890 */ /* 0x000fc8000fffe1ff */
[----:B------:R-:W-:Y:S02]  /*0610*/  USHF.L.U32 UR7, UR6, 0xb, URZ ;  /* 0x0000000b06077899 */ /* 0x000fe400080006ff */
[----:B------:R-:W-:Y:S02]  /*0620*/  USHF.L.U32 UR6, UR6, 0x1, URZ ;  /* 0x0000000106067899 */ /* 0x000fe400080006ff */
[----:B---3--:R-:W-:Y:S01]  /*0630*/  ULEA UR4, UR5, UR4, 0x18 ;  /* 0x0000000405047291 */ /* 0x008fe2000f8ec0ff */
[----:B------:R-:W3:Y:S11]  /*0640*/  FENCE.VIEW.ASYNC.S ;  /* 0x00000000000073c6 */ /* 0x000ef60000000000 */
[----:B---3--:R3:W4:Y:S01]  /*0650*/  SYNCS.EXCH.64 URZ, [UR4], UR6 ;  /* 0x0000000604ff75b2 */ /* 0x0087220008000100 */
[----:B------:R3:W1:Y:S01]  /*0660*/  SYNCS.EXCH.64 URZ, [UR4+0x40], UR6 ;  /* 0x0000400604ff75b2 */ /* 0x0006620008000100 */
        /* <DEDUP_REMOVED lines=13> */
[----:B------:R3:W1:Y:S02]  /*0740*/  SYNCS.EXCH.64 URZ, [UR4+0x78], UR6 ;  /* 0x0000780604ff75b2 */ /* 0x0006640008000100 */
[----:B---3--:R-:W-:Y:S01]  /*0750*/  NOP ;  /* 0x0000000000007918 */ /* 0x008fe20000000000 */
.L_x_9:
[----:B------:R-:W3:Y:S01]  /*0760*/  SHFL.IDX PT, R0, R84, RZ, 0x1f ;  /* 0x00001fff54007589 */ /* 0x000ee200000e0000 */
[----:B------:R-:W-:Y:S01]  /*0770*/  NOP ;  /* 0x0000000000007918 */ /* 0x000fe20000000000 */
[----:B---3--:R-:W-:-:S13]  /*0780*/  ISETP.NE.AND P0, PT, R0, 0x1, PT ;  /* 0x000000010000780c */ /* 0x008fda0003f05270 */
[----:B------:R-:W-:Y:S05]  /*0790*/  @P0 BRA `(.L_x_10) ;  /* 0x0000000000580947 */ /* 0x000fea0003800000 */
[----:B------:R-:W3:Y:S01]  /*07a0*/  S2UR UR5, SR_CgaCtaId ;  /* 0x00000000000579c3 */ /* 0x000ee20000008800 */
[----:B------:R-:W-:Y:S01]  /*07b0*/  UMOV UR4, 0x400 ;  /* 0x0000040000047882 */ /* 0x000fe20000000000 */
[----:B------:R-:W-:Y:S01]  /*07c0*/  UMOV UR8, 0x20 ;  /* 0x0000002000087882 */ /* 0x000fe20000000000 */
[----:B------:R-:W-:Y:S01]  /*07d0*/  UMOV UR6, 0x80 ;  /* 0x0000008000067882 */ /* 0x000fe20000000000 */
[----:B------:R-:W-:-:S04]  /*07e0*/  UIADD3 UR8, UPT, UPT, -UR8, 0x100000, URZ ;  /* 0x0010000008087890 */ /* 0x000fc8000fffe1ff */
[----:B------:R-:W-:Y:S02]  /*07f0*/  USHF.L.U32 UR9, UR8, 0xb, URZ ;  /* 0x0000000b08097899 */ /* 0x000fe400080006ff */
[----:B------:R-:W-:Y:S02]  /*0800*/  USHF.L.U32 UR8, UR8, 0x1, URZ ;  /* 0x0000000108087899 */ /* 0x000fe400080006ff */
[----:B------:R-:W-:-:S04]  /*0810*/  UIADD3 UR6, UPT, UPT, -UR6, 0x100000, URZ ;  /* 0x0010000006067890 */ /* 0x000fc8000fffe1ff */
[----:B------:R-:W-:Y:S02]  /*0820*/  USHF.L.U32 UR7, UR6, 0xb, URZ ;  /* 0x0000000b06077899 */ /* 0x000fe400080006ff */
[----:B------:R-:W-:Y:S01]  /*0830*/  USHF.L.U32 UR6, UR6, 0x1, URZ ;  /* 0x0000000106067899 */ /* 0x000fe200080006ff */
[----:B------:R-:W-:Y:S01]  /*0840*/  ELECT P0, URZ, PT ;  /* 0x0000000000ff782f */ /* 0x000fe20003800000 */
[----:B---3--:R-:W-:Y:S01]  /*0850*/  ULEA UR4, UR5, UR4, 0x18 ;  /* 0x0000000405047291 */ /* 0x008fe2000f8ec0ff */
[----:B------:R-:W3:Y:S11]  /*0860*/  FENCE.VIEW.ASYNC.S ;  /* 0x00000000000073c6 */ /* 0x000ef60000000000 */
[----:B---3--:R3:W1:Y:S01]  /*0870*/  SYNCS.EXCH.64 URZ, [UR4+0x80], UR8 ;  /* 0x0000800804ff75b2 */ /* 0x0086620008000100 */
[----:B------:R3:W1:Y:S01]  /*0880*/  SYNCS.EXCH.64 URZ, [UR4+0xa0], UR6 ;  /* 0x0000a00604ff75b2 */ /* 0x0006620008000100 */
[----:B------:R3:W1:Y:S01]  /*0890*/  SYNCS.EXCH.64 URZ, [UR4+0x88], UR8 ;  /* 0x0000880804ff75b2 */ /* 0x0006620008000100 */
[----:B------:R3:W1:Y:S01]  /*08a0*/  SYNCS.EXCH.64 URZ, [UR4+0xa8], UR6 ;  /* 0x0000a80604ff75b2 */ /* 0x0006620008000100 */
[----:B------:R3:W1:Y:S01]  /*08b0*/  SYNCS.EXCH.64 URZ, [UR4+0x90], UR8 ;  /* 0x0000900804ff75b2 */ /* 0x0006620008000100 */
[----:B------:R3:W1:Y:S01]  /*08c0*/  SYNCS.EXCH.64 URZ, [UR4+0xb0], UR6 ;  /* 0x0000b00604ff75b2 */ /* 0x0006620008000100 */
[----:B------:R3:W1:Y:S01]  /*08d0*/  SYNCS.EXCH.64 URZ, [UR4+0x98], UR8 ;  /* 0x0000980804ff75b2 */ /* 0x0006620008000100 */
[----:B------:R3:W1:Y:S01]  /*08e0*/  SYNCS.EXCH.64 URZ, [UR4+0xb8], UR6 ;  /* 0x0000b80604ff75b2 */ /* 0x0006620008000100 */
[----:B------:R-:W-:Y:S01]  /*08f0*/  NOP ;  /* 0x0000000000007918 */ /* 0x000fe20000000000 */
.L_x_10:
[----:B------:R-:W2:Y:S01]  /*0900*/  SHFL.IDX PT, R0, R84, RZ, 0x1f ;  /* 0x00001fff54007589 */ /* 0x000ea200000e0000 */
[----:B------:R-:W-:Y:S01]  /*0910*/  NOP ;  /* 0x0000000000007918 */ /* 0x000fe20000000000 */
[----:B--2---:R-:W-:-:S13]  /*0920*/  ISETP.NE.AND P0, PT, R0, 0x3, PT ;  /* 0x000000030000780c */ /* 0x004fda0003f05270 */
[----:B------:R-:W-:Y:S05]  /*0930*/  @P0 BRA `(.L_x_11) ;  /* 0x0000000000300947 */ /* 0x000fea0003800000 */
[----:B------:R-:W2:Y:S01]  /*0940*/  S2UR UR5, SR_CgaCtaId ;  /* 0x00000000000579c3 */ /* 0x000ea20000008800 */
[----:B---3--:R-:W-:Y:S01]  /*0950*/  UMOV UR4, 0x400 ;  /* 0x0000040000047882 */ /* 0x008fe20000000000 */
[----:B------:R-:W-:Y:S01]  /*0960*/  UMOV UR6, 0x20 ;  /* 0x0000002000067882 */ /* 0x000fe20000000000 */
[----:B------:R-:W-:Y:S01]  /*0970*/  ELECT P0, URZ, PT ;  /* 0x0000000000ff782f */ /* 0x000fe20003800000 */
[----:B------:R-:W-:-:S04]  /*0980*/  UIADD3 UR6, UPT, UPT, -UR6, 0x100000, URZ ;  /* 0x0010000006067890 */ /* 0x000fc8000fffe1ff */
[----:B------:R-:W-:Y:S02]  /*0990*/  USHF.L.U32 UR7, UR6, 0xb, URZ ;  /* 0x0000000b06077899 */ /* 0x000fe400080006ff */
[----:B------:R-:W-:Y:S02]  /*09a0*/  USHF.L.U32 UR6, UR6, 0x1, URZ ;  /* 0x0000000106067899 */ /* 0x000fe400080006ff */
[----:B--2---:R-:W-:Y:S01]  /*09b0*/  ULEA UR4, UR5, UR4, 0x18 ;  /* 0x0000000405047291 */ /* 0x004fe2000f8ec0ff */
[----:B------:R-:W2:Y:S11]  /*09c0*/  FENCE.VIEW.ASYNC.S ;  /* 0x00000000000073c6 */ /* 0x000eb60000000000 */
[----:B--2---:R2:W3:Y:S01]  /*09d0*/  SYNCS.EXCH.64 URZ, [UR4+0xc0], UR6 ;  /* 0x0000c00604ff75b2 */ /* 0x0044e20008000100 */
[----:B------:R2:W1:Y:S01]  /*09e0*/  SYNCS.EXCH.64 URZ, [UR4+0xc8], UR6 ;  /* 0x0000c80604ff75b2 */ /* 0x0004620008000100 */
[----:B------:R-:W-:Y:S01]  /*09f0*/  NOP ;  /* 0x0000000000007918 */ /* 0x000fe20000000000 */
.L_x_11:
[----:B------:R-:W4:Y:S01]  /*0a00*/  SHFL.IDX PT, R0, R84, RZ, 0x1f ;  /* 0x00001fff54007589 */ /* 0x000f2200000e0000 */
[----:B------:R-:W-:Y:S01]  /*0a10*/  NOP ;  /* 0x0000000000007918 */ /* 0x000fe20000000000 */
[----:B----4-:R-:W-:-:S13]  /*0a20*/  ISETP.NE.AND P0, PT, R0, 0x4, PT ;  /* 0x000000040000780c */ /* 0x010fda0003f05270 */
[----:B------:R-:W-:Y:S05]  /*0a30*/  @P0 BRA `(.L_x_12) ;  /* 0x0000000000440947 */ /* 0x000fea0003800000 */
[----:B------:R-:W4:Y:S01]  /*0a40*/  S2UR UR5, SR_CgaCtaId ;  /* 0x00000000000579c3 */ /* 0x000f220000008800 */
[----:B--23--:R-:W-:Y:S01]  /*0a50*/  UMOV UR4, 0x1e0 ;  /* 0x000001e000047882 */ /* 0x00cfe20000000000 */
[----:B------:R-:W-:Y:S01]  /*0a60*/  UMOV UR6, 0x400 ;  /* 0x0000040000067882 */ /* 0x000fe20000000000 */
[----:B------:R-:W-:Y:S01]  /*0a70*/  USEL UR4, UR4, 0x1a0, UP3 ;  /* 0x000001a004047887 */ /* 0x000fe20009800000 */
[----:B------:R-:W-:Y:S01]  /*0a80*/  UMOV UR8, 0x1 ;  /* 0x0000000100087882 */ /* 0x000fe20000000000 */
[----:B------:R-:W-:Y:S01]  /*0a90*/  ELECT P0, URZ, PT ;  /* 0x0000000000ff782f */ /* 0x000fe20003800000 */
[----:B------:R-:W-:-:S04]  /*0aa0*/  UIADD3 UR8, UPT, UPT, -UR8, 0x100000, URZ ;  /* 0x0010000008087890 */ /* 0x000fc8000fffe1ff */
[----:B------:R-:W-:Y:S02]  /*0ab0*/  USHF.L.U32 UR9, UR8, 0xb, URZ ;  /* 0x0000000b08097899 */ /* 0x000fe400080006ff */
[----:B------:R-:W-:Y:S02]  /*0ac0*/  USHF.L.U32 UR8, UR8, 0x1, URZ ;  /* 0x0000000108087899 */ /* 0x000fe400080006ff */
[----:B----4-:R-:W-:Y:S02]  /*0ad0*/  ULEA UR6, UR5, UR6, 0x18 ;  /* 0x0000000605067291 */ /* 0x010fe4000f8ec0ff */
[----:B------:R-:W-:-:S04]  /*0ae0*/  UIADD3 UR4, UPT, UPT, -UR4, 0x100000, URZ ;  /* 0x0010000004047890 */ /* 0x000fc8000fffe1ff */
[----:B------:R-:W-:Y:S02]  /*0af0*/  USHF.L.U32 UR5, UR4, 0xb, URZ ;  /* 0x0000000b04057899 */ /* 0x000fe400080006ff */
[----:B------:R-:W-:Y:S01]  /*0b00*/  USHF.L.U32 UR4, UR4, 0x1, URZ ;  /* 0x0000000104047899 */ /* 0x000fe200080006ff */
[----:B------:R-:W2:Y:S03]  /*0b10*/  FENCE.VIEW.ASYNC.S ;  /* 0x00000000000073c6 */ /* 0x000ea60000000000 */
[----:B--2---:R4:W2:Y:S08]  /*0b20*/  SYNCS.EXCH.64 URZ, [UR6+0xd0], UR8 ;  /* 0x0000d00806ff75b2 */ /* 0x0048b00008000100 */
[----:B------:R4:W3:Y:S02]  /*0b30*/  SYNCS.EXCH.64 URZ, [UR6+0xd8], UR4 ;  /* 0x0000d80406ff75b2 */ /* 0x0008e40008000100 */
[----:B----4-:R-:W-:Y:S01]  /*0b40*/  NOP ;  /* 0x0000000000007918 */ /* 0x010fe20000000000 */
.L_x_12:
[----:B------:R-:W4:Y:S01]  /*0b50*/  SHFL.IDX PT, R0, R84, RZ, 0x1f ;  /* 0x00001fff54007589 */ /* 0x000f2200000e0000 */
[----:B------:R-:W-:Y:S01]  /*0b60*/  ISETP.NE.OR P1, PT, RZ, UR18, !P1 ;  /* 0x00000012ff007c0c */ /* 0x000fe2000cf25670 */
[----:B------:R-:W-:Y:S01]  /*0b70*/  NOP ;  /* 0x0000000000007918 */ /* 0x000fe20000000000 */
[----:B----4-:R-:W-:-:S13]  /*0b80*/  ISETP.NE.AND P0, PT, R0, 0x5, PT ;  /* 0x000000050000780c */ /* 0x010fda0003f05270 */
[----:B------:R-:W-:Y:S05]  /*0b90*/  @P0 BRA `(.L_x_13) ;  /* 0x0000000000480947 */ /* 0x000fea0003800000 */
[----:B------:R-:W4:Y:S01]  /*0ba0*/  S2UR UR5, SR_CgaCtaId ;  /* 0x00000000000579c3 */ /* 0x000f220000008800 */
[----:B--23--:R-:W-:Y:S01]  /*0bb0*/  UMOV UR4, 0x400 ;  /* 0x0000040000047882 */ /* 0x00cfe20000000000 */
        /* <DEDUP_REMOVED lines=9> */
[----:B----4-:R-:W-:Y:S01]  /*0c50*/  ULEA UR4, UR5, UR4, 0x18 ;  /* 0x0000000405047291 */ /* 0x010fe2000f8ec0ff */
[----:B------:R-:W2:Y:S11]  /*0c60*/  FENCE.VIEW.ASYNC.S ;  /* 0x00000000000073c6 */ /* 0x000eb60000000000 */
[----:B--2---:R4:W2:Y:S01]  /*0c70*/  SYNCS.EXCH.64 URZ, [UR4+0xe0], UR6 ;  /* 0x0000e00604ff75b2 */ /* 0x0048a20008000100 */
[----:B------:R4:W3:Y:S01]  /*0c80*/  SYNCS.EXCH.64 URZ, [UR4+0xf0], UR8 ;  /* 0x0000f00804ff75b2 */ /* 0x0008e20008000100 */
[----:B------:R4:W1:Y:S01]  /*0c90*/  SYNCS.EXCH.64 URZ, [UR4+0xe8], UR6 ;  /* 0x0000e80604ff75b2 */ /* 0x0008620008000100 */
[----:B------:R4:W1:Y:S02]  /*0ca0*/  SYNCS.EXCH.64 URZ, [UR4+0xf8], UR8 ;  /* 0x0000f80804ff75b2 */ /* 0x0008640008000100 */
[----:B----4-:R-:W-:Y:S01]  /*0cb0*/  NOP ;  /* 0x0000000000007918 */ /* 0x010fe20000000000 */
.L_x_13:
[----:B--23--:R-:W2:Y:S01]  /*0cc0*/  S2UR UR7, SR_CgaCtaId ;  /* 0x00000000000779c3 */ /* 0x00cea20000008800 */
[----:B------:R-:W-:Y:S01]  /*0cd0*/  VOTEU.ALL UP0, P1 ;  /* 0x0000000000ff7886 */ /* 0x000fe20000800000 */
[----:B------:R-:W-:Y:S01]  /*0ce0*/  UMOV UR4, 0x20 ;  /* 0x0000002000047882 */ /* 0x000fe20000000000 */
[----:B------:R-:W-:Y:S01]  /*0cf0*/  NOP ;  /* 0x0000000000007918 */ /* 0x000fe20000000000 */
[----:B-1----:R-:W-:Y:S01]  /*0d00*/  LOP3.LUT R3, R81, 0x1f, RZ, 0xc0, !PT ;  /* 0x0000001f51037812 */ /* 0x002fe200078ec0ff */
[----:B------:R-:W-:Y:S01]  /*0d10*/  UISETP.NE.AND UP4, UPT, UR18, URZ, UPT ;  /* 0x000000ff1200728c */ /* 0x000fe2000bf85270 */
[----:B------:R-:W-:Y:S01]  /*0d20*/  @!UP0 UMOV UR6, 0x400 ;  /* 0x0000040000068882 */ /* 0x000fe20000000000 */
[----:B------:R-:W-:-:S04]  /*0d30*/  @!UP0 UIADD3 UR4, UPT, UPT, -UR4, 0x100000, URZ ;  /* 0x0010000004048890 */ /* 0x000fc8000fffe1ff */
[----:B------:R-:W-:Y:S02]  /*0d40*/  @!UP0 USHF.L.U32 UR5, UR4, 0xb, URZ ;  /* 0x0000000b04058899 */ /* 0x000fe400080006ff */
[----:B------:R-:W-:Y:S02]  /*0d50*/  @!UP0 USHF.L.U32 UR4, UR4, 0x1, URZ ;  /* 0x0000000104048899 */ /* 0x000fe400080006ff */
[----:B--2---:R-:W-:Y:S01]  /*0d60*/  @!UP0 ULEA UR6, UR7, UR6, 0x18 ;  /* 0x0000000607068291 */ /* 0x004fe2000f8ec0ff */
[----:B------:R-:W1:Y:S01]  /*0d70*/  LDCU UR7, c[0x0][0x36c] ;  /* 0x00006d80ff0777ac */ /* 0x000e620008000800 */
[----:B------:R-:W-:Y:S01]  /*0d80*/  VOTEU.ALL UP0, P1 ;  /* 0x0000000000ff7886 */ /* 0x000fe20000800000 */
[----:B------:R-:W2:Y:S09]  /*0d90*/  FENCE.VIEW.ASYNC.S ;  /* 0x00000000000073c6 */ /* 0x000eb20000000000 */
[----:B--2---:R2:W3:Y:S01]  /*0da0*/  @!UP0 SYNCS.EXCH.64 URZ, [UR6+0x100], UR4 ;  /* 0x0001000406ff85b2 */ /* 0x0044e20008000100 */
[----:B-1----:R-:W-:-:S09]  /*0db0*/  UISETP.EQ.U32.AND UP6, UPT, UR7, 0x1, UPT ;  /* 0x000000010700788c */ /* 0x002fd2000bfc2070 */
[----:B--2---:R-:W-:Y:S05]  /*0dc0*/  BRA.U !UP6, `(.L_x_14) ;  /* 0x000000010e087547 */ /* 0x004fea000b800000 */
[----:B---3--:R-:W-:Y:S01]  /*0dd0*/  UCGABAR_ARV ;  /* 0x00000000000079c7 */ /* 0x008fe20008000000 */
[----:B------:R-:W-:Y:S05]  /*0de0*/  BRA `(.L_x_15) ;  /* 0x0000000000047947 */ /* 0x000fea0003800000 */
.L_x_14:
[----:B---3--:R-:W-:Y:S01]  /*0df0*/  NOP ;  /* 0x0000000000007918 */ /* 0x008fe20000000000 */
.L_x_15:
[----:B------:R-:W1:Y:S01]  /*0e00*/  S2UR UR21, SR_CTAID.X ;  /* 0x00000000001579c3 */ /* 0x000e620000002500 */
[----:B------:R-:W-:-:S05]  /*0e10*/  CS2R.32 R92, SR_CgaSize ;  /* 0x00000000005c7805 */ /* 0x000fca0000008a00 */
[----:B------:R-:W-:-:S05]  /*0e20*/  IMAD R92, R92, -0xa0, RZ ;  /* 0xffffff605c5c7824 */ /* 0x000fca00078e02ff */
[----:B------:R-:W-:-:S14]  /*0e30*/  R2UR UR5, R92 ;  /* 0x000000005c0572ca */ /* 0x000fdc00000e0000 */
[----:B------:R-:W2:Y:S01]  /*0e40*/  LDCU UR5, c[0x0][UR5+0x2b0] ;  /* 0x00005600050577ac */ /* 0x000ea20008000800 */
[----:B------:R-:W-:-:S05]  /*0e50*/  CS2R.32 R92, SR_CgaSize ;  /* 0x00000000005c7805 */ /* 0x000fca0000008a00 */
[----:B------:R-:W-:-:S05]  /*0e60*/  IMAD R92, R92, -0xa0, RZ ;  /* 0xffffff605c5c7824 */ /* 0x000fca00078e02ff */
[----:B------:R-:W-:-:S14]  /*0e70*/  R2UR UR4, R92 ;  /* 0x000000005c0472ca */ /* 0x000fdc00000e0000 */
[----:B------:R-:W3:Y:S01]  /*0e80*/  LDCU UR4, c[0x0][UR4+0x2b4] ;  /* 0x00005680040477ac */ /* 0x000ee20008000800 */
[----:B------:R-:W4:Y:S01]  /*0e90*/  S2UR UR24, SR_CTAID.Y ;  /* 0x00000000001879c3 */ /* 0x000f220000002600 */
[----:B------:R-:W-:-:S05]  /*0ea0*/  CS2R.32 R92, SR_CgaSize ;  /* 0x00000000005c7805 */ /* 0x000fca0000008a00 */
[----:B------:R-:W-:-:S05]  /*0eb0*/  IMAD R92, R92, -0xa0, RZ ;  /* 0xffffff605c5c7824 */ /* 0x000fca00078e02ff */
[----:B------:R-:W-:-:S14]  /*0ec0*/  R2UR UR7, R92 ;  /* 0x000000005c0772ca */ /* 0x000fdc00000e0000 */
[----:B------:R-:W3:Y:S01]  /*0ed0*/  LDCU UR7, c[0x0][UR7+0x2a0] ;  /* 0x00005400070777ac */ /* 0x000ee20008000800 */
[----:B------:R-:W-:-:S05]  /*0ee0*/  CS2R.32 R92, SR_CgaSize ;  /* 0x00000000005c7805 */ /* 0x000fca0000008a00 */
[----:B------:R-:W-:-:S05]  /*0ef0*/  IMAD R92, R92, -0xa0, RZ ;  /* 0xffffff605c5c7824 */ /* 0x000fca00078e02ff */
[----:B------:R-:W-:-:S14]  /*0f00*/  R2UR UR8, R92 ;  /* 0x000000005c0872ca */ /* 0x000fdc00000e0000 */
[----:B------:R-:W3:Y:S01]  /*0f10*/  LDCU UR8, c[0x0][UR8+0x2a4] ;  /* 0x00005480080877ac */ /* 0x000ee20008000800 */
[----:B------:R-:W3:Y:S01]  /*0f20*/  LDCU UR19, c[0x0][0xc24] ;  /* 0x00018480ff1377ac */ /* 0x000ee20008000800 */
[----:B------:R-:W3:Y:S01]  /*0f30*/  LDCU UR39, c[0x0][0xc24] ;  /* 0x00018480ff2777ac */ /* 0x000ee20008000800 */
[----:B-1----:R-:W-:Y:S01]  /*0f40*/  I2FP.F32.U32 R2, UR21 ;  /* 0x0000001500027c45 */ /* 0x002fe20008201000 */
[----:B------:R-:W1:Y:S04]  /*0f50*/  LDCU UR23, c[0x0][0xc30] ;  /* 0x00018600ff1777ac */ /* 0x000e680008000800 */
[----:B--2---:R-:W-:Y:S01]  /*0f60*/  FMUL R2, R2, UR5 ;  /* 0x0000000502027c20 */ /* 0x004fe20008400000 */
[----:B----4-:R-:W-:-:S05]  /*0f70*/  I2FP.F32.U32 R0, UR24 ;  /* 0x0000001800007c45 */ /* 0x010fca0008201000 */
[----:B------:R-:W2:Y:S01]  /*0f80*/  F2I.U32.TRUNC.NTZ R2, R2 ;  /* 0x0000000200027305 */ /* 0x000ea2000020f000 */
[----:B---3--:R-:W-:-:S07]  /*0f90*/  FMUL R0, R0, UR4 ;  /* 0x0000000400007c20 */ /* 0x008fce0008400000 */
[----:B------:R-:W3:Y:S01]  /*0fa0*/  F2I.U32.TRUNC.NTZ R0, R0 ;  /* 0x0000000000007305 */ /* 0x000ee2000020f000 */
[----:B--2---:R-:W-:Y:S02]  /*0fb0*/  R2UR UR4, R2 ;  /* 0x00000000020472ca */ /* 0x004fe400000e0000 */
[----:B------:R-:W-:Y:S02]  /*0fc0*/  PRMT R2, RZ, 0x7610, R2 ;  /* 0x00007610ff027816 */ /* 0x000fe40000000002 */
[----:B---3--:R-:W-:Y:S02]  /*0fd0*/  R2UR UR6, R0 ;  /* 0x00000000000672ca */ /* 0x008fe400000e0000 */
[----:B------:R-:W-:-:S07]  /*0fe0*/  PRMT R0, RZ, 0x7610, R0 ;  /* 0x00007610ff007816 */ /* 0x000fce0000000000 */
[----:B------:R-:W-:-:S04]  /*0ff0*/  UIADD3 UR5, UPT, UPT, -UR4, URZ, URZ ;  /* 0x000000ff04057290 */ /* 0x000fc8000fffe1ff */
[----:B------:R-:W-:Y:S02]  /*1000*/  UIMAD UR5, UR7, UR5, UR21 ;  /* 0x00000005070572a4 */ /* 0x000fe4000f8e0215 */
[----:B------:R-:W-:-:S04]  /*1010*/  UIADD3 UR4, UPT, UPT, -UR6, URZ, URZ ;  /* 0x000000ff06047290 */ /* 0x000fc8000fffe1ff */
[----:B------:R-:W-:Y:S01]  /*1020*/  IMAD.U32 R92, RZ, RZ, UR5 ;  /* 0x00000005ff5c7e24 */ /* 0x000fe2000f8e00ff */
[----:B------:R-:W-:-:S06]  /*1030*/  UIMAD UR4, UR8, UR4, UR24 ;  /* 0x00000004080472a4 */ /* 0x000fcc000f8e0218 */
[----:B------:R-:W-:Y:S01]  /*1040*/  IMAD.U32 R91, RZ, RZ, UR4 ;  /* 0x00000004ff5b7e24 */ /* 0x000fe2000f8e00ff */
[----:B-1----:R-:W-:Y:S06]  /*1050*/  BRA.U UP4, `(.L_x_16) ;  /* 0x0000000104307547 */ /* 0x002fec000b800000 */
[----:B------:R-:W-:Y:S01]  /*1060*/  R2UR UR5, R91 ;  /* 0x000000005b0572ca */ /* 0x000fe200000e0000 */
[----:B------:R-:W-:Y:S01]  /*1070*/  UMOV UR7, 0x3 ;  /* 0x0000000300077882 */ /* 0x000fe20000000000 */
[----:B------:R-:W-:-:S11]  /*1080*/  R2UR UR4, R92 ;  /* 0x000000005c0472ca */ /* 0x000fd600000e0000 */
[----:B------:R-:W-:-:S04]  /*1090*/  UISETP.NE.AND UP0, UPT, UR5, URZ, UPT ;  /* 0x000000ff0500728c */ /* 0x000fc8000bf05270 */
[----:B------:R-:W-:Y:S02]  /*10a0*/  UISETP.LT.U32.OR UP0, UPT, UR4, 0x2, !UP0 ;  /* 0x000000020400788c */ /* 0x000fe4000c701470 */
[----:B------:R-:W-:Y:S02]  /*10b0*/  ULOP3.LUT UR4, UR4, 0xfffffffe, URZ, 0xc0, !UPT ;  /* 0xfffffffe04047892 */ /* 0x000fe4000f8ec0ff */
[----:B------:R-:W-:Y:S02]  /*10c0*/  USEL UR6, URZ, 0x1, !UP0 ;  /* 0x00000001ff067887 */ /* 0x000fe4000c000000 */
[----:B------:R-:W-:Y:S02]  /*10d0*/  USEL UR5, URZ, 0x2, !UP0 ;  /* 0x00000002ff057887 */ /* 0x000fe4000c000000 */
[----:B------:R-:W-:Y:S02]  /*10e0*/  USHF.L.U32 UR4, UR7, UR4, URZ ;  /* 0x0000000407047299 */ /* 0x000fe400080006ff */
[----:B------:R-:W-:-:S04]  /*10f0*/  UIADD3 UR5, UPT, UPT, UR6, UR5, URZ ;  /* 0x0000000506057290 */ /* 0x000fc8000fffe0ff */
[----:B------:R-:W-:Y:S02]  /*1100*/  IMAD.U32 R0, RZ, RZ, UR4 ;  /* 0x00000004ff007e24 */ /* 0x000fe4000f8e00ff */
[----:B------:R-:W-:-:S07]  /*1110*/  IMAD.U32 R2, RZ, RZ, UR5 ;  /* 0x00000005ff027e24 */ /* 0x000fce000f8e00ff */
.L_x_16:
[----:B------:R-:W1:Y:S01]  /*1120*/  S2UR UR53, SR_CTAID.Z ;  /* 0x00000000003579c3 */ /* 0x000e620000002700 */
[----:B------:R-:W-:Y:S01]  /*1130*/  UISETP.GE.AND UP0, UPT, UR19, 0x1, UPT ;  /* 0x000000011300788c */ /* 0x000fe2000bf06270 */
[----:B------:R-:W-:-:S08]  /*1140*/  UMOV UR52, UR21 ;  /* 0x0000001500347c82 */ /* 0x000fd00008000000 */
[----:B------:R-:W-:Y:S05]  /*1150*/  BRA.U !UP0, `(.L_x_17) ;  /* 0x0000000108d47547 */ /* 0x000fea000b800000 */
[----:B------:R-:W2:Y:S01]  /*1160*/  LDCU.128 UR12, c[0x0][0xc10] ;  /* 0x00018200ff0c77ac */ /* 0x000ea20008000c00 */
[----:B------:R-:W3:Y:S01]  /*1170*/  LDCU UR20, c[0x0][0xc0c] ;  /* 0x00018180ff1477ac */ /* 0x000ee20008000800 */
[----:B------:R-:W4:Y:S01]  /*1180*/  LDCU UR6, c[0x0][0x370] ;  /* 0x00006e00ff0677ac */ /* 0x000f220008000800 */
[----:B------:R-:W1:Y:S01]  /*1190*/  LDCU UR7, c[0x0][0x374] ;  /* 0x00006e80ff0777ac */ /* 0x000e620008000800 */
[----:B------:R-:W1:Y:S01]  /*11a0*/  LDCU UR22, c[0x0][0xc20] ;  /* 0x00018400ff1677ac */ /* 0x000e620008000800 */
[----:B--2---:R-:W-:Y:S02]  /*11b0*/  UIMAD.WIDE.U32 UR4, UR21, UR12, URZ ;  /* 0x0000000c150472a5 */ /* 0x004fe4000f8e00ff */
[----:B---3--:R-:W-:Y:S01]  /*11c0*/  UISETP.NE.AND UP0, UPT, UR20, 0x1, UPT ;  /* 0x000000011400788c */ /* 0x008fe2000bf05270 */
[----:B------:R-:W2:Y:S01]  /*11d0*/  LDCU.64 UR8, c[0x0][0xc28] ;  /* 0x00018500ff0877ac */ /* 0x000ea20008000a00 */
[----:B----4-:R-:W-:-:S03]  /*11e0*/  UIMAD.WIDE.U32 UR10, UR6, UR12, URZ ;  /* 0x0000000c060a72a5 */ /* 0x010fc6000f8e00ff */
[----:B------:R-:W-:Y:S01]  /*11f0*/  UMOV UR4, UR5 ;  /* 0x0000000500047c82 */ /* 0x000fe20008000000 */
[----:B------:R-:W-:Y:S02]  /*1200*/  UISETP.NE.AND UP2, UPT, UR19, 0x1, UPT ;  /* 0x000000011300788c */ /* 0x000fe4000bf45270 */
[----:B------:R-:W-:Y:S01]  /*1210*/  USHF.R.U32.HI UR4, URZ, UR13, UR4 ;  /* 0x0000000dff047299 */ /* 0x000fe20008011604 */
[----:B------:R-:W-:Y:S01]  /*1220*/  UMOV UR10, UR11 ;  /* 0x0000000b000a7c82 */ /* 0x000fe20008000000 */
[----:B------:R-:W-:Y:S02]  /*1230*/  UIMAD.WIDE.U32 UR16, UR24, UR15, URZ ;  /* 0x0000000f181072a5 */ /* 0x000fe4000f8e00ff */
[----:B------:R-:W-:Y:S02]  /*1240*/  USEL UR5, UR21, UR4, !UP0 ;  /* 0x0000000415057287 */ /* 0x000fe4000c000000 */
[----:B------:R-:W-:Y:S02]  /*1250*/  @UP0 USHF.R.U32.HI UR6, URZ, UR13, UR10 ;  /* 0x0000000dff060299 */ /* 0x000fe4000801160a */
[----:B------:R-:W-:-:S02]  /*1260*/  UISETP.NE.AND UP0, UPT, UR14, 0x1, UPT ;  /* 0x000000010e00788c */ /* 0x000fc4000bf05270 */
[----:B-1----:R-:W-:Y:S02]  /*1270*/  UIMAD.WIDE.U32 UR10, UR7, UR15, URZ ;  /* 0x0000000f070a72a5 */ /* 0x002fe4000f8e00ff */
[----:B--2---:R-:W-:Y:S01]  /*1280*/  UIMAD.WIDE.U32 UR12, UR6, UR8, URZ ;  /* 0x00000008060c72a5 */ /* 0x004fe2000f8e00ff */
[----:B------:R-:W-:Y:S01]  /*1290*/  UMOV UR4, UR17 ;  /* 0x0000001100047c82 */ /* 0x000fe20008000000 */
[----:B------:R-:W-:-:S03]  /*12a0*/  UIADD3 UR52, UPT, UPT, -UR5, URZ, URZ ;  /* 0x000000ff05347290 */ /* 0x000fc6000fffe1ff */
[----:B------:R-:W-:Y:S01]  /*12b0*/  UMOV UR10, UR11 ;  /* 0x0000000b000a7c82 */ /* 0x000fe20008000000 */
[----:B------:R-:W-:Y:S02]  /*12c0*/  USHF.R.U32.HI UR4, URZ, UR22, UR4 ;  /* 0x00000016ff047299 */ /* 0x000fe40008011604 */
[----:B------:R-:W-:Y:S01]  /*12d0*/  @UP0 USHF.R.U32.HI UR7, URZ, UR22, UR10 ;  /* 0x00000016ff070299 */ /* 0x000fe2000801160a */
[----:B------:R-:W-:Y:S01]  /*12e0*/  UMOV UR12, UR13 ;  /* 0x0000000d000c7c82 */ /* 0x000fe20008000000 */
[----:B------:R-:W-:Y:S02]  /*12f0*/  USEL UR4, UR24, UR4, !UP0 ;  /* 0x0000000418047287 */ /* 0x000fe4000c000000 */
[----:B------:R-:W-:Y:S02]  /*1300*/  UIMAD.WIDE.U32 UR10, UR7, UR8, URZ ;  /* 0x00000008070a72a5 */ /* 0x000fe4000f8e00ff */
[----:B------:R-:W-:Y:S02]  /*1310*/  @UP2 USHF.R.U32.HI UR6, URZ, UR9, UR12 ;  /* 0x00000009ff062299 */ /* 0x000fe4000801160c */
[----:B------:R-:W-:-:S02]  /*1320*/  UIMAD.WIDE.U32 UR12, UR4, UR8, URZ ;  /* 0x00000008040c72a5 */ /* 0x000fc4000f8e00ff */
[----:B------:R-:W-:Y:S01]  /*1330*/  UIMAD UR52, UR20, UR52, UR21 ;  /* 0x00000034143472a4 */ /* 0x000fe2000f8e0215 */
[----:B------:R-:W-:Y:S02]  /*1340*/  UMOV UR10, UR11 ;  /* 0x0000000b000a7c82 */ /* 0x000fe40008000000 */
[----:B------:R-:W-:Y:S02]  /*1350*/  @UP2 USHF.R.U32.HI UR7, URZ, UR9, UR10 ;  /* 0x00000009ff072299 */ /* 0x000fe4000801160a */
[----:B------:R-:W-:Y:S02]  /*1360*/  UIMAD UR10, UR6, UR19, URZ ;  /* 0x00000013060a72a4 */ /* 0x000fe4000f8e02ff */
[----:B------:R-:W-:-:S04]  /*1370*/  UIMAD UR7, UR7, UR19, URZ ;  /* 0x00000013070772a4 */ /* 0x000fc8000f8e02ff */
[----:B------:R-:W-:-:S03]  /*1380*/  UISETP.GE.AND UP0, UPT, UR4, UR7, UPT ;  /* 0x000000070400728c */ /* 0x000fc6000bf06270 */
[----:B------:R-:W-:Y:S01]  /*1390*/  UMOV UR7, UR13 ;  /* 0x0000000d00077c82 */ /* 0x000fe20008000000 */
[----:B------:R-:W-:Y:S02]  /*13a0*/  UISETP.GE.OR UP0, UPT, UR5, UR10, UP0 ;  /* 0x0000000a0500728c */ /* 0x000fe40008706670 */
[----:B------:R-:W-:Y:S02]  /*13b0*/  UIMAD.WIDE.U32 UR10, UR5, UR8, URZ ;  /* 0x00000008050a72a5 */ /* 0x000fe4000f8e00ff */
[----:B------:R-:W-:Y:S02]  /*13c0*/  USHF.R.U32.HI UR7, URZ, UR9, UR7 ;  /* 0x00000009ff077299 */ /* 0x000fe40008011607 */
[----:B------:R-:W-:Y:S02]  /*13d0*/  UIADD3 UR10, UPT, UPT, -UR4, URZ, URZ ;  /* 0x000000ff040a7290 */ /* 0x000fe4000fffe1ff */
[----:B------:R-:W-:Y:S02]  /*13e0*/  USEL UR7, UR4, UR7, !UP2 ;  /* 0x0000000704077287 */ /* 0x000fe4000d000000 */
[----:B------:R-:W-:Y:S01]  /*13f0*/  UIMAD UR10, UR14, UR10, UR24 ;  /* 0x0000000a0e0a72a4 */ /* 0x000fe2000f8e0218 */
[----:B------:R-:W-:-:S02]  /*1400*/  @!UP0 UMOV UR8, UR11 ;  /* 0x0000000b00088c82 */ /* 0x000fc40008000000 */
[----:B------:R-:W-:Y:S02]  /*1410*/  @!UP0 USHF.R.U32.HI UR8, URZ, UR9, UR8 ;  /* 0x00000009ff088299 */ /* 0x000fe40008011608 */
[----:B------:R-:W-:Y:S02]  /*1420*/  UIADD3 UR9, UPT, UPT, -UR7, URZ, URZ ;  /* 0x000000ff07097290 */ /* 0x000fe4000fffe1ff */
[----:B------:R-:W-:Y:S02]  /*1430*/  @!UP0 USEL UR8, UR5, UR8, !UP2 ;  /* 0x0000000805088287 */ /* 0x000fe4000d000000 */
[----:B------:R-:W-:Y:S02]  /*1440*/  UIMAD UR9, UR19, UR9, UR4 ;  /* 0x00000009130972a4 */ /* 0x000fe4000f8e0204 */
[----:B------:R-:W-:Y:S02]  /*1450*/  @!UP0 UIADD3 UR7, UPT, UPT, UR7, -UR8, URZ ;  /* 0x8000000807078290 */ /* 0x000fe4000fffe0ff */
[----:B------:R-:W-:-:S02]  /*1460*/  @!UP0 UIMAD UR6, UR9, UR6, UR8 ;  /* 0x00000006090682a4 */ /* 0x000fc4000f8e0208 */
[----:B------:R-:W-:-:S04]  /*1470*/  @!UP0 UIMAD UR4, UR7, UR19, UR5 ;  /* 0x00000013070482a4 */ /* 0x000fc8000f8e0205 */
[----:B------:R-:W-:Y:S01]  /*1480*/  UIMAD UR24, UR4, UR14, UR10 ;  /* 0x0000000e041872a4 */ /* 0x000fe2000f8e020a */
[----:B------:R-:W-:Y:S02]  /*1490*/  @!UP0 UMOV UR5, UR6 ;  /* 0x0000000600058c82 */ /* 0x000fe40008000000 */
[----:B------:R-:W-:-:S12]  /*14a0*/  UIMAD UR52, UR5, UR20, UR52 ;  /* 0x00000014053472a4 */ /* 0x000fd8000f8e0234 */
.L_x_17:
[----:B------:R-:W-:-:S09]  /*14b0*/  UISETP.NE.AND UP0, UPT, UR23, 0x1, UPT ;  /* 0x000000011700788c */ /* 0x000fd2000bf05270 */
[----:B------:R-:W-:Y:S05]  /*14c0*/  BRA.U UP0, `(.L_x_18) ;  /* 0x0000000100407547 */ /* 0x000fea000b800000 */
[----:B------:R-:W2:Y:S01]  /*14d0*/  LDCU.128 UR8, c[0x0][0xc10] ;  /* 0x00018200ff0877ac */ /* 0x000ea20008000c00 */
[----:B------:R-:W3:Y:S01]  /*14e0*/  LDCU UR12, c[0x0][0xc0c] ;  /* 0x00018180ff0c77ac */ /* 0x000ee20008000800 */
[----:B------:R-:W4:Y:S01]  /*14f0*/  LDCU UR13, c[0x0][0xc20] ;  /* 0x00018400ff0d77ac */ /* 0x000f220008000800 */
[----:B--2---:R-:W-:Y:S02]  /*1500*/  UIMAD.WIDE.U32 UR4, UR52, UR8, URZ ;  /* 0x00000008340472a5 */ /* 0x004fe4000f8e00ff */
[----:B------:R-:W-:Y:S02]  /*1510*/  UIMAD.WIDE.U32 UR6, UR24, UR11, URZ ;  /* 0x0000000b180672a5 */ /* 0x000fe4000f8e00ff */
[----:B---3--:R-:W-:Y:S02]  /*1520*/  UISETP.NE.AND UP0, UPT, UR12, 0x1, UPT ;  /* 0x000000010c00788c */ /* 0x008fe4000bf05270 */
[----:B------:R-:W-:-:S03]  /*1530*/  USHF.R.U32.HI UR5, URZ, UR9, UR5 ;  /* 0x00000009ff057299 */ /* 0x000fc60008011605 */
[----:B------:R-:W-:Y:S01]  /*1540*/  UMOV UR4, UR7 ;  /* 0x0000000700047c82 */ /* 0x000fe20008000000 */
[----:B------:R-:W-:Y:S02]  /*1550*/  USEL UR5, UR52, UR5, !UP0 ;  /* 0x0000000534057287 */ /* 0x000fe4000c000000 */
[----:B------:R-:W-:Y:S02]  /*1560*/  UISETP.NE.AND UP0, UPT, UR10, 0x1, UPT ;  /* 0x000000010a00788c */ /* 0x000fe4000bf05270 */
[----:B----4-:R-:W-:-:S04]  /*1570*/  USHF.R.U32.HI UR4, URZ, UR13, UR4 ;  /* 0x0000000dff047299 */ /* 0x010fc80008011604 */
[----:B------:R-:W-:-:S04]  /*1580*/  USEL UR4, UR24, UR4, !UP0 ;  /* 0x0000000418047287 */ /* 0x000fc8000c000000 */
[----:B------:R-:W-:Y:S02]  /*1590*/  UIADD3 UR6, UPT, UPT, -UR4, UR5, URZ ;  /* 0x0000000504067290 */ /* 0x000fe4000fffe1ff */
[----:B------:R-:W-:Y:S02]  /*15a0*/  UIADD3 UR4, UPT, UPT, UR4, -UR5, URZ ;  /* 0x8000000504047290 */ /* 0x000fe4000fffe0ff */
[----:B------:R-:W-:Y:S02]  /*15b0*/  UIMAD UR24, UR6, UR10, UR24 ;  /* 0x0000000a061872a4 */ /* 0x000fe4000f8e0218 */
[----:B------:R-:W-:-:S12]  /*15c0*/  UIMAD UR52, UR4, UR12, UR52 ;  /* 0x0000000c043472a4 */ /* 0x000fd8000f8e0234 */
.L_x_18:
[----:B------:R-:W-:Y:S05]  /*15d0*/  BRA.U !UP6, `(.L_x_19) ;  /* 0x000000010e0c7547 */ /* 0x000fea000b800000 */
[----:B------:R-:W-:Y:S01]  /*15e0*/  UCGABAR_WAIT ;  /* 0x0000000000007dc7 */ /* 0x000fe20008000000 */
[----:B------:R-:W-:Y:S01]  /*15f0*/  CCTL.IVALL ;  /* 0x00000000ff00798f */ /* 0x000fe20002000000 */
[----:B------:R-:W-:Y:S05]  /*1600*/  BRA `(.L_x_20) ;  /* 0x0000000000047947 */ /* 0x000fea0003800000 */
.L_x_19:
[----:B------:R-:W-:Y:S06]  /*1610*/  BAR.SYNC.DEFER_BLOCKING 0x0 ;  /* 0x0000000000007b1d */ /* 0x000fec0000010000 */
.L_x_20:
[----:B------:R-:W-:Y:S05]  /*1620*/  BRA.U UP5, `(.L_x_21) ;  /* 0x0000001d05207547 */ /* 0x000fea000b800000 */
[----:B------:R-:W2:Y:S01]  /*1630*/  LDCU UR5, c[0x0][0x388] ;  /* 0x00007100ff0577ac */ /* 0x000ea20008000800 */
[----:B------:R-:W-:Y:S01]  /*1640*/  PLOP3.LUT P1, PT, PT, PT, UP3, 0x80, 0x8 ;  /* 0x000000000008781c */ /* 0x000fe20003f2f038 */
[----:B------:R-:W-:Y:S01]  /*1650*/  IMAD.MOV.U32 R2, RZ, RZ, RZ ;  /* 0x000000ffff027224 */ /* 0x000fe200078e00ff */
[----:B------:R-:W-:Y:S01]  /*1660*/  ISETP.EQ.OR P2, PT, R3, RZ, P3 ;  /* 0x000000ff0300720c */ /* 0x000fe20001f42670 */
[----:B------:R-:W3:Y:S01]  /*1670*/  LDCU UR8, c[0x0][0x38c] ;  /* 0x00007180ff0877ac */ /* 0x000ee20008000800 */
[----:B------:R-:W-:Y:S01]  /*1680*/  PLOP3.LUT P1, PT, P1, PT, PT, 0x8, 0x80 ;  /* 0x000000000080781c */ /* 0x000fe20000f2e170 */
[----:B------:R-:W4:Y:S01]  /*1690*/  LDCU.64 UR6, c[0x0][0x390] ;  /* 0x00007200ff0677ac */ /* 0x000f220008000a00 */
[----:B------:R-:W-:Y:S01]  /*16a0*/  UISETP.NE.AND UP1, UPT, UR18, URZ, UPT ;  /* 0x000000ff1200728c */ /* 0x000fe2000bf25270 */
[----:B------:R-:W1:Y:S01]  /*16b0*/  LDCU UR54, c[0x0][0x370] ;  /* 0x00006e00ff3677ac */ /* 0x000e620008000800 */
[----:B--2---:R-:W-:Y:S02]  /*16c0*/  UIADD3 UR5, UPT, UPT, UR5, 0x3f, URZ ;  /* 0x0000003f05057890 */ /* 0x004fe4000fffe0ff */
[----:B------:R-:W-:-:S02]  /*16d0*/  USEL UR38, UR56, 0x2, UP1 ;  /* 0x0000000238267887 */ /* 0x000fc40008800000 */
[----:B------:R-:W-:Y:S01]  /*16e0*/  USHF.R.S32.HI UR4, URZ, 0x1f, UR5 ;  /* 0x0000001fff047899 */ /* 0x000fe20008011405 */
[----:B------:R-:W2:Y:S03]  /*16f0*/  LDCU.64 UR46, c[0x0][0x348] ;  /* 0x00006900ff2e77ac */ /* 0x000ea60008000a00 */
[----:B------:R-:W-:Y:S02]  /*1700*/  ULEA.HI UR4, UR4, UR5, URZ, 0x6 ;  /* 0x0000000504047291 */ /* 0x000fe4000f8f30ff */
[----:B------:R-:W-:Y:S02]  /*1710*/  USHF.L.U32 UR5, UR21, 0x6, URZ ;  /* 0x0000000615057899 */ /* 0x000fe400080006ff */
[----:B------:R-:W-:Y:S02]  /*1720*/  USHF.R.S32.HI UR4, URZ, 0x6, UR4 ;  /* 0x00000006ff047899 */ /* 0x000fe40008011404 */
[----:B------:R-:W-:-:S02]  /*1730*/  ULOP3.LUT UR57, UR5, 0x40, URZ, 0xc0, !UPT ;  /* 0x0000004005397892 */ /* 0x000fc4000f8ec0ff */
[----:B---3--:R-:W-:Y:S02]  /*1740*/  UIMAD UR4, UR4, UR8, URZ ;  /* 0x00000008040472a4 */ /* 0x008fe4000f8e02ff */
[----:B------:R-:W-:Y:S02]  /*1750*/  USHF.L.U32 UR58, UR21, 0x7, URZ ;  /* 0x00000007153a7899 */ /* 0x000fe400080006ff */
[----:B----4-:R-:W-:Y:S01]  /*1760*/  UIMAD UR4, UR4, UR6, URZ ;  /* 0x00000006040472a4 */ /* 0x010fe2000f8e02ff */
[----:B-1----:R-:W1:Y:S03]  /*1770*/  LDCU UR53, c[0x0][0x374] ;  /* 0x00006e80ff3577ac */ /* 0x002e660008000800 */
[----:B------:R-:W-:Y:S01]  /*1780*/  UIMAD UR55, UR4, UR7, URZ ;  /* 0x00000007043772a4 */ /* 0x000fe2000f8e02ff */
[----:B------:R-:W-:Y:S01]  /*1790*/  UMOV UR27, 0x1 ;  /* 0x00000001001b7882 */ /* 0x000fe20000000000 */
[----:B------:R-:W-:-:S02]  /*17a0*/  UMOV UR31, URZ ;  /* 0x000000ff001f7c82 */ /* 0x000fc40008000000 */
[----:B------:R-:W-:Y:S02]  /*17b0*/  UISETP.NE.AND UP2, UPT, UR55, URZ, UPT ;  /* 0x000000ff3700728c */ /* 0x000fe4000bf45270 */
[----:B------:R-:W-:Y:S01]  /*17c0*/  UISETP.LT.U32.AND UP0, UPT, UR55, 0x8, UPT ;  /* 0x000000083700788c */ /* 0x000fe2000bf01070 */
[----:B------:R-:W-:Y:S01]  /*17d0*/  UMOV UR36, URZ ;  /* 0x000000ff00247c82 */ /* 0x000fe20008000000 */
[----:B------:R-:W-:Y:S02]  /*17e0*/  UMOV UR42, URZ ;  /* 0x000000ff002a7c82 */ /* 0x000fe40008000000 */
[----:B------:R-:W-:-:S04]  /*17f0*/  USEL UR4, UR55, 0x8, UP0 ;  /* 0x0000000837047887 */ /* 0x000fc80008000000 */
[----:B------:R-:W-:Y:S02]  /*1800*/  UIADD3 UR5, UPT, UPT, UR4, -0x1, URZ ;  /* 0xffffffff04057890 */ /* 0x000fe4000fffe0ff */
[----:B------:R-:W-:Y:S02]  /*1810*/  @!UP2 UIADD3 UR5, UPT, UPT, UR4, URZ, URZ ;  /* 0x000000ff0405a290 */ /* 0x000fe4000fffe0ff */
[----:B------:R-:W-:Y:S02]  /*1820*/  UIADD3 UR51, UPT, UPT, UR55, -UR4, URZ ;  /* 0x8000000437337290 */ /* 0x000fe4000fffe0ff */
[----:B-12---:R-:W-:-:S12]  /*1830*/  UIADD3 UR56, UPT, UPT, UR5, 0x1, URZ ;  /* 0x0000000105387890 */ /* 0x006fd8000fffe0ff */
.L_x_39:
[----:B------:R-:W1:Y:S01]  /*1840*/  S2UR UR30, SR_CgaCtaId ;  /* 0x00000000001e79c3 */ /* 0x000e620000008800 */
[----:B------:R-:W-:Y:S01]  /*1850*/  UMOV UR4, 0x400 ;  /* 0x0000040000047882 */ /* 0x000fe20000000000 */
[----:B------:R-:W-:Y:S01]  /*1860*/  MOV R0, UR27 ;  /* 0x0000001b00007c02 */ /* 0x000fe20008000f00 */
[----:B------:R-:W-:Y:S02]  /*1870*/  UISETP.NE.AND UP0, UPT, UR55, URZ, UPT ;  /* 0x000000ff3700728c */ /* 0x000fe4000bf05270 */
[----:B------:R-:W-:Y:S01]  /*1880*/  ULEA UR18, UR24, UR57, 0x7 ;  /* 0x0000003918127291 */ /* 0x000fe2000f8e38ff */
[----:B------:R-:W-:Y:S01]  /*1890*/  SHF.L.U32 R0, R0, 0x1f, RZ ;  /* 0x0000001f00007819 */ /* 0x000fe200000006ff */
[----:B------:R-:W-:Y:S01]  /*18a0*/  UMOV UR28, URZ ;  /* 0x000000ff001c7c82 */ /* 0x000fe20008000000 */
[----:B------:R-:W-:Y:S01]  /*18b0*/  UMOV UR22, URZ ;  /* 0x000000ff00167c82 */ /* 0x000fe20008000000 */
[----:B------:R-:W-:Y:S01]  /*18c0*/  UMOV UR21, URZ ;  /* 0x000000ff00157c82 */ /* 0x000fe20008000000 */
[----:B------:R-:W-:Y:S01]  /*18d0*/  UMOV UR20, URZ ;  /* 0x000000ff00147c82 */ /* 0x000fe20008000000 */
[----:B-1----:R-:W-:-:S04]  /*18e0*/  ULEA UR30, UR30, UR4, 0x18 ;  /* 0x000000041e1e7291 */ /* 0x002fc8000f8ec0ff */
[----:B------:R-:W-:-:S09]  /*18f0*/  ULEA UR4, UR31, UR30, 0x3 ;  /* 0x0000001e1f047291 */ /* 0x000fd2000f8e18ff */
[----:B------:R1:W2:Y:S01]  /*1900*/  SYNCS.PHASECHK.TRANS64.TRYWAIT P0, [UR4+0x40], R0 ;  /* 0x00004000ff0075a7 */ /* 0x0002a20008001104 */
[----:B------:R-:W-:-:S04]  /*1910*/  ULEA.HI UR4, UR52, UR52, URZ, 0x1 ;  /* 0x0000003434047291 */ /* 0x000fc8000f8f08ff */
[----:B------:R-:W-:-:S04]  /*1920*/  USHF.L.U32 UR4, UR4, 0x7, URZ ;  /* 0x0000000704047899 */ /* 0x000fc800080006ff */
[----:B------:R-:W-:-:S04]  /*1930*/  ULOP3.LUT UR4, UR4, 0xffffff00, URZ, 0xc0, !UPT ;  /* 0xffffff0004047892 */ /* 0x000fc8000f8ec0ff */
[----:B------:R-:W-:Y:S01]  /*1940*/  ULOP3.LUT UR43, UR4, 0x80, UR58, 0xf8, !UPT ;  /* 0x00000080042b7892 */ /* 0x000fe2000f8ef83a */
[----:B------:R-:W-:Y:S11]  /*1950*/  BRA.U !UP0, `(.L_x_22) ;  /* 0x0000000508ac7547 */ /* 0x000ff6000b800000 */
[----:B------:R-:W3:Y:S01]  /*1960*/  LDCU.128 UR12, c[0x0][0x480] ;  /* 0x00009000ff0c77ac */ /* 0x000ee20008000c00 */
[----:B------:R-:W4:Y:S01]  /*1970*/  LDCU.128 UR8, c[0x0][0x490] ;  /* 0x00009200ff0877ac */ /* 0x000f220008000c00 */
[----:B------:R-:W1:Y:S01]  /*1980*/  LDCU.64 UR20, c[0x0][0x4c0] ;  /* 0x00009800ff1477ac */ /* 0x000e620008000a00 */
[----:B------:R-:W1:Y:S01]  /*1990*/  LDCU.64 UR16, c[0x0][0x4f0] ;  /* 0x00009e00ff1077ac */ /* 0x000e620008000a00 */
[----:B------:R-:W1:Y:S01]  /*19a0*/  LDCU UR19, c[0x0][0x4c8] ;  /* 0x00009900ff1377ac */ /* 0x000e620008000800 */
[----:B---3--:R-:W-:Y:S02]  /*19b0*/  UIMAD.WIDE.U32 UR4, UR43, UR13, URZ ;  /* 0x0000000d2b0472a5 */ /* 0x008fe4000f8e00ff */
[----:B------:R-:W-:Y:S02]  /*19c0*/  UISETP.NE.AND UP0, UPT, UR12, 0x1, UPT ;  /* 0x000000010c00788c */ /* 0x000fe4000bf05270 */
[----:B------:R-:W-:Y:S01]  /*19d0*/  USHF.R.U32.HI UR5, URZ, UR14, UR5 ;  /* 0x0000000eff057299 */ /* 0x000fe20008011605 */
[----:B------:R-:W3:Y:S03]  /*19e0*/  LDCU UR49, c[0x0][0x38c] ;  /* 0x00007180ff3177ac */ /* 0x000ee60008000800 */
[----:B------:R-:W-:-:S02]  /*19f0*/  USEL UR5, UR43, UR5, !UP0 ;  /* 0x000000052b057287 */ /* 0x000fc4000c000000 */
[----:B------:R-:W-:Y:S02]  /*1a00*/  UISETP.NE.AND UP0, UPT, UR15, 0x1, UPT ;  /* 0x000000010f00788c */ /* 0x000fe4000bf05270 */
[----:B----4-:R-:W-:Y:S01]  /*1a10*/  UIMAD.WIDE.U32 UR6, UR5, UR8, URZ ;  /* 0x00000008050672a5 */ /* 0x010fe2000f8e00ff */
[----:B------:R-:W4:Y:S01]  /*1a20*/  LDCU UR8, c[0x0][0x4a0] ;  /* 0x00009400ff0877ac */ /* 0x000f220008000800 */
[----:B------:R-:W1:Y:S05]  /*1a30*/  LDCU UR23, c[0x0][0x4cc] ;  /* 0x00009980ff1777ac */ /* 0x000e6a0008000800 */
[----:B------:R-:W-:Y:S01]  /*1a40*/  UMOV UR4, UR7 ;  /* 0x0000000700047c82 */ /* 0x000fe20008000000 */
[----:B------:R-:W1:Y:S01]  /*1a50*/  LDCU.64 UR40, c[0x0][0x390] ;  /* 0x00007200ff2877ac */ /* 0x000e620008000a00 */
[----:B------:R-:W-:Y:S01]  /*1a60*/  USHF.R.U32.HI UR4, URZ, UR9, UR4 ;  /* 0x00000009ff047299 */ /* 0x000fe20008011604 */
[----:B------:R-:W1:Y:S03]  /*1a70*/  LDCU UR9, c[0x0][0x4ec] ;  /* 0x00009d80ff0977ac */ /* 0x000e660008000800 */
[----:B------:R-:W-:-:S02]  /*1a80*/  USEL UR4, UR5, UR4, !UP0 ;  /* 0x0000000405047287 */ /* 0x000fc4000c000000 */
[----:B------:R-:W-:Y:S02]  /*1a90*/  UISETP.NE.AND UP0, UPT, UR10, 0x1, UPT ;  /* 0x000000010a00788c */ /* 0x000fe4000bf05270 */
[----:B------:R-:W-:Y:S01]  /*1aa0*/  UIMAD.WIDE.U32 UR6, UR4, UR11, URZ ;  /* 0x0000000b040672a5 */ /* 0x000fe2000f8e00ff */
[----:B------:R-:W1:Y:S01]  /*1ab0*/  LDCU.64 UR24, c[0x0][0x4d0] ;  /* 0x00009a00ff1877ac */ /* 0x000e620008000a00 */
[----:B------:R-:W-:-:S05]  /*1ac0*/  UIADD3 UR42, UPT, UPT, UR56, UR36, URZ ;  /* 0x00000024382a7290 */ /* 0x000fca000fffe0ff */
[----:B------:R-:W-:Y:S01]  /*1ad0*/  UMOV UR6, UR7 ;  /* 0x0000000700067c82 */ /* 0x000fe20008000000 */
[----:B------:R-:W-:Y:S02]  /*1ae0*/  UIADD3 UR7, UPT, UPT, -UR4, URZ, URZ ;  /* 0x000000ff04077290 */ /* 0x000fe4000fffe1ff */
[----:B----4-:R-:W-:Y:S02]  /*1af0*/  USHF.R.U32.HI UR6, URZ, UR8, UR6 ;  /* 0x00000008ff067299 */ /* 0x010fe40008011606 */
[----:B------:R-:W-:Y:S02]  /*1b00*/  UIADD3 UR8, UPT, UPT, -UR5, URZ, URZ ;  /* 0x000000ff05087290 */ /* 0x000fe4000fffe1ff */
[----:B------:R-:W-:Y:S02]  /*1b10*/  USEL UR14, UR4, UR6, !UP0 ;  /* 0x00000006040e7287 */ /* 0x000fe4000c000000 */
[----:B------:R-:W-:Y:S02]  /*1b20*/  UIMAD UR7, UR15, UR7, UR5 ;  /* 0x000000070f0772a4 */ /* 0x000fe4000f8e0205 */
[----:B------:R-:W-:-:S02]  /*1b30*/  UIADD3 UR6, UPT, UPT, -UR14, URZ, URZ ;  /* 0x000000ff0e067290 */ /* 0x000fc4000fffe1ff */
[----:B------:R-:W-:Y:S02]  /*1b40*/  UIMAD UR8, UR12, UR8, UR43 ;  /* 0x000000080c0872a4 */ /* 0x000fe4000f8e022b */
[----:B------:R-:W-:Y:S02]  /*1b50*/  UIMAD UR13, UR10, UR6, UR4 ;  /* 0x000000060a0d72a4 */ /* 0x000fe4000f8e0204 */
[----:B-1----:R-:W-:Y:S02]  /*1b60*/  UIMAD UR11, UR8, UR20, UR9 ;  /* 0x00000014080b72a4 */ /* 0x002fe4000f8e0209 */
[----:B------:R-:W-:Y:S01]  /*1b70*/  UIMAD UR12, UR7, UR21, UR16 ;  /* 0x00000015070c72a4 */ /* 0x000fe2000f8e0210 */
[----:B------:R-:W1:Y:S02]  /*1b80*/  LDCU.64 UR4, c[0x0][0x4f8] ;  /* 0x00009f00ff0477ac */ /* 0x000e640008000a00 */
[----:B------:R-:W4:Y:S01]  /*1b90*/  LDCU UR6, c[0x0][0x500] ;  /* 0x0000a000ff0677ac */ /* 0x000f220008000800 */
[----:B------:R-:W-:Y:S01]  /*1ba0*/  UIMAD UR13, UR13, UR19, UR17 ;  /* 0x000000130d0d72a4 */ /* 0x000fe2000f8e0211 */
[----:B------:R-:W-:Y:S01]  /*1bb0*/  UMOV UR28, URZ ;  /* 0x000000ff001c7c82 */ /* 0x000fe20008000000 */
[----:B------:R-:W-:Y:S01]  /*1bc0*/  UMOV UR7, UR31 ;  /* 0x0000001f00077c82 */ /* 0x000fe20008000000 */
[----:B------:R-:W-:Y:S01]  /*1bd0*/  UMOV UR20, URZ ;  /* 0x000000ff00147c82 */ /* 0x000fe20008000000 */
[----:B------:R-:W-:Y:S01]  /*1be0*/  UMOV UR21, URZ ;  /* 0x000000ff00157c82 */ /* 0x000fe20008000000 */
[----:B---3--:R-:W-:-:S07]  /*1bf0*/  UMOV UR22, URZ ;  /* 0x000000ff00167c82 */ /* 0x008fce0008000000 */
.L_x_28:
[----:B------:R-:W-:Y:S01]  /*1c00*/  @!P3 MOV R3, 0xc000 ;  /* 0x0000c0000003b802 */ /* 0x000fe20000000f00 */
[----:B------:R-:W-:Y:S01]  /*1c10*/  ULEA UR9, UR7, UR30, 0x3 ;  /* 0x0000001e07097291 */ /* 0x000fe2000f8e18ff */
[----:B--2---:R-:W-:Y:S11]  /*1c20*/  @P0 BRA `(.L_x_23) ;  /* 0x0000000000100947 */ /* 0x004ff60003800000 */
[----:B------:R-:W-:Y:S04]  /*1c30*/  MOV R4, UR27 ;  /* 0x0000001b00047c02 */ /* 0x000fe80008000f00 */
[----:B------:R-:W-:Y:S04]  /*1c40*/  SHF.L.U32 R4, R4, 0x1f, RZ ;  /* 0x0000001f04047819 */ /* 0x000fe800000006ff */
[----:B------:R-:W2:Y:S02]  /*1c50*/  SYNCS.PHASECHK.TRANS64.TRYWAIT P0, [UR9+0x40], R4 ;  /* 0x00004004ff0075a7 */ /* 0x000ea40008001109 */
[----:B--2---:R-:W-:Y:S05]  /*1c60*/  @!P0 BRA `(.L_x_24) ;  /* 0x0000008400d08947 */ /* 0x004fea0003800000 */
.L_x_23:
[----:B------:R3:W-:Y:S01]  /*1c70*/  @!P3 SYNCS.ARRIVE.TRANS64 RZ, [UR9], R3 ;  /* 0x00000003ffffb9a7 */ /* 0x0007e20008000009 */
[----:B------:R-:W-:Y:S04]  /*1c80*/  ULOP3.LUT UR8, UR38, 0x2, URZ, 0xfc, !UPT ;  /* 0x0000000226087892 */ /* 0x000fe8000f8efcff */
[----:B------:R-:W-:Y:S09]  /*1c90*/  UISETP.NE.AND UP0, UPT, UR8, 0x2, UPT ;  /* 0x000000020800788c */ /* 0x000ff2000bf05270 */
[----:B------:R-:W-:Y:S05]  /*1ca0*/  BRA.U UP0, `(.L_x_25) ;  /* 0x0000000100047547 */ /* 0x000fea000b800000 */
[----:B-1--4-:R-:W-:Y:S05]  /*1cb0*/  BPT.TRAP 0x1 ;  /* 0x000000040000795c */ /* 0x012fea0000300000 */
.L_x_25:
[----:B------:R-:W-:Y:S04]  /*1cc0*/  BSSY.RECONVERGENT B0, `(.L_x_26) ;  /* 0x0000003000007945 */ /* 0x000fe80003800200 */
[----:B------:R-:W-:Y:S05]  /*1cd0*/  @P2 BRA `(.L_x_27) ;  /* 0x0000000000042947 */ /* 0x000fea0003800000 */
[----:B-1--4-:R-:W-:Y:S05]  /*1ce0*/  BPT.TRAP 0x1 ;  /* 0x000000040000795c */ /* 0x012fea0000300000 */
.L_x_27:
[----:B-1--4-:R-:W-:Y:S05]  /*1cf0*/  BSYNC.RECONVERGENT B0 ;  /* 0x0000000000007941 */ /* 0x012fea0003800200 */
.L_x_26:
[----:B------:R-:W-:Y:S02]  /*1d00*/  UIADD3 UR8, UPT, UPT, UR7, 0x1, URZ ;  /* 0x0000000107087890 */ /* 0x000fe4000fffe0ff */
[----:B------:R-:W-:Y:S02]  /*1d10*/  UIMAD UR15, UR20, UR23, UR4 ;  /* 0x00000017140f72a4 */ /* 0x000fe4000f8e0204 */
[----:B------:R-:W-:Y:S02]  /*1d20*/  UISETP.NE.AND UP0, UPT, UR8, 0x8, UPT ;  /* 0x000000080800788c */ /* 0x000fe4000bf05270 */
[----:B------:R-:W-:Y:S02]  /*1d30*/  ULEA UR17, UR7, UR30, 0xe ;  /* 0x0000001e07117291 */ /* 0x000fe4000f8e70ff */
[----:B------:R-:W-:Y:S02]  /*1d40*/  USEL UR10, URZ, 0x1, UP0 ;  /* 0x00000001ff0a7887 */ /* 0x000fe40008000000 */
[----:B------:R-:W-:Y:S02]  /*1d50*/  USEL UR31, UR8, URZ, UP0 ;  /* 0x000000ff081f7287 */ /* 0x000fe40008000000 */
[----:B------:R-:W-:Y:S02]  /*1d60*/  ULOP3.LUT UR27, UR27, UR10, URZ, 0x3c, !UPT ;  /* 0x0000000a1b1b7292 */ /* 0x000fe4000f8e3cff */
[----:B------:R-:W-:Y:S02]  /*1d70*/  ULEA UR8, UR31, UR30, 0x3 ;  /* 0x0000001e1f087291 */ /* 0x000fe4000f8e18ff */
[----:B------:R-:W-:Y:S02]  /*1d80*/  ULEA UR16, UR7, UR30, 0xd ;  /* 0x0000001e07107291 */ /* 0x000fe4000f8e68ff */
[----:B------:R-:W-:Y:S01]  /*1d90*/  UIADD3 UR34, UP0, UPT, UR46, 0x80, URZ ;  /* 0x000000802e227890 */ /* 0x000fe2000ff1e0ff */
[----:B--2---:R-:W-:Y:S01]  /*1da0*/  MOV R0, UR27 ;  /* 0x0000001b00007c02 */ /* 0x004fe20008000f00 */
[----:B------:R-:W-:Y:S02]  /*1db0*/  ULOP3.LUT UR9, UR9, 0xfefffff8, URZ, 0xc0, !UPT ;  /* 0xfefffff809097892 */ /* 0x000fe4000f8ec0ff */
[----:B------:R-:W-:Y:S01]  /*1dc0*/  USHF.L.U32 UR10, UR28, 0x6, URZ ;  /* 0x000000061c0a7899 */ /* 0x000fe200080006ff */
[----:B------:R-:W-:Y:S01]  /*1dd0*/  SHF.L.U32 R0, R0, 0x1f, RZ ;  /* 0x0000001f00007819 */ /* 0x000fe200000006ff */
[----:B------:R-:W-:Y:S02]  /*1de0*/  UIADD3.X UR35, UPT, UPT, URZ, UR47, URZ, UP0, !UPT ;  /* 0x0000002fff237290 */ /* 0x000fe400087fe4ff */
[----:B------:R-:W-:Y:S01]  /*1df0*/  UIADD3 UR32, UP3, UPT, UR46, 0x200, URZ ;  /* 0x000002002e207890 */ /* 0x000fe2000ff7e0ff */
[----:B------:R1:W2:Y:S01]  /*1e00*/  SYNCS.PHASECHK.TRANS64.TRYWAIT P0, [UR8+0x40], R0 ;  /* 0x00004000ff0075a7 */ /* 0x0002a20008001108 */
[----:B------:R-:W-:Y:S02]  /*1e10*/  UIMAD UR8, UR21, UR24, UR5 ;  /* 0x00000018150872a4 */ /* 0x000fe4000f8e0205 */
[----:B------:R-:W-:Y:S02]  /*1e20*/  UIMAD UR7, UR22, UR25, UR6 ;  /* 0x00000019160772a4 */ /* 0x000fe4000f8e0206 */
[----:B------:R-:W-:Y:S02]  /*1e30*/  ULEA UR15, UR8, UR15, 0x5 ;  /* 0x0000000f080f7291 */ /* 0x000fe4000f8e28ff */
[----:B------:R-:W-:Y:S02]  /*1e40*/  UIADD3 UR8, UPT, UPT, UR17, 0x8400, URZ ;  /* 0x0000840011087890 */ /* 0x000fe4000fffe0ff */
[----:B------:R-:W-:Y:S02]  /*1e50*/  ULEA UR7, UR7, UR15, 0xa ;  /* 0x0000000f07077291 */ /* 0x000fe4000f8e50ff */
[----:B------:R-:W-:Y:S02]  /*1e60*/  UIADD3.X UR33, UPT, UPT, URZ, UR47, URZ, UP3, !UPT ;  /* 0x0000002fff217290 */ /* 0x000fe40009ffe4ff */
[----:B------:R-:W-:Y:S02]  /*1e70*/  UPRMT UR7, UR7, 0x5410, URZ ;  /* 0x0000541007077896 */ /* 0x000fe400080000ff */
[----:B------:R-:W-:Y:S02]  /*1e80*/  UIADD3 UR16, UPT, UPT, UR16, 0x28400, URZ ;  /* 0x0002840010107890 */ /* 0x000fe4000fffe0ff */
[----:B------:R-:W-:Y:S02]  /*1e90*/  UIADD3 UR37, UPT, UPT, UR20, 0x1, URZ ;  /* 0x0000000114257890 */ /* 0x000fe4000fffe0ff */
[----:B------:R-:W-:Y:S02]  /*1ea0*/  UIADD3 UR29, UPT, UPT, UR21, 0x1, URZ ;  /* 0x00000001151d7890 */ /* 0x000fe4000fffe0ff */
[----:B------:R-:W-:Y:S02]  /*1eb0*/  UISETP.NE.AND UP2, UPT, UR37, UR49, UPT ;  /* 0x000000312500728c */ /* 0x000fe4000bf45270 */
[----:B------:R-:W-:Y:S02]  /*1ec0*/  UIADD3 UR26, UPT, UPT, UR22, 0x1, URZ ;  /* 0x00000001161a7890 */ /* 0x000fe4000fffe0ff */
[----:B------:R-:W-:Y:S01]  /*1ed0*/  UIADD3 UR36, UPT, UPT, UR36, 0x1, URZ ;  /* 0x0000000124247890 */ /* 0x000fe2000fffe0ff */
[----:B------:R-:W-:Y:S01]  /*1ee0*/  UMOV UR44, 0x0 ;  /* 0x00000000002c7882 */ /* 0x000fe20000000000 */
[----:B------:R-:W-:Y:S01]  /*1ef0*/  UMOV UR45, 0x10000000 ;  /* 0x10000000002d7882 */ /* 0x000fe20000000000 */
[----:B------:R-:W-:Y:S01]  /*1f00*/  UMOV UR17, UR9 ;  /* 0x0000000900117c82 */ /* 0x000fe20008000000 */
[----:B------:R4:W-:Y:S01]  /*1f10*/  UTMALDG.5D.IM2COL.2CTA [UR8], [UR34], UR7, desc[UR44] ;  /* 0x00002c08220073b4 */ /* 0x0009e20008261007 */
[----:B------:R-:W-:Y:S02]  /*1f20*/  UMOV UR19, UR10 ;  /* 0x0000000a00137c82 */ /* 0x000fe40008000000 */
[----:B------:R-:W-:Y:S04]  /*1f30*/  @UP2 UIADD3 UR29, UPT, UPT, UR21, URZ, URZ ;  /* 0x000000ff151d2290 */ /* 0x000fe8000fffe0ff */
[----:B------:R-:W-:Y:S01]  /*1f40*/  UISETP.NE.AND UP1, UPT, UR29, UR40, UPT ;  /* 0x000000281d00728c */ /* 0x000fe2000bf25270 */
[----:B------:R3:W-:Y:S10]  /*1f50*/  UTMALDG.5D.2CTA [UR16], [UR32], desc[UR44] ;  /* 0x00002c10200075b4 */ /* 0x0007f40008221000 */
[----:B------:R-:W-:Y:S04]  /*1f60*/  @UP1 UIADD3 UR26, UPT, UPT, UR22, URZ, URZ ;  /* 0x000000ff161a1290 */ /* 0x000fe8000fffe0ff */
[----:B------:R-:W-:Y:S02]  /*1f70*/  UISETP.NE.AND UP0, UPT, UR26, UR41, UPT ;  /* 0x000000291a00728c */ /* 0x000fe4000bf05270 */
[----:B----4-:R-:W-:Y:S09]  /*1f80*/  UIADD3 UR8, UPT, UPT, UR28, 0x1, URZ ;  /* 0x000000011c087890 */ /* 0x010ff2000fffe0ff */
[----:B------:R-:W-:Y:S01]  /*1f90*/  @UP0 UIADD3 UR8, UPT, UPT, UR28, URZ, URZ ;  /* 0x000000ff1c080290 */ /* 0x000fe2000fffe0ff */
[----:B------:R-:W-:Y:S01]  /*1fa0*/  UMOV UR7, UR31 ;  /* 0x0000001f00077c82 */ /* 0x000fe20008000000 */
[----:B---3--:R-:W-:Y:S02]  /*1fb0*/  USEL UR22, UR26, URZ, UP0 ;  /* 0x000000ff1a167287 */ /* 0x008fe40008000000 */
[----:B------:R-:W-:Y:S02]  /*1fc0*/  UISETP.NE.AND UP0, UPT, UR36, UR42, UPT ;  /* 0x0000002a2400728c */ /* 0x000fe4000bf05270 */
[----:B------:R-:W-:Y:S02]  /*1fd0*/  USEL UR20, UR37, URZ, UP2 ;  /* 0x000000ff25147287 */ /* 0x000fe40009000000 */
[----:B------:R-:W-:Y:S01]  /*1fe0*/  USEL UR21, UR29, URZ, UP1 ;  /* 0x000000ff1d157287 */ /* 0x000fe20008800000 */
[----:B------:R-:W-:Y:S04]  /*1ff0*/  UMOV UR28, UR8 ;  /* 0x00000008001c7c82 */ /* 0x000fe80008000000 */
[----:B-1----:R-:W-:Y:S07]  /*2000*/  BRA.U UP0, `(.L_x_28) ;  /* 0xfffffff900fc7547 */ /* 0x002fee000b83ffff */
.L_x_22:
[----:B------:R-:W-:Y:S01]  /*2010*/  ULEA UR4, UR31, UR30, 0x3 ;  /* 0x0000001e1f047291 */ /* 0x000fe2000f8e18ff */
[----:B-1----:R-:W-:Y:S01]  /*2020*/  MOV R0, UR27 ;  /* 0x0000001b00007c02 */ /* 0x002fe20008000f00 */
[----:B------:R-:W-:Y:S01]  /*2030*/  @!P1 SYNCS.ARRIVE.TRANS64.A1T0 RZ, [UR30+0xc8], RZ ;  /* 0x0000c8ffffff99a7 */ /* 0x000fe2000810001e */
[----:B------:R-:W-:Y:S02]  /*2040*/  UISETP.GE.AND UP0, UPT, UR51, 0x1, UPT ;  /* 0x000000013300788c */ /* 0x000fe4000bf06270 */
[----:B------:R-:W-:-:S04]  /*2050*/  SHF.L.U32 R0, R0, 0x1f, RZ ;  /* 0x0000001f00007819 */ /* 0x000fc800000006ff */
[----:B--2---:R1:W2:Y:S03]  /*2060*/  SYNCS.PHASECHK.TRANS64.TRYWAIT P0, [UR4+0x40], R0 ;  /* 0x00004000ff0075a7 */ /* 0x0042a60008001104 */
[----:B------:R-:W-:Y:S05]  /*2070*/  BRA.U !UP0, `(.L_x_29) ;  /* 0x0000000508a47547 */ /* 0x000fea000b800000 */
[----:B------:R-:W3:Y:S01]  /*2080*/  LDCU.128 UR8, c[0x0][0x480] ;  /* 0x00009000ff0877ac */ /* 0x000ee20008000c00 */
[----:B------:R-:W4:Y:S01]  /*2090*/  LDCU.128 UR32, c[0x0][0x490] ;  /* 0x00009200ff2077ac */ /* 0x000f220008000c00 */
[----:B------:R-:W1:Y:S01]  /*20a0*/  LDCU UR13, c[0x0][0x4c8] ;  /* 0x00009900ff0d77ac */ /* 0x000e620008000800 */
        /* <DEDUP_REMOVED lines=10> */
[----:B------:R-:W1:Y:S05]  /*2150*/  LDCU.64 UR40, c[0x0][0x390] ;  /* 0x00007200ff2877ac */ /* 0x000e6a0008000a00 */
[----:B------:R-:W-:Y:S01]  /*2160*/  UMOV UR4, UR7 ;  /* 0x0000000700047c82 */ /* 0x000fe20008000000 */
[----:B------:R-:W1:Y:S01]  /*2170*/  LDCU.64 UR24, c[0x0][0x4d0] ;  /* 0x00009a00ff1877ac */ /* 0x000e620008000a00 */
[----:B------:R-:W-:Y:S01]  /*2180*/  USHF.R.U32.HI UR4, URZ, UR33, UR4 ;  /* 0x00000021ff047299 */ /* 0x000fe20008011604 */
[----:B------:R-:W4:Y:S03]  /*2190*/  LDCU.64 UR32, c[0x0][0x4c0] ;  /* 0x00009800ff2077ac */ /* 0x000f260008000a00 */
[----:B------:R-:W-:-:S02]  /*21a0*/  USEL UR4, UR5, UR4, !UP0 ;  /* 0x0000000405047287 */ /* 0x000fc4000c000000 */
[----:B------:R-:W-:Y:S02]  /*21b0*/  UISETP.NE.AND UP0, UPT, UR34, 0x1, UPT ;  /* 0x000000012200788c */ /* 0x000fe4000bf05270 */
[----:B------:R-:W-:Y:S02]  /*21c0*/  UIMAD.WIDE.U32 UR6, UR4, UR35, URZ ;  /* 0x00000023040672a5 */ /* 0x000fe4000f8e00ff */
[----:B------:R-:W-:Y:S01]  /*21d0*/  UIADD3 UR42, UPT, UPT, UR51, UR42, URZ ;  /* 0x0000002a332a7290 */ /* 0x000fe2000fffe0ff */
[----:B------:R-:W-:-:S04]  /*21e0*/  UMOV UR37, UR51 ;  /* 0x0000003300257c82 */ /* 0x000fc80008000000 */
[----:B------:R-:W-:Y:S01]  /*21f0*/  UMOV UR6, UR7 ;  /* 0x0000000700067c82 */ /* 0x000fe20008000000 */
[----:B------:R-:W-:Y:S02]  /*2200*/  UIADD3 UR7, UPT, UPT, -UR5, URZ, URZ ;  /* 0x000000ff05077290 */ /* 0x000fe4000fffe1ff */
[----:B---3--:R-:W-:Y:S02]  /*2210*/  USHF.R.U32.HI UR6, URZ, UR9, UR6 ;  /* 0x00000009ff067299 */ /* 0x008fe40008011606 */
[----:B------:R-:W-:Y:S02]  /*2220*/  UIMAD UR7, UR8, UR7, UR43 ;  /* 0x00000007080772a4 */ /* 0x000fe4000f8e022b */
[----:B------:R-:W-:Y:S02]  /*2230*/  USEL UR14, UR4, UR6, !UP0 ;  /* 0x00000006040e7287 */ /* 0x000fe4000c000000 */
[----:B------:R-:W-:Y:S02]  /*2240*/  UIADD3 UR6, UPT, UPT, -UR4, URZ, URZ ;  /* 0x000000ff04067290 */ /* 0x000fe4000fffe1ff */
[----:B------:R-:W-:-:S02]  /*2250*/  UIADD3 UR9, UPT, UPT, -UR14, URZ, URZ ;  /* 0x000000ff0e097290 */ /* 0x000fc4000fffe1ff */
[----:B------:R-:W-:Y:S02]  /*2260*/  UIMAD UR12, UR11, UR6, UR5 ;  /* 0x000000060b0c72a4 */ /* 0x000fe4000f8e0205 */
[----:B------:R-:W-:Y:S02]  /*2270*/  UIMAD UR9, UR34, UR9, UR4 ;  /* 0x00000009220972a4 */ /* 0x000fe4000f8e0204 */
[----:B----4-:R-:W-:Y:S01]  /*2280*/  UIMAD UR11, UR7, UR32, UR10 ;  /* 0x00000020070b72a4 */ /* 0x010fe2000f8e020a */
[----:B------:R-:W3:Y:S02]  /*2290*/  LDCU UR43, c[0x0][0x38c] ;  /* 0x00007180ff2b77ac */ /* 0x000ee40008000800 */
[----:B------:R-:W4:Y:S01]  /*22a0*/  LDCU UR6, c[0x0][0x500] ;  /* 0x0000a000ff0677ac */ /* 0x000f220008000800 */
[----:B------:R-:W2:Y:S01]  /*22b0*/  LDCU.64 UR4, c[0x0][0x4f8] ;  /* 0x00009f00ff0477ac */ /* 0x000ea20008000a00 */
[----:B-1----:R-:W-:Y:S02]  /*22c0*/  UIMAD UR12, UR12, UR33, UR16 ;  /* 0x000000210c0c72a4 */ /* 0x002fe4000f8e0210 */
[----:B------:R-:W-:Y:S01]  /*22d0*/  UIMAD UR13, UR9, UR13, UR17 ;  /* 0x0000000d090d72a4 */ /* 0x000fe2000f8e0211 */
[----:B------:R-:W-:-:S11]  /*22e0*/  UMOV UR7, UR31 ;  /* 0x0000001f00077c82 */ /* 0x000fd60008000000 */
.L_x_35:
[----:B------:R-:W-:Y:S01]  /*22f0*/  @!P3 MOV R3, 0xc000 ;  /* 0x0000c0000003b802 */ /* 0x000fe20000000f00 */
[----:B------:R-:W-:Y:S01]  /*2300*/  ULEA UR9, UR7, UR30, 0x3 ;  /* 0x0000001e07097291 */ /* 0x000fe2000f8e18ff */
[----:B--23--:R-:W-:Y:S11]  /*2310*/  @P0 BRA `(.L_x_30) ;  /* 0x0000000000100947 */ /* 0x00cff60003800000 */
[----:B------:R-:W-:Y:S04]  /*2320*/  MOV R4, UR27 ;  /* 0x0000001b00047c02 */ /* 0x000fe80008000f00 */
[----:B------:R-:W-:Y:S04]  /*2330*/  SHF.L.U32 R4, R4, 0x1f, RZ ;  /* 0x0000001f04047819 */ /* 0x000fe800000006ff */
[----:B------:R-:W1:Y:S02]  /*2340*/  SYNCS.PHASECHK.TRANS64.TRYWAIT P0, [UR9+0x40], R4 ;  /* 0x00004004ff0075a7 */ /* 0x000e640008001109 */
[----:B-1----:R-:W-:Y:S05]  /*2350*/  @!P0 BRA `(.L_x_31) ;  /* 0x00000080002c8947 */ /* 0x002fea0003800000 */
.L_x_30:
[----:B------:R2:W-:Y:S01]  /*2360*/  @!P3 SYNCS.ARRIVE.TRANS64 RZ, [UR9], R3 ;  /* 0x00000003ffffb9a7 */ /* 0x0005e20008000009 */
[----:B------:R-:W-:Y:S04]  /*2370*/  ULOP3.LUT UR8, UR38, 0x2, URZ, 0xfc, !UPT ;  /* 0x0000000226087892 */ /* 0x000fe8000f8efcff */
[----:B------:R-:W-:Y:S09]  /*2380*/  UISETP.NE.AND UP0, UPT, UR8, 0x2, UPT ;  /* 0x000000020800788c */ /* 0x000ff2000bf05270 */
[----:B------:R-:W-:Y:S05]  /*2390*/  BRA.U UP0, `(.L_x_32) ;  /* 0x0000000100047547 */ /* 0x000fea000b800000 */
[----:B---34-:R-:W-:Y:S05]  /*23a0*/  BPT.TRAP 0x1 ;  /* 0x000000040000795c */ /* 0x018fea0000300000 */
.L_x_32:
[----:B------:R-:W-:Y:S04]  /*23b0*/  BSSY.RECONVERGENT B0, `(.L_x_33) ;  /* 0x0000003000007945 */ /* 0x000fe80003800200 */
[----:B------:R-:W-:Y:S05]  /*23c0*/  @P2 BRA `(.L_x_34) ;  /* 0x0000000000042947 */ /* 0x000fea0003800000 */
[----:B---34-:R-:W-:Y:S05]  /*23d0*/  BPT.TRAP 0x1 ;  /* 0x000000040000795c */ /* 0x018fea0000300000 */
.L_x_34:
[----:B---34-:R-:W-:Y:S05]  /*23e0*/  BSYNC.RECONVERGENT B0 ;  /* 0x0000000000007941 */ /* 0x018fea0003800200 */
.L_x_33:
        /* <DEDUP_REMOVED lines=8> */
[----:B------:R-:W-:Y:S02]  /*2470*/  UIMAD UR10, UR21, UR24, UR5 ;  /* 0x00000018150a72a4 */ /* 0x000fe4000f8e0205 */
[----:B------:R-:W-:Y:S01]  /*2480*/  UIADD3 UR34, UP0, UPT, UR46, 0x80, URZ ;  /* 0x000000802e227890 */ /* 0x000fe2000ff1e0ff */
[----:B-1----:R-:W-:Y:S01]  /*2490*/  MOV R0, UR27 ;  /* 0x0000001b00007c02 */ /* 0x002fe20008000f00 */
[----:B------:R-:W-:Y:S02]  /*24a0*/  ULEA UR15, UR10, UR15, 0x5 ;  /* 0x0000000f0a0f7291 */ /* 0x000fe4000f8e28ff */
[----:B------:R-:W-:Y:S01]  /*24b0*/  USHF.L.U32 UR19, UR28, 0x6, URZ ;  /* 0x000000061c137899 */ /* 0x000fe200080006ff */
[----:B------:R-:W-:Y:S01]  /*24c0*/  SHF.L.U32 R0, R0, 0x1f, RZ ;  /* 0x0000001f00007819 */ /* 0x000fe200000006ff */
[----:B------:R-:W-:Y:S02]  /*24d0*/  ULOP3.LUT UR9, UR9, 0xfefffff8, URZ, 0xc0, !UPT ;  /* 0xfefffff809097892 */ /* 0x000fe4000f8ec0ff */
[----:B------:R-:W-:Y:S01]  /*24e0*/  UIADD3.X UR35, UPT, UPT, URZ, UR47, URZ, UP0, !UPT ;  /* 0x0000002fff237290 */ /* 0x000fe200087fe4ff */
[----:B------:R1:W3:Y:S01]  /*24f0*/  SYNCS.PHASECHK.TRANS64.TRYWAIT P0, [UR8+0x40], R0 ;  /* 0x00004000ff0075a7 */ /* 0x0002e20008001108 */
[----:B------:R-:W-:Y:S02]  /*2500*/  ULEA UR8, UR7, UR30, 0xe ;  /* 0x0000001e07087291 */ /* 0x000fe4000f8e70ff */
[----:B------:R-:W-:Y:S02]  /*2510*/  UIMAD UR7, UR22, UR25, UR6 ;  /* 0x00000019160772a4 */ /* 0x000fe4000f8e0206 */
[----:B------:R-:W-:Y:S02]  /*2520*/  UIADD3 UR8, UPT, UPT, UR8, 0x8400, URZ ;  /* 0x0000840008087890 */ /* 0x000fe4000fffe0ff */
[----:B------:R-:W-:Y:S02]  /*2530*/  ULEA UR7, UR7, UR15, 0xa ;  /* 0x0000000f07077291 */ /* 0x000fe4000f8e50ff */
[----:B------:R-:W-:Y:S02]  /*2540*/  UIADD3 UR32, UP3, UPT, UR46, 0x200, URZ ;  /* 0x000002002e207890 */ /* 0x000fe4000ff7e0ff */
[----:B------:R-:W-:Y:S02]  /*2550*/  UPRMT UR7, UR7, 0x5410, URZ ;  /* 0x0000541007077896 */ /* 0x000fe400080000ff */
[----:B------:R-:W-:Y:S02]  /*2560*/  UIADD3.X UR33, UPT, UPT, URZ, UR47, URZ, UP3, !UPT ;  /* 0x0000002fff217290 */ /* 0x000fe40009ffe4ff */
[----:B------:R-:W-:Y:S02]  /*2570*/  UIADD3 UR16, UPT, UPT, UR16, 0x28400, URZ ;  /* 0x0002840010107890 */ /* 0x000fe4000fffe0ff */
[----:B------:R-:W-:Y:S02]  /*2580*/  UIADD3 UR36, UPT, UPT, UR20, 0x1, URZ ;  /* 0x0000000114247890 */ /* 0x000fe4000fffe0ff */
[----:B------:R-:W-:Y:S02]  /*2590*/  UIADD3 UR29, UPT, UPT, UR21, 0x1, URZ ;  /* 0x00000001151d7890 */ /* 0x000fe4000fffe0ff */
[----:B------:R-:W-:Y:S02]  /*25a0*/  UISETP.NE.AND UP2, UPT, UR36, UR43, UPT ;  /* 0x0000002b2400728c */ /* 0x000fe4000bf45270 */
[----:B------:R-:W-:Y:S01]  /*25b0*/  UIADD3 UR26, UPT, UPT, UR22, 0x1, URZ ;  /* 0x00000001161a7890 */ /* 0x000fe2000fffe0ff */
[----:B------:R-:W-:Y:S01]  /*25c0*/  UMOV UR44, 0x0 ;  /* 0x00000000002c7882 */ /* 0x000fe20000000000 */
[----:B------:R-:W-:Y:S01]  /*25d0*/  UMOV UR45, 0x10000000 ;  /* 0x10000000002d7882 */ /* 0x000fe20000000000 */
[----:B------:R-:W-:Y:S01]  /*25e0*/  UMOV UR10, UR19 ;  /* 0x00000013000a7c82 */ /* 0x000fe20008000000 */
[----:B------:R-:W-:Y:S01]  /*25f0*/  UMOV UR17, UR9 ;  /* 0x0000000900117c82 */ /* 0x000fe20008000000 */
[----:B------:R4:W-:Y:S04]  /*2600*/  UTMALDG.5D.IM2COL.2CTA [UR8], [UR34], UR7, desc[UR44] ;  /* 0x00002c08220073b4 */ /* 0x0009e80008261007 */
[----:B------:R-:W-:Y:S04]  /*2610*/  @UP2 UIADD3 UR29, UPT, UPT, UR21, URZ, URZ ;  /* 0x000000ff151d2290 */ /* 0x000fe8000fffe0ff */
[----:B------:R-:W-:Y:S01]  /*2620*/  UISETP.NE.AND UP1, UPT, UR29, UR40, UPT ;  /* 0x000000281d00728c */ /* 0x000fe2000bf25270 */
[----:B------:R2:W-:Y:S10]  /*2630*/  UTMALDG.5D.2CTA [UR16], [UR32], desc[UR44] ;  /* 0x00002c10200075b4 */ /* 0x0005f40008221000 */
[----:B------:R-:W-:Y:S04]  /*2640*/  @UP1 UIADD3 UR26, UPT, UPT, UR22, URZ, URZ ;  /* 0x000000ff161a1290 */ /* 0x000fe8000fffe0ff */
[----:B------:R-:W-:Y:S02]  /*2650*/  UISETP.NE.AND UP0, UPT, UR26, UR41, UPT ;  /* 0x000000291a00728c */ /* 0x000fe4000bf05270 */
[----:B----4-:R-:W-:Y:S09]  /*2660*/  UIADD3 UR8, UPT, UPT, UR28, 0x1, URZ ;  /* 0x000000011c087890 */ /* 0x010ff2000fffe0ff */
[----:B------:R-:W-:Y:S02]  /*2670*/  @UP0 UIADD3 UR8, UPT, UPT, UR28, URZ, URZ ;  /* 0x000000ff1c080290 */ /* 0x000fe4000fffe0ff */
[----:B------:R-:W-:Y:S02]  /*2680*/  UIADD3 UR7, UPT, UPT, UR37, -0x1, URZ ;  /* 0xffffffff25077890 */ /* 0x000fe4000fffe0ff */
[----:B--2---:R-:W-:Y:S02]  /*2690*/  USEL UR22, UR26, URZ, UP0 ;  /* 0x000000ff1a167287 */ /* 0x004fe40008000000 */
[----:B------:R-:W-:Y:S02]  /*26a0*/  UISETP.GT.U32.AND UP0, UPT, UR37, 0x1, UPT ;  /* 0x000000012500788c */ /* 0x000fe4000bf04070 */
[----:B------:R-:W-:Y:S02]  /*26b0*/  USEL UR20, UR36, URZ, UP2 ;  /* 0x000000ff24147287 */ /* 0x000fe40009000000 */
[----:B------:R-:W-:Y:S01]  /*26c0*/  USEL UR21, UR29, URZ, UP1 ;  /* 0x000000ff1d157287 */ /* 0x000fe20008800000 */
[----:B------:R-:W-:Y:S01]  /*26d0*/  UMOV UR37, UR7 ;  /* 0x0000000700257c82 */ /* 0x000fe20008000000 */
[----:B------:R-:W-:Y:S01]  /*26e0*/  UMOV UR7, UR31 ;  /* 0x0000001f00077c82 */ /* 0x000fe20008000000 */
[----:B------:R-:W-:Y:S02]  /*26f0*/  UMOV UR28, UR8 ;  /* 0x00000008001c7c82 */ /* 0x000fe40008000000 */
[----:B-1----:R-:W-:Y:S07]  /*2700*/  BRA.U UP0, `(.L_x_35) ;  /* 0xfffffff900f87547 */ /* 0x002fee000b83ffff */
.L_x_29:
[----:B------:R-:W-:Y:S01]  /*2710*/  SHF.L.U32 R3, R2, 0x1f, RZ ;  /* 0x0000001f02037819 */ /* 0x000fe200000006ff */
[----:B------:R-:W-:-:S03]  /*2720*/  NOP ;  /* 0x0000000000007918 */ /* 0x000fc60000000000 */
[----:B--23--:R-:W2:Y:S02]  /*2730*/  SYNCS.PHASECHK.TRANS64.TRYWAIT P0, [UR30+0xd0], R3 ;  /* 0x0000d003ff0075a7 */ /* 0x00cea4000800111e */
[----:B--2---:R-:W-:Y:S05]  /*2740*/  @!P0 BRA `(.L_x_36) ;  /* 0x0000007c00488947 */ /* 0x004fea0003800000 */
.L_x_149:
[----:B------:R-:W2:Y:S01]  /*2750*/  LDS.128 R4, [UR30+0x110] ;  /* 0x0001101eff047984 */ /* 0x000ea20008000c00 */
[----:B------:R-:W-:Y:S02]  /*2760*/  UIADD3 UR4, UPT, UPT, UR30, 0xd8, URZ ;  /* 0x000000d81e047890 */ /* 0x000fe4000fffe0ff */
[----:B------:R-:W-:Y:S01]  /*2770*/  UISETP.GE.AND UP0, UPT, UR39, 0x1, UPT ;  /* 0x000000012700788c */ /* 0x000fe2000bf06270 */
[----:B------:R-:W-:Y:S01]  /*2780*/  @!PT LDS RZ, [RZ] ;  /* 0x00000000fffff984 */ /* 0x000fe20000000800 */
[----:B------:R-:W-:Y:S01]  /*2790*/  @!PT LDS RZ, [RZ] ;  /* 0x00000000fffff984 */ /* 0x000fe20000000800 */
[----:B------:R-:W-:Y:S01]  /*27a0*/  @!PT LDS RZ, [RZ] ;  /* 0x00000000fffff984 */ /* 0x000fe20000000800 */
[----:B------:R-:W-:Y:S01]  /*27b0*/  @!PT LDS RZ, [RZ] ;  /* 0x00000000fffff984 */ /* 0x000fe20000000800 */
[----:B------:R3:W-:Y:S06]  /*27c0*/  MEMBAR.ALL.CTA ;  /* 0x0000000000007992 */ /* 0x0007ec0000008000 */
[----:B---3--:R-:W3:Y:S01]  /*27d0*/  FENCE.VIEW.ASYNC.S ;  /* 0x00000000000073c6 */ /* 0x008ee20000000000 */
[----:B------:R-:W-:-:S09]  /*27e0*/  UPRMT UR4, URZ, 0x654, UR4 ;  /* 0x00000654ff047896 */ /* 0x000fd20008000004 */
[----:B---3--:R-:W-:Y:S01]  /*27f0*/  SYNCS.ARRIVE.TRANS64.RED.A1T0 RZ, [UR4], RZ ;  /* 0x000000ffffff79a7 */ /* 0x008fe20008100404 */
[----:B--2---:R-:W-:-:S13]  /*2800*/  LOP3.LUT P0, RZ, R6, 0x1, RZ, 0xc0, !PT ;  /* 0x0000000106ff7812 */ /* 0x004fda000780c0ff */
[----:B------:R-:W-:Y:S01]  /*2810*/  VOTEU.ANY UP1, P0 ;  /* 0x0000000000ff7886 */ /* 0x000fe20000020100 */
[----:B------:R-:W-:-:S13]  /*2820*/  PLOP3.LUT P0, PT, PT, PT, UP1, 0x80, 0x8 ;  /* 0x000000000008781c */ /* 0x000fda0003f0f018 */
[----:B-1----:R-:W-:Y:S02]  /*2830*/  @P0 MOV R0, R4 ;  /* 0x0000000400000202 */ /* 0x002fe40000000f00 */
[----:B------:R-:W-:Y:S02]  /*2840*/  @P0 LOP3.LUT R4, R5, 0xffff, RZ, 0xc0, !PT ;  /* 0x0000ffff05040812 */ /* 0x000fe400078ec0ff */
[----:B------:R-:W-:Y:S02]  /*2850*/  @P0 R2UR UR6, R0 ;  /* 0x00000000000602ca */ /* 0x000fe400000e0000 */
[----:B------:R-:W-:-:S11]  /*2860*/  @P0 R2UR UR5, R4 ;  /* 0x00000000040502ca */ /* 0x000fd600000e0000 */
[----:B------:R-:W-:Y:S02]  /*2870*/  @UP1 UMOV UR50, UR6 ;  /* 0x0000000600321c82 */ /* 0x000fe40008000000 */
[----:B------:R-:W-:Y:S01]  /*2880*/  @UP1 UMOV UR48, UR5 ;  /* 0x0000000500301c82 */ /* 0x000fe20008000000 */
[----:B------:R-:W-:Y:S05]  /*2890*/  BRA.U !UP0, `(.L_x_37) ;  /* 0x0000000108d47547 */ /* 0x000fea000b800000 */
[----:B------:R-:W1:Y:S01]  /*28a0*/  LDCU.128 UR16, c[0x0][0xc10] ;  /* 0x00018200ff1077ac */ /* 0x000e620008000c00 */
[----:B------:R-:W2:Y:S01]  /*28b0*/  LDCU UR20, c[0x0][0xc20] ;  /* 0x00018400ff1477ac */ /* 0x000ea20008000800 */
[----:B------:R-:W3:Y:S01]  /*28c0*/  LDCU UR13, c[0x0][0xc0c] ;  /* 0x00018180ff0d77ac */ /* 0x000ee20008000800 */
[----:B------:R-:W4:Y:S01]  /*28d0*/  LDCU.64 UR14, c[0x0][0xc28] ;  /* 0x00018500ff0e77ac */ /* 0x000f220008000a00 */
[----:B------:R-:W-:Y:S02]  /*28e0*/  UISETP.NE.AND UP3, UPT, UR39, 0x1, UPT ;  /* 0x000000012700788c */ /* 0x000fe4000bf65270 */
[----:B-1----:R-:W-:Y:S02]  /*28f0*/  UIMAD.WIDE.U32 UR4, UR53, UR19, URZ ;  /* 0x00000013350472a5 */ /* 0x002fe4000f8e00ff */
[----:B------:R-:W-:Y:S02]  /*2900*/  UIMAD.WIDE.U32 UR6, UR54, UR16, URZ ;  /* 0x00000010360672a5 */ /* 0x000fe4000f8e00ff */
[----:B------:R-:W-:-:S02]  /*2910*/  UISETP.NE.AND UP0, UPT, UR18, 0x1, UPT ;  /* 0x000000011200788c */ /* 0x000fc4000bf05270 */
[----:B------:R-:W-:Y:S01]  /*2920*/  UIMAD.WIDE.U32 UR10, UR48, UR19, URZ ;  /* 0x00000013300a72a5 */ /* 0x000fe2000f8e00ff */
[----:B------:R-:W-:Y:S01]  /*2930*/  UMOV UR4, UR5 ;  /* 0x0000000500047c82 */ /* 0x000fe20008000000 */
[----:B---3--:R-:W-:Y:S02]  /*2940*/  UISETP.NE.AND UP2, UPT, UR13, 0x1, UPT ;  /* 0x000000010d00788c */ /* 0x008fe4000bf45270 */
[----:B--2---:R-:W-:Y:S02]  /*2950*/  USHF.R.U32.HI UR5, URZ, UR20, UR4 ;  /* 0x00000014ff057299 */ /* 0x004fe40008011604 */
[----:B------:R-:W-:Y:S01]  /*2960*/  UIMAD.WIDE.U32 UR8, UR50, UR16, URZ ;  /* 0x00000010320872a5 */ /* 0x000fe2000f8e00ff */
[----:B------:R-:W-:Y:S01]  /*2970*/  UMOV UR4, UR7 ;  /* 0x0000000700047c82 */ /* 0x000fe20008000000 */
[----:B------:R-:W-:Y:S02]  /*2980*/  USEL UR5, UR53, UR5, !UP0 ;  /* 0x0000000535057287 */ /* 0x000fe4000c000000 */
[----:B------:R-:W-:-:S02]  /*2990*/  USHF.R.U32.HI UR4, URZ, UR17, UR4 ;  /* 0x00000011ff047299 */ /* 0x000fc40008011604 */
[----:B----4-:R-:W-:Y:S02]  /*29a0*/  UIMAD.WIDE.U32 UR6, UR5, UR14, URZ ;  /* 0x0000000e050672a5 */ /* 0x010fe4000f8e00ff */
[----:B------:R-:W-:Y:S01]  /*29b0*/  USEL UR12, UR54, UR4, !UP2 ;  /* 0x00000004360c7287 */ /* 0x000fe2000d000000 */
[----:B------:R-:W-:Y:S02]  /*29c0*/  UMOV UR8, UR9 ;  /* 0x0000000900087c82 */ /* 0x000fe40008000000 */
[----:B------:R-:W-:Y:S01]  /*29d0*/  UMOV UR4, UR11 ;  /* 0x0000000b00047c82 */ /* 0x000fe20008000000 */
[----:B------:R-:W-:Y:S01]  /*29e0*/  UIMAD.WIDE.U32 UR10, UR12, UR14, URZ ;  /* 0x0000000e0c0a72a5 */ /* 0x000fe2000f8e00ff */
[----:B------:R-:W-:Y:S01]  /*29f0*/  UMOV UR6, UR7 ;  /* 0x0000000700067c82 */ /* 0x000fe20008000000 */
[----:B------:R-:W-:Y:S02]  /*2a00*/  USHF.R.U32.HI UR4, URZ, UR20, UR4 ;  /* 0x00000014ff047299 */ /* 0x000fe40008011604 */
[----:B------:R-:W-:-:S02]  /*2a10*/  @UP3 USHF.R.U32.HI UR5, URZ, UR15, UR6 ;  /* 0x0000000fff053299 */ /* 0x000fc40008011606 */
[----:B------:R-:W-:Y:S01]  /*2a20*/  USHF.R.U32.HI UR17, URZ, UR17, UR8 ;  /* 0x00000011ff117299 */ /* 0x000fe20008011608 */
[----:B------:R-:W-:Y:S01]  /*2a30*/  UMOV UR6, UR11 ;  /* 0x0000000b00067c82 */ /* 0x000fe20008000000 */
[----:B------:R-:W-:Y:S02]  /*2a40*/  USEL UR4, UR48, UR4, !UP0 ;  /* 0x0000000430047287 */ /* 0x000fe4000c000000 */
[----:B------:R-:W-:Y:S02]  /*2a50*/  @UP3 USHF.R.U32.HI UR12, URZ, UR15, UR6 ;  /* 0x0000000fff0c3299 */ /* 0x000fe40008011606 */
[----:B------:R-:W-:Y:S02]  /*2a60*/  UIMAD UR6, UR39, UR5, URZ ;  /* 0x00000005270672a4 */ /* 0x000fe4000f8e02ff */
[----:B------:R-:W-:Y:S02]  /*2a70*/  USEL UR5, UR50, UR17, !UP2 ;  /* 0x0000001132057287 */ /* 0x000fe4000d000000 */
[----:B------:R-:W-:-:S02]  /*2a80*/  UIMAD UR8, UR39, UR12, URZ ;  /* 0x0000000c270872a4 */ /* 0x000fc4000f8e02ff */
[----:B------:R-:W-:Y:S02]  /*2a90*/  UISETP.GE.AND UP0, UPT, UR4, UR6, UPT ;  /* 0x000000060400728c */ /* 0x000fe4000bf06270 */
[----:B------:R-:W-:Y:S02]  /*2aa0*/  UIMAD.WIDE.U32 UR6, UR4, UR14, URZ ;  /* 0x0000000e040672a5 */ /* 0x000fe4000f8e00ff */
[----:B------:R-:W-:Y:S02]  /*2ab0*/  UISETP.GE.OR UP0, UPT, UR5, UR8, UP0 ;  /* 0x000000080500728c */ /* 0x000fe40008706670 */
[----:B------:R-:W-:Y:S02]  /*2ac0*/  UIMAD.WIDE.U32 UR8, UR5, UR14, URZ ;  /* 0x0000000e050872a5 */ /* 0x000fe4000f8e00ff */
[----:B------:R-:W-:Y:S01]  /*2ad0*/  UIADD3 UR10, UPT, UPT, -UR4, URZ, URZ ;  /* 0x000000ff040a7290 */ /* 0x000fe2000fffe1ff */
[----:B------:R-:W-:Y:S02]  /*2ae0*/  UMOV UR6, UR7 ;  /* 0x0000000700067c82 */ /* 0x000fe40008000000 */
[----:B------:R-:W-:-:S02]  /*2af0*/  USHF.R.U32.HI UR6, URZ, UR15, UR6 ;  /* 0x0000000fff067299 */ /* 0x000fc40008011606 */
[----:B------:R-:W-:Y:S02]  /*2b00*/  UIMAD UR10, UR18, UR10, UR48 ;  /* 0x0000000a120a72a4 */ /* 0x000fe4000f8e0230 */
[----:B------:R-:W-:Y:S01]  /*2b10*/  USEL UR6, UR4, UR6, !UP3 ;  /* 0x0000000604067287 */ /* 0x000fe2000d800000 */
[----:B------:R-:W-:Y:S01]  /*2b20*/  @!UP0 UMOV UR7, UR9 ;  /* 0x0000000900078c82 */ /* 0x000fe20008000000 */
[----:B------:R-:W-:Y:S02]  /*2b30*/  UIADD3 UR9, UPT, UPT, -UR5, URZ, URZ ;  /* 0x000000ff05097290 */ /* 0x000fe4000fffe1ff */
[----:B------:R-:W-:Y:S02]  /*2b40*/  @!UP0 USHF.R.U32.HI UR7, URZ, UR15, UR7 ;  /* 0x0000000fff078299 */ /* 0x000fe40008011607 */
[----:B------:R-:W-:Y:S02]  /*2b50*/  UIADD3 UR8, UPT, UPT, -UR6, URZ, URZ ;  /* 0x000000ff06087290 */ /* 0x000fe4000fffe1ff */
[----:B------:R-:W-:-:S02]  /*2b60*/  @!UP0 USEL UR7, UR5, UR7, !UP3 ;  /* 0x0000000705078287 */ /* 0x000fc4000d800000 */
[----:B------:R-:W-:Y:S02]  /*2b70*/  UIMAD UR8, UR39, UR8, UR4 ;  /* 0x00000008270872a4 */ /* 0x000fe4000f8e0204 */
[----:B------:R-:W-:Y:S02]  /*2b80*/  @!UP0 UIADD3 UR6, UPT, UPT, UR6, -UR7, URZ ;  /* 0x8000000706068290 */ /* 0x000fe4000fffe0ff */
[----:B------:R-:W-:Y:S02]  /*2b90*/  @!UP0 UIMAD UR7, UR8, UR12, UR7 ;  /* 0x0000000c080782a4 */ /* 0x000fe4000f8e0207 */
[----:B------:R-:W-:Y:S02]  /*2ba0*/  @!UP0 UIMAD UR4, UR39, UR6, UR5 ;  /* 0x00000006270482a4 */ /* 0x000fe4000f8e0205 */
[----:B------:R-:W-:Y:S02]  /*2bb0*/  UIMAD UR6, UR13, UR9, UR50 ;  /* 0x000000090d0672a4 */ /* 0x000fe4000f8e0232 */
[----:B------:R-:W-:Y:S01]  /*2bc0*/  UIMAD UR48, UR4, UR18, UR10 ;  /* 0x00000012043072a4 */ /* 0x000fe2000f8e020a */
[----:B------:R-:W-:-:S02]  /*2bd0*/  @!UP0 UMOV UR5, UR7 ;  /* 0x0000000700058c82 */ /* 0x000fc40008000000 */
[----:B------:R-:W-:-:S12]  /*2be0*/  UIMAD UR50, UR5, UR13, UR6 ;  /* 0x0000000d053272a4 */ /* 0x000fd8000f8e0206 */
.L_x_37:
[----:B------:R-:W1:Y:S02]  /*2bf0*/  LDCU UR4, c[0x0][0xc30] ;  /* 0x00018600ff0477ac */ /* 0x000e640008000800 */
[----:B-1----:R-:W-:-:S09]  /*2c00*/  UISETP.NE.AND UP0, UPT, UR4, 0x1, UPT ;  /* 0x000000010400788c */ /* 0x002fd2000bf05270 */
[----:B------:R-:W-:Y:S05]  /*2c10*/  BRA.U UP0, `(.L_x_38) ;  /* 0x0000000100447547 */ /* 0x000fea000b800000 */
[----:B------:R-:W1:Y:S01]  /*2c20*/  LDCU.128 UR8, c[0x0][0xc10] ;  /* 0x00018200ff0877ac */ /* 0x000e620008000c00 */
[----:B------:R-:W2:Y:S01]  /*2c30*/  LDCU UR12, c[0x0][0xc0c] ;  /* 0x00018180ff0c77ac */ /* 0x000ea20008000800 */
[----:B------:R-:W3:Y:S01]  /*2c40*/  LDCU UR13, c[0x0][0xc20] ;  /* 0x00018400ff0d77ac */ /* 0x000ee20008000800 */
[----:B-1----:R-:W-:Y:S02]  /*2c50*/  UIMAD.WIDE.U32 UR6, UR50, UR8, URZ ;  /* 0x00000008320672a5 */ /* 0x002fe4000f8e00ff */
[----:B------:R-:W-:Y:S02]  /*2c60*/  UIMAD.WIDE.U32 UR4, UR48, UR11, URZ ;  /* 0x0000000b300472a5 */ /* 0x000fe4000f8e00ff */
[----:B--2---:R-:W-:Y:S02]  /*2c70*/  UISETP.NE.AND UP2, UPT, UR12, 0x1, UPT ;  /* 0x000000010c00788c */ /* 0x004fe4000bf45270 */
[----:B------:R-:W-:Y:S01]  /*2c80*/  UISETP.NE.AND UP0, UPT, UR10, 0x1, UPT ;  /* 0x000000010a00788c */ /* 0x000fe2000bf05270 */
[----:B------:R-:W-:-:S02]  /*2c90*/  UMOV UR6, UR7 ;  /* 0x0000000700067c82 */ /* 0x000fc40008000000 */
[----:B------:R-:W-:Y:S01]  /*2ca0*/  UMOV UR4, UR5 ;  /* 0x0000000500047c82 */ /* 0x000fe20008000000 */
[----:B------:R-:W-:Y:S02]  /*2cb0*/  USHF.R.U32.HI UR6, URZ, UR9, UR6 ;  /* 0x00000009ff067299 */ /* 0x000fe40008011606 */
[----:B---3--:R-:W-:Y:S02]  /*2cc0*/  USHF.R.U32.HI UR4, URZ, UR13, UR4 ;  /* 0x0000000dff047299 */ /* 0x008fe40008011604 */
[----:B------:R-:W-:Y:S02]  /*2cd0*/  USEL UR5, UR50, UR6, !UP2 ;  /* 0x0000000632057287 */ /* 0x000fe4000d000000 */
[----:B------:R-:W-:-:S04]  /*2ce0*/  USEL UR4, UR48, UR4, !UP0 ;  /* 0x0000000430047287 */ /* 0x000fc8000c000000 */
[----:B------:R-:W-:Y:S02]  /*2cf0*/  UIADD3 UR6, UPT, UPT, UR5, -UR4, URZ ;  /* 0x8000000405067290 */ /* 0x000fe4000fffe0ff */
[----:B------:R-:W-:Y:S02]  /*2d00*/  UIADD3 UR4, UPT, UPT, -UR5, UR4, URZ ;  /* 0x0000000405047290 */ /* 0x000fe4000fffe1ff */
[----:B------:R-:W-:Y:S02]  /*2d10*/  UIMAD UR48, UR6, UR10, UR48 ;  /* 0x0000000a063072a4 */ /* 0x000fe4000f8e0230 */
[----:B------:R-:W-:-:S12]  /*2d20*/  UIMAD UR50, UR4, UR12, UR50 ;  /* 0x0000000c043272a4 */ /* 0x000fd8000f8e0232 */
.L_x_38:
[----:B------:R-:W-:Y:S01]  /*2d30*/  R2UR UR5, R92 ;  /* 0x000000005c0572ca */ /* 0x000fe200000e0000 */
[----:B------:R-:W-:Y:S01]  /*2d40*/  UMOV UR36, UR42 ;  /* 0x0000002a00247c82 */ /* 0x000fe20008000000 */
[----:B------:R-:W-:Y:S02]  /*2d50*/  R2UR UR4, R91 ;  /* 0x000000005b0472ca */ /* 0x000fe400000e0000 */
[----:B------:R-:W-:Y:S02]  /*2d60*/  PLOP3.LUT P1, PT, PT, PT, PT, 0x80, 0x8 ;  /* 0x000000000008781c */ /* 0x000fe40003f2f070 */
[----:B------:R-:W-:-:S07]  /*2d70*/  LOP3.LUT R2, R2, 0x1, RZ, 0x3c, !PT ;  /* 0x0000000102027812 */ /* 0x000fce00078e3cff */
[----:B------:R-:W-:Y:S02]  /*2d80*/  UIADD3 UR52, UPT, UPT, UR50, UR5, URZ ;  /* 0x0000000532347290 */ /* 0x000fe4000fffe0ff */
[----:B------:R-:W-:Y:S01]  /*2d90*/  UIADD3 UR24, UPT, UPT, UR48, UR4, URZ ;  /* 0x0000000430187290 */ /* 0x000fe2000fffe0ff */
[----:B------:R-:W-:Y:S11]  /*2da0*/  BRA.U UP1, `(.L_x_39) ;  /* 0xffffffe901a47547 */ /* 0x000ff6000b83ffff */
[----:B------:R-:W-:Y:S01]  /*2db0*/  UIADD3 UR30, UPT, UPT, UR30, 0x40, URZ ;  /* 0x000000401e1e7890 */ /* 0x000fe2000fffe0ff */
[----:B------:R-:W-:-:S03]  /*2dc0*/  MOV R2, UR27 ;  /* 0x0000001b00027c02 */ /* 0x000fc60008000f00 */
[----:B------:R-:W-:Y:S01]  /*2dd0*/  ULEA UR4, UR31, UR30, 0x3 ;  /* 0x0000001e1f047291 */ /* 0x000fe2000f8e18ff */
[----:B------:R-:W-:-:S08]  /*2de0*/  SHF.L.U32 R2, R2, 0x1f, RZ ;  /* 0x0000001f02027819 */ /* 0x000fd000000006ff */
[----:B------:R-:W1:Y:S02]  /*2df0*/  SYNCS.PHASECHK.TRANS64.TRYWAIT P0, [UR4], R2 ;  /* 0x00000002ff0075a7 */ /* 0x000e640008001104 */
[----:B-1----:R-:W-:Y:S05]  /*2e00*/  @!P0 BRA `(.L_x_40) ;  /* 0x0000007400b08947 */ /* 0x002fea0003800000 */
.L_x_151:
[----:B------:R-:W-:-:S04]  /*2e10*/  UIADD3 UR4, UPT, UPT, UR31, 0x1, URZ ;  /* 0x000000011f047890 */ /* 0x000fc8000fffe0ff */
[----:B------:R-:W-:-:S04]  /*2e20*/  UISETP.NE.AND UP0, UPT, UR4, 0x8, UPT ;  /* 0x000000080400788c */ /* 0x000fc8000bf05270 */
[----:B------:R-:W-:Y:S02]  /*2e30*/  USEL UR5, URZ, 0x1, UP0 ;  /* 0x00000001ff057887 */ /* 0x000fe40008000000 */
[----:B------:R-:W-:Y:S02]  /*2e40*/  USEL UR4, UR4, URZ, UP0 ;  /* 0x000000ff04047287 */ /* 0x000fe40008000000 */
[----:B------:R-:W-:Y:S02]  /*2e50*/  ULOP3.LUT UR6, UR27, UR5, URZ, 0x3c, !UPT ;  /* 0x000000051b067292 */ /* 0x000fe4000f8e3cff */
[----:B------:R-:W-:-:S04]  /*2e60*/  ULEA UR5, UR4, UR30, 0x3 ;  /* 0x0000001e04057291 */ /* 0x000fc8000f8e18ff */
[----:B-1----:R-:W-:-:S04]  /*2e70*/  MOV R2, UR6 ;  /* 0x0000000600027c02 */ /* 0x002fc80008000f00 */
[----:B------:R-:W-:-:S04]  /*2e80*/  SHF.L.U32 R2, R2, 0x1f, RZ ;  /* 0x0000001f02027819 */ /* 0x000fc800000006ff */
[----:B------:R-:W1:Y:S02]  /*2e90*/  SYNCS.PHASECHK.TRANS64.TRYWAIT P0, [UR5], R2 ;  /* 0x00000002ff0075a7 */ /* 0x000e640008001105 */
[----:B-1----:R-:W-:Y:S05]  /*2ea0*/  @!P0 BRA `(.L_x_41) ;  /* 0x0000007400a08947 */ /* 0x002fea0003800000 */
.L_x_153:
        /* <DEDUP_REMOVED lines=10> */
.L_x_155:
        /* <DEDUP_REMOVED lines=10> */
.L_x_157:
        /* <DEDUP_REMOVED lines=10> */
.L_x_159:
        /* <DEDUP_REMOVED lines=10> */
.L_x_161:
        /* <DEDUP_REMOVED lines=10> */
.L_x_163:
[----:B------:R-:W-:-:S04]  /*31d0*/  UIADD3 UR4, UPT, UPT, UR4, 0x1, URZ ;  /* 0x0000000104047890 */ /* 0x000fc8000fffe0ff */
[----:B------:R-:W-:-:S04]  /*31e0*/  UISETP.NE.AND UP0, UPT, UR4, 0x8, UPT ;  /* 0x000000080400788c */ /* 0x000fc8000bf05270 */
[----:B------:R-:W-:Y:S02]  /*31f0*/  USEL UR5, URZ, 0x1, UP0 ;  /* 0x00000001ff057887 */ /* 0x000fe40008000000 */
[----:B------:R-:W-:Y:S02]  /*3200*/  USEL UR4, UR4, URZ, UP0 ;  /* 0x000000ff04047287 */ /* 0x000fe40008000000 */
[----:B------:R-:W-:Y:S02]  /*3210*/  ULOP3.LUT UR5, UR6, UR5, URZ, 0x3c, !UPT ;  /* 0x0000000506057292 */ /* 0x000fe4000f8e3cff */
[----:B------:R-:W-:-:S04]  /*3220*/  ULEA UR4, UR4, UR30, 0x3 ;  /* 0x0000001e04047291 */ /* 0x000fc8000f8e18ff */
[----:B-1----:R-:W-:Y:S02]  /*3230*/  IMAD.U32 R2, RZ, RZ, UR5 ;  /* 0x00000005ff027e24 */ /* 0x002fe4000f8e00ff */
[----:B------:R-:W-:-:S03]  /*3240*/  MOV R0, UR4 ;  /* 0x0000000400007c02 */ /* 0x000fc60008000f00 */
[----:B------:R-:W-:-:S07]  /*3250*/  SHF.L.U32 R2, R2, 0x1f, RZ ;  /* 0x0000001f02027819 */ /* 0x000fce00000006ff */
.L_x_47:
[----:B-1----:R1:W2:Y:S02]  /*3260*/  SYNCS.PHASECHK.TRANS64.TRYWAIT P0, [R0+URZ], R2 ;  /* 0x00000002000075a7 */ /* 0x0022a400080011ff */
[----:B--2---:R-:W-:Y:S05]  /*3270*/  @!P0 NANOSLEEP.SYNCS 0x989680 ;  /* 0x009896800000895d */ /* 0x004fea0003900000 */
[----:B------:R-:W2:Y:S02]  /*3280*/  @!P0 SYNCS.PHASECHK.TRANS64 P0, [R0+URZ], R2 ;  /* 0x00000002000085a7 */ /* 0x000ea400080010ff */
[----:B--2---:R-:W-:Y:S05]  /*3290*/  @P0 EXIT ;  /* 0x000000000000094d */ /* 0x004fea0003800000 */
[----:B------:R-:W-:Y:S05]  /*32a0*/  BRA `(.L_x_47) ;  /* 0xfffffffc00ec7947 */ /* 0x000fea000383ffff */
.L_x_21:
[----:B------:R-:W2:Y:S02]  /*32b0*/  S2UR UR4, SR_CgaCtaId ;  /* 0x00000000000479c3 */ /* 0x000ea40000008800 */
[----:B--2---:R-:W-:-:S04]  /*32c0*/  UISETP.NE.AND UP0, UPT, UR4, URZ, UPT ;  /* 0x000000ff0400728c */ /* 0x004fc8000bf05270 */
[----:B------:R-:W-:-:S09]  /*32d0*/  UISETP.NE.OR UP0, UPT, UR18, 0x1, UP0 ;  /* 0x000000011200788c */ /* 0x000fd20008705670 */
[----:B------:R-:W-:Y:S05]  /*32e0*/  BRA.U UP0, `(.L_x_48) ;  /* 0x0000000100b47547 */ /* 0x000fea000b800000 */
[----:B------:R-:W2:Y:S01]  /*32f0*/  S2UR UR5, SR_CgaCtaId ;  /* 0x00000000000579c3 */ /* 0x000ea20000008800 */
[----:B------:R-:W-:Y:S01]  /*3300*/  UMOV UR4, 0x400 ;  /* 0x0000040000047882 */ /* 0x000fe20000000000 */
[----:B------:R-:W-:Y:S01]  /*3310*/  HFMA2 R2, -RZ, RZ, 0, 5.9604644775390625e-08 ;  /* 0x00000001ff027431 */ /* 0x000fe200000001ff */
[----:B------:R-:W-:Y:S01]  /*3320*/  ISETP.GE.U32.AND P0, PT, R3, 0x2, PT ;  /* 0x000000020300780c */ /* 0x000fe20003f06070 */
[----:B------:R-:W-:Y:S01]  /*3330*/  IMAD.MOV.U32 R8, RZ, RZ, RZ ;  /* 0x000000ffff087224 */ /* 0x000fe200078e00ff */
[----:B--2---:R-:W-:-:S04]  /*3340*/  ULEA UR4, UR5, UR4, 0x18 ;  /* 0x0000000405047291 */ /* 0x004fc8000f8ec0ff */
[----:B------:R-:W-:Y:S02]  /*3350*/  UIADD3 UR5, UPT, UPT, UR4, 0xd8, URZ ;  /* 0x000000d804057890 */ /* 0x000fe4000fffe0ff */
[----:B------:R-:W-:Y:S02]  /*3360*/  UIADD3 UR8, UPT, UPT, UR4, 0xd0, URZ ;  /* 0x000000d004087890 */ /* 0x000fe4000fffe0ff */
[----:B------:R-:W-:-:S12]  /*3370*/  UPRMT UR5, URZ, 0x654, UR5 ;  /* 0x00000654ff057896 */ /* 0x000fd80008000005 */
.L_x_51:
[----:B------:R-:W-:Y:S01]  /*3380*/  SHF.L.U32 R6, R2, 0x1f, RZ ;  /* 0x0000001f02067819 */ /* 0x000fe200000006ff */
[----:B------:R-:W-:Y:S02]  /*3390*/  IMAD.U32 R4, RZ, RZ, UR8 ;  /* 0x00000008ff047e24 */ /* 0x000fe4000f8e00ff */
[----:B------:R-:W-:Y:S01]  /*33a0*/  @!P0 IMAD.MOV.U32 R5, RZ, RZ, 0x10 ;  /* 0x00000010ff058424 */ /* 0x000fe200078e00ff */
[----:B------:R-:W2:Y:S02]  /*33b0*/  SYNCS.PHASECHK.TRANS64.TRYWAIT P1, [UR4+0xd8], R6 ;  /* 0x0000d806ff0075a7 */ /* 0x000ea40008021104 */
[----:B------:R-:W-:-:S04]  /*33c0*/  PRMT R4, R3, 0x654, R4 ;  /* 0x0000065403047816 */ /* 0x000fc80000000004 */
[----:B------:R-:W-:Y:S01]  /*33d0*/  SEL R0, R4, R0, !P0 ;  /* 0x0000000004007207 */ /* 0x000fe20004000000 */
[----:B--2---:R-:W-:Y:S06]  /*33e0*/  @!P1 BRA `(.L_x_49) ;  /* 0x0000007000e09947 */ /* 0x004fec0003800000 */
.L_x_165:
[----:B------:R-:W-:Y:S01]  /*33f0*/  UIADD3 UR6, UPT, UPT, UR4, 0x110, URZ ;  /* 0x0000011004067890 */ /* 0x000fe2000fffe0ff */
[----:B------:R3:W-:Y:S01]  /*3400*/  @!P0 SYNCS.ARRIVE.TRANS64.RED RZ, [R0+URZ], R5 ;  /* 0x0000000500ff89a7 */ /* 0x0007e200080004ff */
[----:B------:R-:W-:Y:S01]  /*3410*/  UIADD3 UR7, UPT, UPT, UR4, 0xd0, URZ ;  /* 0x000000d004077890 */ /* 0x000fe2000fffe0ff */
[----:B------:R-:W-:-:S08]  /*3420*/  LOP3.LUT R2, R2, 0x1, RZ, 0x3c, !PT ;  /* 0x0000000102027812 */ /* 0x000fd000078e3cff */
[----:B------:R-:W-:Y:S06]  /*3430*/  UGETNEXTWORKID.BROADCAST [UR6], [UR7] ;  /* 0x00000000060073ca */ /* 0x000fec0008000100 */
[----:B---3--:R-:W-:-:S04]  /*3440*/  SHF.L.U32 R5, R8, 0x1f, RZ ;  /* 0x0000001f08057819 */ /* 0x008fc800000006ff */
[----:B------:R-:W3:Y:S02]  /*3450*/  SYNCS.PHASECHK.TRANS64.TRYWAIT P1, [UR4+0xd0], R5 ;  /* 0x0000d005ff0075a7 */ /* 0x000ee40008021104 */
[----:B---3--:R-:W-:Y:S05]  /*3460*/  @!P1 BRA `(.L_x_50) ;  /* 0x0000007000d89947 */ /* 0x008fea0003800000 */
.L_x_167:
[----:B--2---:R-:W2:Y:S01]  /*3470*/  LDS.128 R4, [UR4+0x110] ;  /* 0x00011004ff047984 */ /* 0x004ea20008000c00 */
[----:B------:R-:W-:Y:S01]  /*3480*/  LOP3.LUT R8, R8, 0x1, RZ, 0x3c, !PT ;  /* 0x0000000108087812 */ /* 0x000fe200078e3cff */
[----:B------:R-:W-:Y:S01]  /*3490*/  @!PT LDS RZ, [RZ] ;  /* 0x00000000fffff984 */ /* 0x000fe20000000800 */
[----:B------:R-:W-:Y:S01]  /*34a0*/  @!PT LDS RZ, [RZ] ;  /* 0x00000000fffff984 */ /* 0x000fe20000000800 */
[----:B------:R-:W-:Y:S01]  /*34b0*/  @!PT LDS RZ, [RZ] ;  /* 0x00000000fffff984 */ /* 0x000fe20000000800 */
[----:B------:R-:W-:Y:S01]  /*34c0*/  @!PT LDS RZ, [RZ] ;  /* 0x00000000fffff984 */ /* 0x000fe20000000800 */
[----:B------:R3:W-:Y:S06]  /*34d0*/  MEMBAR.ALL.CTA ;  /* 0x0000000000007992 */ /* 0x0007ec0000008000 */
[----:B---3--:R-:W3:Y:S02]  /*34e0*/  FENCE.VIEW.ASYNC.S ;  /* 0x00000000000073c6 */ /* 0x008ee40000000000 */
[----:B---3--:R-:W-:Y:S01]  /*34f0*/  SYNCS.ARRIVE.TRANS64.RED.A1T0 RZ, [UR5], RZ ;  /* 0x000000ffffff79a7 */ /* 0x008fe20008100405 */
[----:B--2---:R-:W-:-:S13]  /*3500*/  LOP3.LUT P1, RZ, R6, 0x1, RZ, 0xc0, !PT ;  /* 0x0000000106ff7812 */ /* 0x004fda000782c0ff */
[----:B------:R-:W-:Y:S05]  /*3510*/  @P1 BRA `(.L_x_51) ;  /* 0xfffffffc00981947 */ /* 0x000fea000383ffff */
[----:B------:R-:W-:-:S04]  /*3520*/  SHF.L.U32 R0, R2, 0x1f, RZ ;  /* 0x0000001f02007819 */ /* 0x000fc800000006ff */
[----:B------:R-:W2:Y:S02]  /*3530*/  SYNCS.PHASECHK.TRANS64 P0, [UR4+0xd8], R0 ;  /* 0x0000d800ff0075a7 */ /* 0x000ea40008001004 */
[----:B-12---:R-:W-:Y:S05]  /*3540*/  @P0 EXIT ;  /* 0x000000000000094d */ /* 0x006fea0003800000 */
[----:B------:R-:W-:-:S07]  /*3550*/  MOV R0, UR4 ;  /* 0x0000000400007c02 */ /* 0x000fce0008000f00 */
.L_x_52:
[----:B-1----:R-:W-:-:S04]  /*3560*/  SHF.L.U32 R3, R2, 0x1f, RZ ;  /* 0x0000001f02037819 */ /* 0x002fc800000006ff */
[----:B------:R1:W2:Y:S03]  /*3570*/  SYNCS.PHASECHK.TRANS64.TRYWAIT P0, [R0+URZ+0xd8], R3 ;  /* 0x0000d803000075a7 */ /* 0x0002a600080011ff */
[----:B--2---:R-:W-:Y:S05]  /*3580*/  @!P0 NANOSLEEP.SYNCS 0x989680 ;  /* 0x009896800000895d */ /* 0x004fea0003900000 */
[----:B------:R-:W2:Y:S02]  /*3590*/  @!P0 SYNCS.PHASECHK.TRANS64 P0, [R0+URZ+0xd8], R3 ;  /* 0x0000d803000085a7 */ /* 0x000ea400080010ff */
[----:B--2---:R-:W-:Y:S05]  /*35a0*/  @P0 EXIT ;  /* 0x000000000000094d */ /* 0x004fea0003800000 */
[----:B------:R-:W-:Y:S05]  /*35b0*/  BRA `(.L_x_52) ;  /* 0xfffffffc00e87947 */ /* 0x000fea000383ffff */
.L_x_48:
[----:B------:R-:W-:Y:S05]  /*35c0*/  BRA.U UP4, `(.L_x_53) ;  /* 0x0000001104a47547 */ /* 0x000fea000b800000 */
[----:B------:R-:W2:Y:S01]  /*35d0*/  S2UR UR4, SR_CgaCtaId ;  /* 0x00000000000479c3 */ /* 0x000ea20000008800 */
[----:B------:R-:W-:Y:S01]  /*35e0*/  UMOV UR5, 0x40 ;  /* 0x0000004000057882 */ /* 0x000fe20000000000 */
[----:B------:R-:W-:Y:S01]  /*35f0*/  NOP ;  /* 0x0000000000007918 */ /* 0x000fe20000000000 */
[----:B------:R-:W-:Y:S01]  /*3600*/  UMOV UR6, 0x400 ;  /* 0x0000040000067882 */ /* 0x000fe20000000000 */
[----:B--2---:R-:W-:Y:S02]  /*3610*/  ULEA UR5, UR4, UR5, 0x18 ;  /* 0x0000000504057291 */ /* 0x004fe4000f8ec0ff */
[----:B------:R-:W-:-:S07]  /*3620*/  ULEA UR6, UR4, UR6, 0x18 ;  /* 0x0000000604067291 */ /* 0x000fce000f8ec0ff */
[----:B------:R-:W2:Y:S02]  /*3630*/  LDS.U8 R3, [UR5+0x1c] ;  /* 0x00001c05ff037984 */ /* 0x000ea40008000000 */
[----:B--2---:R-:W-:-:S13]  /*3640*/  ISETP.NE.AND P0, PT, R3, RZ, PT ;  /* 0x000000ff0300720c */ /* 0x004fda0003f05270 */
[----:B------:R-:W-:Y:S05]  /*3650*/  @P0 BRA `(.L_x_54) ;  /* 0x0000000400080947 */ /* 0x000fea0003800000 */
[----:B------:R-:W-:Y:S02]  /*3660*/  UISETP.NE.U32.AND UP1, UPT, UR38, 0x1, UPT ;  /* 0x000000012600788c */ /* 0x000fe4000bf25070 */
[----:B------:R-:W-:-:S07]  /*3670*/  UIADD3 UR7, UPT, UPT, UR5, 0x8, URZ ;  /* 0x0000000805077890 */ /* 0x000fce000fffe0ff */
[----:B------:R-:W-:Y:S05]  /*3680*/  BRA.U !UP1, `(.L_x_55) ;  /* 0x00000001099c7547 */ /* 0x000fea000b800000 */
[----:B------:R-:W-:Y:S01]  /*3690*/  ELECT P0, URZ, PT ;  /* 0x0000000000ff782f */ /* 0x000fe20003800000 */
[----:B------:R-:W-:-:S12]  /*36a0*/  BSSY B0, `(.L_x_55) ;  /* 0x0000025000007945 */ /* 0x000fd80003800000 */
[----:B------:R-:W-:Y:S05]  /*36b0*/  @!P0 BRA `(.L_x_56) ;  /* 0x00000000008c8947 */ /* 0x000fea0003800000 */
[----:B------:R-:W-:-:S05]  /*36c0*/  UMOV UR4, 0x10 ;  /* 0x0000001000047882 */ /* 0x000fca0000000000 */
[----:B------:R-:W-:Y:S04]  /*36d0*/  DEPBAR.LE SB2, 0x36 ;  /* 0x0000ad800000791a */ /* 0x000fe80000000000 */
[----:B------:R-:W2:Y:S02]  /*36e0*/  UTCATOMSWS.2CTA.FIND_AND_SET.ALIGN UP0, UR4, UR4 ;  /* 0x00000004000475e3 */ /* 0x000ea40008200800 */
[----:B--2---:R-:W-:Y:S01]  /*36f0*/  MOV R10, UR4 ;  /* 0x00000004000a7c02 */ /* 0x004fe20008000f00 */
[----:B------:R-:W-:Y:S06]  /*3700*/  BRA.U UP0, `(.L_x_57) ;  /* 0x0000000100187547 */ /* 0x000fec000b800000 */
.L_x_58:
[----:B------:R-:W-:Y:S05]  /*3710*/  NANOSLEEP 0x64 ;  /* 0x000000640000795d */ /* 0x000fea0003800000 */
[----:B------:R-:W-:-:S05]  /*3720*/  UMOV UR4, 0x10 ;  /* 0x0000001000047882 */ /* 0x000fca0000000000 */
[----:B------:R-:W-:Y:S04]  /*3730*/  DEPBAR.LE SB2, 0x36 ;  /* 0x0000ad800000791a */ /* 0x000fe80000000000 */
[----:B------:R-:W2:Y:S02]  /*3740*/  UTCATOMSWS.2CTA.FIND_AND_SET.ALIGN UP0, UR4, UR4 ;  /* 0x00000004000475e3 */ /* 0x000ea40008200800 */
[----:B--2---:R-:W-:Y:S01]  /*3750*/  MOV R10, UR4 ;  /* 0x00000004000a7c02 */ /* 0x004fe20008000f00 */
[----:B------:R-:W-:Y:S05]  /*3760*/  BRA.U !UP0, `(.L_x_58) ;  /* 0xfffffffd08e87547 */ /* 0x000fea000b83ffff */
.L_x_57:
[----:B------:R-:W2:Y:S01]  /*3770*/  LDS R6, [UR5+0x10] ;  /* 0x00001005ff067984 */ /* 0x000ea20008000800 */
[----:B------:R-:W-:Y:S01]  /*3780*/  IMAD.U32 R3, RZ, RZ, UR6 ;  /* 0x00000006ff037e24 */ /* 0x000fe2000f8e00ff */
[----:B------:R-:W-:-:S03]  /*3790*/  MOV R4, UR37 ;  /* 0x0000002500047c02 */ /* 0x000fc60008000f00 */
[----:B------:R-:W-:Y:S01]  /*37a0*/  VIADD R3, R3, 0x120 ;  /* 0x0000012003037836 */ /* 0x000fe20000000000 */
[----:B--2---:R-:W-:-:S04]  /*37b0*/  SHF.L.U32 R6, R6, 0x1f, RZ ;  /* 0x0000001f06067819 */ /* 0x004fc800000006ff */
[----:B------:R-:W2:Y:S02]  /*37c0*/  SYNCS.PHASECHK.TRANS64.TRYWAIT P0, [UR5+0x8], R6 ;  /* 0x00000806ff0075a7 */ /* 0x000ea40008001105 */
[----:B--2---:R-:W-:Y:S05]  /*37d0*/  @P0 BRA `(.L_x_59) ;  /* 0x0000000000080947 */ /* 0x004fea0003800000 */
[----:B------:R-:W2:Y:S02]  /*37e0*/  SYNCS.PHASECHK.TRANS64.TRYWAIT P0, [UR5+0x8], R6 ;  /* 0x00000806ff0075a7 */ /* 0x000ea40008001105 */
[----:B--2---:R-:W-:Y:S05]  /*37f0*/  @!P0 BRA `(.L_x_60) ;  /* 0x00000070000c8947 */ /* 0x004fea0003800000 */
.L_x_59:
[----:B------:R-:W-:Y:S01]  /*3800*/  PRMT R4, R4, 0x654, R3 ;  /* 0x0000065404047816 */ /* 0x000fe20000000003 */
[----:B------:R-:W-:Y:S01]  /*3810*/  HFMA2 R3, -RZ, RZ, 0, 5.9604644775390625e-08 ;  /* 0x00000001ff037431 */ /* 0x000fe200000001ff */
[----:B------:R-:W-:Y:S01]  /*3820*/  UPRMT UR4, UR37, 0x654, UR7 ;  /* 0x0000065425047896 */ /* 0x000fe20008000007 */
[----:B------:R-:W-:Y:S02]  /*3830*/  IMAD.MOV.U32 R8, RZ, RZ, 0xffff ;  /* 0x0000ffffff087424 */ /* 0x000fe400078e00ff */
[----:B--2---:R-:W-:Y:S02]  /*3840*/  IMAD.MOV.U32 R6, RZ, RZ, 0x4 ;  /* 0x00000004ff067424 */ /* 0x004fe400078e00ff */
[----:B------:R-:W-:Y:S01]  /*3850*/  IMAD.SHL.U32 R9, R10, 0x20, RZ ;  /* 0x000000200a097824 */ /* 0x000fe200078e00ff */
[----:B------:R-:W-:Y:S02]  /*3860*/  MOV R5, UR4 ;  /* 0x0000000400057c02 */ /* 0x000fe40008000f00 */
[-C--:B------:R-:W-:Y:S01]  /*3870*/  SHF.L.U32 R8, R8, R10.reuse, RZ ;  /* 0x0000000a08087219 */ /* 0x080fe200000006ff */
[----:B------:R2:W-:Y:S01]  /*3880*/  SYNCS.ARRIVE.TRANS64.RED RZ, [UR4], R6 ;  /* 0x00000006ffff79a7 */ /* 0x0005e20008000404 */
[----:B------:R-:W-:Y:S01]  /*3890*/  SHF.L.U32 R7, R3, R10, RZ ;  /* 0x0000000a03077219 */ /* 0x000fe200000006ff */
[----:B------:R2:W-:Y:S04]  /*38a0*/  STS [UR6+0x120], R9 ;  /* 0x00012009ff007988 */ /* 0x0005e80008000806 */
[----:B------:R2:W-:Y:S04]  /*38b0*/  STAS [R4.64], R10 ;  /* 0x0000000a04007dbd */ /* 0x0005e8000c0008ff */
[----:B------:R2:W-:Y:S04]  /*38c0*/  ATOMS.OR RZ, [UR5+0x14], R8 ;  /* 0x00001408ffff798c */ /* 0x0005e8000b000005 */
[----:B------:R2:W-:Y:S04]  /*38d0*/  ATOMS.OR RZ, [UR5+0x18], R7 ;  /* 0x00001807ffff798c */ /* 0x0005e8000b000005 */
[----:B------:R2:W-:Y:S02]  /*38e0*/  ATOMS.XOR RZ, [UR5+0x10], R3 ;  /* 0x00001003ffff798c */ /* 0x0005e4000b800005 */
.L_x_56:
[----:B-1----:R-:W-:Y:S05]  /*38f0*/  BSYNC B0 ;  /* 0x0000000000007941 */ /* 0x002fea0003800000 */
.L_x_55:
[----:B------:R-:W-:Y:S05]  /*3900*/  BRA.U UP1, `(.L_x_61) ;  /* 0x00000001016c7547 */ /* 0x000fea000b800000 */
[----:B------:R-:W-:-:S03]  /*3910*/  UMOV UR4, 0xffffffff ;  /* 0xffffffff00047882 */ /* 0x000fc60000000000 */
[----:B------:R-:W-:Y:S05]  /*3920*/  BRA.DIV UR4, `(.L_x_62) ;  /* 0x0000006e04d87947 */ /* 0x000fea000b800000 */
[----:B------:R-:W-:-:S13]  /*3930*/  ELECT P0, URZ, PT ;  /* 0x0000000000ff782f */ /* 0x000fda0003800000 */
.L_x_170:
[----:B------:R-:W-:Y:S05]  /*3940*/  @!P0 BRA `(.L_x_61) ;  /* 0x00000000005c8947 */ /* 0x000fea0003800000 */
[----:B--2---:R-:W2:Y:S02]  /*3950*/  LDS R4, [UR5+0x10] ;  /* 0x00001005ff047984 */ /* 0x004ea40008000800 */
[----:B--2---:R-:W-:-:S04]  /*3960*/  SHF.L.U32 R4, R4, 0x1f, RZ ;  /* 0x0000001f04047819 */ /* 0x004fc800000006ff */
[----:B------:R-:W2:Y:S02]  /*3970*/  SYNCS.PHASECHK.TRANS64.TRYWAIT P0, [UR5+0x8], R4 ;  /* 0x00000804ff0075a7 */ /* 0x000ea40008001105 */
[----:B--2---:R-:W-:Y:S05]  /*3980*/  @P0 BRA `(.L_x_63) ;  /* 0x0000000000080947 */ /* 0x004fea0003800000 */
[----:B------:R-:W2:Y:S02]  /*3990*/  SYNCS.PHASECHK.TRANS64.TRYWAIT P0, [UR5+0x8], R4 ;  /* 0x00000804ff0075a7 */ /* 0x000ea40008001105 */
[----:B--2---:R-:W-:Y:S05]  /*39a0*/  @!P0 BRA `(.L_x_64) ;  /* 0x0000006c00dc8947 */ /* 0x004fea0003800000 */
.L_x_63:
[----:B------:R-:W3:Y:S01]  /*39b0*/  LDS R6, [UR6+0x120] ;  /* 0x00012006ff067984 */ /* 0x000ee20008000800 */
[----:B--2---:R-:W-:Y:S02]  /*39c0*/  HFMA2 R3, -RZ, RZ, 0, 5.9604644775390625e-08 ;  /* 0x00000001ff037431 */ /* 0x004fe400000001ff */
[----:B------:R-:W-:Y:S01]  /*39d0*/  IMAD.MOV.U32 R4, RZ, RZ, 0xffff ;  /* 0x0000ffffff047424 */ /* 0x000fe200078e00ff */
[----:B------:R-:W-:Y:S01]  /*39e0*/  UPRMT UR4, UR37, 0x654, UR7 ;  /* 0x0000065425047896 */ /* 0x000fe20008000007 */
[----:B---3--:R-:W-:-:S03]  /*39f0*/  IMAD.SHL.U32 R5, R6, 0x20, RZ ;  /* 0x0000002006057824 */ /* 0x008fc600078e00ff */
[-C--:B------:R-:W-:Y:S02]  /*3a00*/  SHF.L.U32 R4, R4, R6.reuse, RZ ;  /* 0x0000000604047219 */ /* 0x080fe400000006ff */
[----:B------:R-:W-:Y:S01]  /*3a10*/  SHF.L.U32 R6, R3, R6, RZ ;  /* 0x0000000603067219 */ /* 0x000fe200000006ff */
[----:B------:R3:W-:Y:S04]  /*3a20*/  STS [UR6+0x120], R5 ;  /* 0x00012005ff007988 */ /* 0x0007e80008000806 */
[----:B------:R3:W-:Y:S04]  /*3a30*/  ATOMS.OR RZ, [UR5+0x14], R4 ;  /* 0x00001404ffff798c */ /* 0x0007e8000b000005 */
[----:B------:R3:W-:Y:S01]  /*3a40*/  ATOMS.OR RZ, [UR5+0x18], R6 ;  /* 0x00001806ffff798c */ /* 0x0007e2000b000005 */
[----:B------:R-:W-:Y:S03]  /*3a50*/  SYNCS.ARRIVE.TRANS64.RED.A1T0 RZ, [UR4], RZ ;  /* 0x000000ffffff79a7 */ /* 0x000fe60008100404 */
[----:B------:R3:W-:Y:S01]  /*3a60*/  ATOMS.XOR RZ, [UR5+0x10], R3 ;  /* 0x00001003ffff798c */ /* 0x0007e2000b800005 */
[----:B------:R-:W-:Y:S05]  /*3a70*/  BRA `(.L_x_61) ;  /* 0x0000000000107947 */ /* 0x000fea0003800000 */
.L_x_54:
[----:B------:R-:W-:Y:S02]  /*3a80*/  MOV R3, 0xffffffff ;  /* 0xffffffff00037802 */ /* 0x000fe40000000f00 */
[----:B------:R-:W-:-:S03]  /*3a90*/  MOV R4, 0x3ac0 ;  /* 0x00003ac000047802 */ /* 0x000fc60000000f00 */
[----:B------:R2:W-:Y:S04]  /*3aa0*/  STS [UR6+0x120], R3 ;  /* 0x00012003ff007988 */ /* 0x0005e80008000806 */
[----:B-12--5:R-:W-:Y:S05]  /*3ab0*/  CALL.REL.NOINC `($__internal_1_$__cuda_sm10x_tcgen05_guardrail_trap_phase_invalid_during_alloc) ;  /* 0x00000074008c7944 */ /* 0x026fea0003c00000 */
.L_x_61:
[----:B------:R-:W-:Y:S05]  /*3ac0*/  WARPSYNC.ALL ;  /* 0x0000000000007948 */ /* 0x000fea0003800000 */
[----:B------:R-:W4:Y:S01]  /*3ad0*/  S2UR UR20, SR_CgaCtaId ;  /* 0x00000000001479c3 */ /* 0x000f220000008800 */
[----:B------:R-:W-:Y:S01]  /*3ae0*/  UMOV UR4, 0x400 ;  /* 0x0000040000047882 */ /* 0x000fe20000000000 */
[----:B------:R-:W-:-:S06]  /*3af0*/  NOP ;  /* 0x0000000000007918 */ /* 0x000fcc0000000000 */
[----:B------:R-:W-:Y:S06]  /*3b00*/  BAR.ARV 0x6, 0xa0 ;  /* 0x0182800000007b1d */ /* 0x000fec0000002000 */
[----:B------:R-:W1:Y:S01]  /*3b10*/  LDCU.64 UR6, c[0x0][0x388] ;  /* 0x00007100ff0677ac */ /* 0x000e620008000a00 */
[----:B------:R-:W-:Y:S01]  /*3b20*/  LOP3.LUT R2, R2, 0xffff, RZ, 0xc0, !PT ;  /* 0x0000ffff02027812 */ /* 0x000fe200078ec0ff */
[----:B--2---:R-:W-:Y:S01]  /*3b30*/  IMAD.MOV.U32 R8, RZ, RZ, 0x1 ;  /* 0x00000001ff087424 */ /* 0x004fe200078e00ff */
[----:B------:R-:W-:Y:S01]  /*3b40*/  LOP3.LUT R0, R0, 0xffff, RZ, 0xc0, !PT ;  /* 0x0000ffff00007812 */ /* 0x000fe200078ec0ff */
[----:B------:R-:W2:Y:S01]  /*3b50*/  LDCU.64 UR8, c[0x0][0x390] ;  /* 0x00007200ff0877ac */ /* 0x000ea20008000a00 */
[----:B------:R-:W-:Y:S01]  /*3b60*/  R2UR UR21, R2 ;  /* 0x00000000021572ca */ /* 0x000fe200000e0000 */
[----:B------:R-:W-:Y:S01]  /*3b70*/  IMAD.MOV.U32 R2, RZ, RZ, RZ ;  /* 0x000000ffff027224 */ /* 0x000fe200078e00ff */
[----:B------:R-:W-:Y:S01]  /*3b80*/  R2UR UR35, R0 ;  /* 0x00000000002372ca */ /* 0x000fe200000e0000 */
[----:B------:R-:W-:Y:S01]  /*3b90*/  IMAD.MOV.U32 R0, RZ, RZ, RZ ;  /* 0x000000ffff007224 */ /* 0x000fe200078e00ff */
[----:B------:R-:W-:Y:S01]  /*3ba0*/  UMOV UR24, URZ ;  /* 0x000000ff00187c82 */ /* 0x000fe20008000000 */
[----:B----4-:R-:W-:Y:S01]  /*3bb0*/  ULEA UR20, UR20, UR4, 0x18 ;  /* 0x0000000414147291 */ /* 0x010fe2000f8ec0ff */
[----:B------:R-:W-:Y:S01]  /*3bc0*/  UMOV UR19, URZ ;  /* 0x000000ff00137c82 */ /* 0x000fe20008000000 */
[----:B------:R-:W-:-:S02]  /*3bd0*/  UISETP.NE.AND UP3, UPT, UR38, URZ, UPT ;  /* 0x000000ff2600728c */ /* 0x000fc4000bf65270 */
[----:B------:R-:W-:Y:S01]  /*3be0*/  UIADD3 UR34, UPT, UPT, UR20, 0xd8, URZ ;  /* 0x000000d814227890 */ /* 0x000fe2000fffe0ff */
[----:B------:R-:W-:Y:S01]  /*3bf0*/  UMOV UR32, 0x0 ;  /* 0x0000000000207882 */ /* 0x000fe20000000000 */
[----:B-1----:R-:W-:-:S03]  /*3c00*/  UIADD3 UR4, UPT, UPT, UR6, 0x3f, URZ ;  /* 0x0000003f06047890 */ /* 0x002fc6000fffe0ff */
[----:B---3--:R-:W1:Y:S01]  /*3c10*/  LDS R3, [UR20+0x120] ;  /* 0x00012014ff037984 */ /* 0x008e620008000800 */
[----:B------:R-:W-:Y:S01]  /*3c20*/  UMOV UR33, 0x10210010 ;  /* 0x1021001000217882 */ /* 0x000fe20000000000 */
[----:B------:R-:W-:Y:S02]  /*3c30*/  UPRMT UR34, URZ, 0x654, UR34 ;  /* 0x00000654ff227896 */ /* 0x000fe40008000022 */
[----:B------:R-:W-:Y:S01]  /*3c40*/  USHF.R.S32.HI UR5, URZ, 0x1f, UR4 ;  /* 0x0000001fff057899 */ /* 0x000fe20008011404 */
[----:B------:R-:W-:Y:S01]  /*3c50*/  UMOV UR30, 0x0 ;  /* 0x00000000001e7882 */ /* 0x000fe20000000000 */
[----:B------:R-:W-:Y:S02]  /*3c60*/  UMOV UR31, 0x10210010 ;  /* 0x10210010001f7882 */ /* 0x000fe40000000000 */
[----:B------:R-:W-:Y:S02]  /*3c70*/  ULEA.HI UR4, UR5, UR4, URZ, 0x6 ;  /* 0x0000000405047291 */ /* 0x000fe4000f8f30ff */
[----:B------:R-:W-:-:S02]  /*3c80*/  UIADD3 UR5, UPT, UPT, UR20, 0x28400, URZ ;  /* 0x0002840014057890 */ /* 0x000fc4000fffe0ff */
[----:B------:R-:W-:Y:S02]  /*3c90*/  USHF.R.S32.HI UR4, URZ, 0x6, UR4 ;  /* 0x00000006ff047899 */ /* 0x000fe40008011404 */
[----:B------:R-:W-:Y:S02]  /*3ca0*/  USHF.R.U32.HI UR5, URZ, 0x4, UR5 ;  /* 0x00000004ff057899 */ /* 0x000fe40008011605 */
[----:B------:R-:W-:Y:S02]  /*3cb0*/  UIMAD UR4, UR4, UR7, URZ ;  /* 0x00000007040472a4 */ /* 0x000fe4000f8e02ff */
[----:B------:R-:W-:Y:S02]  /*3cc0*/  ULOP3.LUT UR23, UR5, 0x3fff, URZ, 0xc0, !UPT ;  /* 0x00003fff05177892 */ /* 0x000fe4000f8ec0ff */
[----:B--2---:R-:W-:Y:S01]  /*3cd0*/  UIMAD UR4, UR4, UR8, URZ ;  /* 0x00000008040472a4 */ /* 0x004fe2000f8e02ff */
[----:B------:R-:W-:Y:S01]  /*3ce0*/  UMOV UR28, 0x0 ;  /* 0x00000000001c7882 */ /* 0x000fe20000000000 */
[----:B------:R-:W-:-:S02]  /*3cf0*/  UMOV UR29, 0x10210010 ;  /* 0x10210010001d7882 */ /* 0x000fc40000000000 */
[----:B------:R-:W-:Y:S02]  /*3d00*/  UIMAD UR6, UR4, UR9, URZ ;  /* 0x00000009040672a4 */ /* 0x000fe4000f8e02ff */
[----:B------:R-:W-:Y:S02]  /*3d10*/  UIADD3 UR4, UPT, UPT, UR20, 0x8400, URZ ;  /* 0x0000840014047890 */ /* 0x000fe4000fffe0ff */
[----:B------:R-:W-:Y:S02]  /*3d20*/  UIADD3 UR36, UPT, UPT, UR6, -0x1, URZ ;  /* 0xffffffff06247890 */ /* 0x000fe4000fffe0ff */
[----:B------:R-:W-:Y:S02]  /*3d30*/  USHF.R.U32.HI UR4, URZ, 0x4, UR4 ;  /* 0x00000004ff047899 */ /* 0x000fe40008011604 */
[----:B------:R-:W-:Y:S02]  /*3d40*/  UISETP.GE.AND UP4, UPT, UR6, 0x1, UPT ;  /* 0x000000010600788c */ /* 0x000fe4000bf86270 */
[----:B------:R-:W-:Y:S01]  /*3d50*/  ULOP3.LUT UR4, UR4, 0x3fff, URZ, 0xc0, !UPT ;  /* 0x00003fff04047892 */ /* 0x000fe2000f8ec0ff */
[----:B------:R-:W-:Y:S01]  /*3d60*/  UMOV UR26, 0x0 ;  /* 0x00000000001a7882 */ /* 0x000fe20000000000 */
[----:B------:R-:W-:-:S02]  /*3d70*/  UMOV UR27, 0x10210010 ;  /* 0x10210010001b7882 */ /* 0x000fc40000000000 */
[----:B------:R-:W-:Y:S01]  /*3d80*/  ULOP3.LUT UR22, UR4, 0x10000, URZ, 0xfc, !UPT ;  /* 0x0001000004167892 */ /* 0x000fe2000f8efcff */
[C---:B-1----:R-:W-:Y:S01]  /*3d90*/  VIADD R5, R3.reuse, 0x80 ;  /* 0x0000008003057836 */ /* 0x042fe20000000000 */
[----:B------:R-:W-:-:S04]  /*3da0*/  LOP3.LUT R4, R3, 0xffff, RZ, 0xc0, !PT ;  /* 0x0000ffff03047812 */ /* 0x000fc800078ec0ff */
[----:B------:R-:W-:-:S05]  /*3db0*/  LOP3.LUT R5, R5, 0xffff, RZ, 0xc0, !PT ;  /* 0x0000ffff05057812 */ /* 0x000fca00078ec0ff */
[----:B------:R1:W-:Y:S02]  /*3dc0*/  STL.64 [R1], R4 ;  /* 0x0000000401007387 */ /* 0x0003e40000100a00 */
.L_x_73:
[----:B-1----:R-:W-:-:S04]  /*3dd0*/  SHF.L.U32 R5, R2, 0x1f, RZ ;  /* 0x0000001f02057819 */ /* 0x002fc800000006ff */
[----:B------:R-:W1:Y:S02]  /*3de0*/  SYNCS.PHASECHK.TRANS64.TRYWAIT P0, [UR20+0xd0], R5 ;  /* 0x0000d005ff0075a7 */ /* 0x000e640008001114 */
[----:B-1-34-:R-:W-:Y:S05]  /*3df0*/  @!P0 BRA `(.L_x_65) ;  /* 0x0000006800e08947 */ /* 0x01afea0003800000 */
.L_x_172:
[----:B-1----:R-:W1:Y:S01]  /*3e00*/  LDS.128 R4, [UR20+0x110] ;  /* 0x00011014ff047984 */ /* 0x002e620008000c00 */
[----:B------:R-:W-:Y:S01]  /*3e10*/  ULEA UR25, UR24, UR20, 0x3 ;  /* 0x0000001418197291 */ /* 0x000fe2000f8e18ff */
[----:B------:R-:W-:Y:S01]  /*3e20*/  @!PT LDS RZ, [RZ] ;  /* 0x00000000fffff984 */ /* 0x000fe20000000800 */
[----:B------:R-:W-:Y:S01]  /*3e30*/  @!PT LDS RZ, [RZ] ;  /* 0x00000000fffff984 */ /* 0x000fe20000000800 */
[----:B------:R-:W-:Y:S01]  /*3e40*/  @!PT LDS RZ, [RZ] ;  /* 0x00000000fffff984 */ /* 0x000fe20000000800 */
[----:B------:R-:W-:Y:S01]  /*3e50*/  @!PT LDS RZ, [RZ] ;  /* 0x00000000fffff984 */ /* 0x000fe20000000800 */
[----:B------:R2:W-:Y:S06]  /*3e60*/  MEMBAR.ALL.CTA ;  /* 0x0000000000007992 */ /* 0x0005ec0000008000 */
[----:B--2---:R-:W2:Y:S02]  /*3e70*/  FENCE.VIEW.ASYNC.S ;  /* 0x00000000000073c6 */ /* 0x004ea40000000000 */
[----:B--2---:R-:W-:Y:S01]  /*3e80*/  SYNCS.ARRIVE.TRANS64.RED.A1T0 RZ, [UR34], RZ ;  /* 0x000000ffffff79a7 */ /* 0x004fe20008100422 */
[----:B-1----:R-:W-:Y:S01]  /*3e90*/  LOP3.LUT P3, RZ, R6, 0x1, RZ, 0xc0, !PT ;  /* 0x0000000106ff7812 */ /* 0x002fe2000786c0ff */
[----:B------:R-:W-:-:S12]  /*3ea0*/  BRA.U UP3, `(.L_x_66) ;  /* 0x00000001030c7547 */ /* 0x000fd8000b800000 */
[----:B------:R-:W-:-:S04]  /*3eb0*/  SHF.L.U32 R5, R8, 0x1f, RZ ;  /* 0x0000001f08057819 */ /* 0x000fc800000006ff */
[----:B------:R-:W1:Y:S02]  /*3ec0*/  SYNCS.PHASECHK.TRANS64.TRYWAIT P0, [UR25+0xf0], R5 ;  /* 0x0000f005ff0075a7 */ /* 0x000e640008001119 */
[----:B-1----:R-:W-:Y:S05]  /*3ed0*/  @!P0 BRA `(.L_x_67) ;  /* 0x0000006800c08947 */ /* 0x002fea0003800000 */
.L_x_66:
[----:B------:R-:W-:Y:S05]  /*3ee0*/  BRA.U UP3, `(.L_x_68) ;  /* 0x0000000503047547 */ /* 0x000fea000b800000 */
[----:B------:R-:W-:Y:S05]  /*3ef0*/  BRA.U !UP4, `(.L_x_69) ;  /* 0x000000010cf47547 */ /* 0x000fea000b800000 */
[----:B------:R-:W-:Y:S01]  /*3f00*/  ULEA UR4, UR24, UR49, 0x2 ;  /* 0x0000003118047291 */ /* 0x000fe2000f8e10ff */
[----:B-1----:R-:W-:-:S08]  /*3f10*/  SHF.L.U32 R4, R0, 0x1f, RZ ;  /* 0x0000001f00047819 */ /* 0x002fd000000006ff */
[----:B------:R-:W5:Y:S01]  /*3f20*/  LDL R5, [UR4] ;  /* 0x00000004ff057983 */ /* 0x000f620008100800 */
[----:B------:R-:W-:Y:S02]  /*3f30*/  ULEA UR4, UR19, UR20, 0x3 ;  /* 0x0000001413047291 */ /* 0x000fe4000f8e18ff */
[----:B------:R-:W-:Y:S01]  /*3f40*/  UPLOP3.LUT UP2, UPT, UPT, UPT, UPT, 0x40, 0x4 ;  /* 0x000000000004789c */ /* 0x000fe20003f4e870 */
[----:B------:R-:W-:-:S06]  /*3f50*/  UMOV UR17, UR36 ;  /* 0x0000002400117c82 */ /* 0x000fcc0008000000 */
[----:B------:R1:W2:Y:S01]  /*3f60*/  SYNCS.PHASECHK.TRANS64.TRYWAIT P2, [UR4], R4 ;  /* 0x00000004ff0075a7 */ /* 0x0002a20008041104 */
[----:B------:R-:W-:-:S05]  /*3f70*/  UMOV UR4, UR19 ;  /* 0x0000001300047c82 */ /* 0x000fca0008000000 */
.L_x_72:
[----:B------:R-:W-:Y:S01]  /*3f80*/  ULEA UR18, UR4, UR20, 0x3 ;  /* 0x0000001404127291 */ /* 0x000fe2000f8e18ff */
[----:B--234-:R-:W-:Y:S11]  /*3f90*/  @P2 BRA `(.L_x_70) ;  /* 0x00000000000c2947 */ /* 0x01cff60003800000 */
[----:B------:R-:W-:Y:S04]  /*3fa0*/  SHF.L.U32 R6, R0, 0x1f, RZ ;  /* 0x0000001f00067819 */ /* 0x000fe800000006ff */
[----:B------:R-:W2:Y:S02]  /*3fb0*/  SYNCS.PHASECHK.TRANS64.TRYWAIT P0, [UR18], R6 ;  /* 0x00000006ff0075a7 */ /* 0x000ea40008001112 */
[----:B--2---:R-:W-:Y:S05]  /*3fc0*/  @!P0 BRA `(.L_x_71) ;  /* 0x00000068009c8947 */ /* 0x004fea0003800000 */
.L_x_70:
[----:B------:R-:W-:Y:S01]  /*3fd0*/  UISETP.NE.AND UP0, UPT, UR17, URZ, UPT ;  /* 0x000000ff1100728c */ /* 0x000fe2000bf05270 */
[----:B------:R-:W-:Y:S01]  /*3fe0*/  PLOP3.LUT P2, PT, PT, PT, PT, 0x80, 0x8 ;  /* 0x000000000008781c */ /* 0x000fe20003f4f070 */
[----:B------:R-:W-:Y:S02]  /*3ff0*/  UIADD3 UR5, UPT, UPT, UR4, 0x1, URZ ;  /* 0x0000000104057890 */ /* 0x000fe4000fffe0ff */
[----:B------:R-:W-:Y:S02]  /*4000*/  ULEA UR10, UR4, UR23, 0x9 ;  /* 0x00000017040a7291 */ /* 0x000fe4000f8e48ff */
[----:B------:R-:W-:Y:S01]  /*4010*/  UISETP.NE.AND UP1, UPT, UR5, 0x8, UPT ;  /* 0x000000080500788c */ /* 0x000fe2000bf25270 */
[----:B------:R-:W-:Y:S01]  /*4020*/  PLOP3.LUT P0, PT, PT, PT, UP0, 0x80, 0x8 ;  /* 0x000000000008781c */ /* 0x000fe20003f0f008 */
[----:B------:R-:W-:Y:S02]  /*4030*/  ULEA UR14, UR4, UR22, 0xa ;  /* 0x00000016040e7291 */ /* 0x000fe4000f8e50ff */
[----:B------:R-:W-:Y:S02]  /*4040*/  USEL UR6, URZ, 0x1, UP1 ;  /* 0x00000001ff067887 */ /* 0x000fe40008800000 */
[----:B------:R-:W-:Y:S01]  /*4050*/  USEL UR19, UR5, URZ, UP1 ;  /* 0x000000ff05137287 */ /* 0x000fe20008800000 */
[----:B------:R-:W-:Y:S11]  /*4060*/  ELECT P1, URZ, PT ;  /* 0x0000000000ff782f */ /* 0x000ff60003820000 */
[----:B------:R-:W-:Y:S02]  /*4070*/  @!UPT UIADD3 URZ, UPT, UPT, URZ, URZ, URZ ;  /* 0x000000fffffff290 */ /* 0x000fe4000fffe0ff */
[C---:B-----5:R-:W-:Y:S01]  /*4080*/  @P1 R2UR.BROADCAST UR4, R5.reuse ;  /* 0x00000000050412ca */ /* 0x060fe200008e0000 */
[----:B------:R-:W-:Y:S01]  /*4090*/  @UP0 ULEA UR5, UR19, UR20, 0x3 ;  /* 0x0000001413050291 */ /* 0x000fe2000f8e18ff */
[----:B------:R-:W-:Y:S01]  /*40a0*/  LOP3.LUT R0, R0, UR6, RZ, 0x3c, !PT ;  /* 0x0000000600007c12 */ /* 0x000fe2000f8e3cff */
[----:B------:R-:W-:Y:S02]  /*40b0*/  UIADD3 UR8, UPT, UPT, UR10, 0x80, URZ ;  /* 0x000000800a087890 */ /* 0x000fe4000fffe0ff */
[----:B------:R-:W-:Y:S01]  /*40c0*/  UIADD3 UR6, UPT, UPT, UR14, 0x2, URZ ;  /* 0x000000020e067890 */ /* 0x000fe2000fffe0ff */
[----:B-1----:R-:W-:Y:S01]  /*40d0*/  @P0 SHF.L.U32 R4, R0, 0x1f, RZ ;  /* 0x0000001f00040819 */ /* 0x002fe200000006ff */
[----:B------:R-:W-:Y:S01]  /*40e0*/  UIADD3 UR12, UPT, UPT, UR10, 0x100, URZ ;  /* 0x000001000a0c7890 */ /* 0x000fe2000fffe0ff */
[----:B------:R-:W-:Y:S02]  /*40f0*/  UMOV UR11, 0x40004040 ;  /* 0x40004040000b7882 */ /* 0x000fe40000000000 */
[----:B------:R3:W4:Y:S01]  /*4100*/  @P0 SYNCS.PHASECHK.TRANS64.TRYWAIT P2, [UR5], R4 ;  /* 0x00000004ff0005a7 */ /* 0x0007220008041105 */
[----:B------:R-:W-:Y:S11]  /*4110*/  ELECT P0, URZ, PT ;  /* 0x0000000000ff782f */ /* 0x000ff60003800000 */
[----:B------:R-:W-:Y:S02]  /*4120*/  @!UPT UIADD3 URZ, UPT, UPT, URZ, URZ, URZ ;  /* 0x000000fffffff290 */ /* 0x000fe4000fffe0ff */
[C---:B------:R-:W-:Y:S02]  /*4130*/  @P0 R2UR.BROADCAST UR16, R5.reuse ;  /* 0x00000000051002ca */ /* 0x040fe400008e0000 */
[----:B------:R-:W-:Y:S01]  /*4140*/  ELECT P0, URZ, PT ;  /* 0x0000000000ff782f */ /* 0x000fe20003800000 */
[----:B------:R-:W-:Y:S01]  /*4150*/  UMOV UR15, 0x40004040 ;  /* 0x40004040000f7882 */ /* 0x000fe20000000000 */
[----:B------:R-:W-:Y:S01]  /*4160*/  UMOV UR9, 0x40004040 ;  /* 0x4000404000097882 */ /* 0x000fe20000000000 */
[----:B------:R1:W-:Y:S01]  /*4170*/  UTCHMMA.2CTA gdesc[UR14], gdesc[UR10], tmem[UR4], tmem[UR32], idesc[UR33], UP2 ;  /* 0x00ff200a0e0075ea */ /* 0x0003e20009200004 */
[----:B------:R-:W-:Y:S01]  /*4180*/  UPLOP3.LUT UP2, UPT, UPT, UPT, UPT, 0x80, 0x8 ;  /* 0x000000000008789c */ /* 0x000fe20003f4f070 */
[----:B------:R-:W-:Y:S01]  /*4190*/  UMOV UR7, 0x40004040 ;  /* 0x4000404000077882 */ /* 0x000fe20000000000 */
[----:B------:R-:W-:Y:S01]  /*41a0*/  UMOV UR13, 0x40004040 ;  /* 0x40004040000d7882 */ /* 0x000fe20000000000 */
[----:B------:R-:W-:Y:S04]  /*41b0*/  UMOV UR5, 0x40004040 ;  /* 0x4000404000057882 */ /* 0x000fe80000000000 */
[----:B------:R2:W-:Y:S01]  /*41c0*/  UTCHMMA.2CTA gdesc[UR6], gdesc[UR8], tmem[UR16], tmem[UR30], idesc[UR31], UPT ;  /* 0x00ff1e08060075ea */ /* 0x0005e2000ba00010 */
[----:B-1----:R-:W-:Y:S01]  /*41d0*/  UIADD3 UR4, UPT, UPT, UR14, 0x4, URZ ;  /* 0x000000040e047890 */ /* 0x002fe2000fffe0ff */
[C---:B------:R-:W-:Y:S02]  /*41e0*/  @P0 R2UR.BROADCAST UR15, R5.reuse ;  /* 0x00000000050f02ca */ /* 0x040fe400008e0000 */
[----:B------:R-:W-:Y:S01]  /*41f0*/  ELECT P0, URZ, PT ;  /* 0x0000000000ff782f */ /* 0x000fe20003800000 */
[----:B------:R-:W-:Y:S02]  /*4200*/  UIADD3 UR10, UPT, UPT, UR10, 0x180, URZ ;  /* 0x000001800a0a7890 */ /* 0x000fe4000fffe0ff */
[----:B--2---:R-:W-:Y:S10]  /*4210*/  UIADD3 UR6, UPT, UPT, UR14, 0x6, URZ ;  /* 0x000000060e067890 */ /* 0x004ff4000fffe0ff */
[----:B------:R-:W-:Y:S01]  /*4220*/  @P0 R2UR.BROADCAST UR9, R5 ;  /* 0x00000000050902ca */ /* 0x000fe200008e0000 */
[----:B------:R-:W-:Y:S01]  /*4230*/  UIADD3 UR8, UPT, UPT, UR18, 0x40, URZ ;  /* 0x0000004012087890 */ /* 0x000fe2000fffe0ff */
[----:B------:R1:W-:Y:S11]  /*4240*/  UTCHMMA.2CTA gdesc[UR4], gdesc[UR12], tmem[UR15], tmem[UR28], idesc[UR29], UPT ;  /* 0x00ff1c0c040075ea */ /* 0x0003f6000ba0000f */
[----:B------:R3:W-:Y:S01]  /*4250*/  UTCHMMA.2CTA gdesc[UR6], gdesc[UR10], tmem[UR9], tmem[UR26], idesc[UR27], UPT ;  /* 0x00ff1a0a060075ea */ /* 0x0007e2000ba00009 */
[----:B------:R3:W-:Y:S01]  /*4260*/  UTCBAR.2CTA.MULTICAST [UR8], URZ, UR21 ;  /* 0x000000ff080073e9 */ /* 0x0007e20008200815 */
[----:B-1----:R-:W-:Y:S02]  /*4270*/  UIADD3 UR4, UPT, UPT, UR17, 0x1, URZ ;  /* 0x0000000111047890 */ /* 0x002fe4000fffe0ff */
[----:B------:R-:W-:Y:S02]  /*4280*/  UIADD3 UR5, UPT, UPT, UR17, -0x1, URZ ;  /* 0xffffffff11057890 */ /* 0x000fe4000fffe0ff */
[----:B------:R-:W-:Y:S03]  /*4290*/  UISETP.GT.U32.AND UP0, UPT, UR4, 0x1, UPT ;  /* 0x000000010400788c */ /* 0x000fe6000bf04070 */
[----:B------:R-:W-:Y:S02]  /*42a0*/  UMOV UR4, UR19 ;  /* 0x0000001300047c82 */ /* 0x000fe40008000000 */
[----:B------:R-:W-:Y:S04]  /*42b0*/  UMOV UR17, UR5 ;  /* 0x0000000500117c82 */ /* 0x000fe80008000000 */
[----:B------:R-:W-:Y:S05]  /*42c0*/  BRA.U UP0, `(.L_x_72) ;  /* 0xfffffffd002c7547 */ /* 0x000fea000b83ffff */
.L_x_69:
[----:B------:R-:W-:-:S09]  /*42d0*/  UIADD3 UR4, UPT, UPT, UR25, 0xe0, URZ ;  /* 0x000000e019047890 */ /* 0x000fd2000fffe0ff */
[----:B------:R2:W-:Y:S01]  /*42e0*/  UTCBAR.2CTA.MULTICAST [UR4], URZ, UR35 ;  /* 0x000000ff040073e9 */ /* 0x0005e20008200823 */
[----:B------:R-:W-:Y:S02]  /*42f0*/  NOP ;  /* 0x0000000000007918 */ /* 0x000fe40000000000 */
.L_x_68:
[----:B--2---:R-:W-:Y:S01]  /*4300*/  UIADD3 UR4, UPT, UPT, UR24, 0x1, URZ ;  /* 0x0000000118047890 */ /* 0x004fe2000fffe0ff */
[----:B------:R-:W-:-:S03]  /*4310*/  LOP3.LUT R2, R2, 0x1, RZ, 0x3c, !PT ;  /* 0x0000000102027812 */ /* 0x000fc600078e3cff */
[----:B------:R-:W-:-:S04]  /*4320*/  UISETP.NE.AND UP0, UPT, UR4, 0x2, UPT ;  /* 0x000000020400788c */ /* 0x000fc8000bf05270 */
[----:B------:R-:W-:Y:S02]  /*4330*/  USEL UR5, URZ, 0x1, UP0 ;  /* 0x00000001ff057887 */ /* 0x000fe40008000000 */
[----:B------:R-:W-:-:S04]  /*4340*/  USEL UR24, UR4, URZ, UP0 ;  /* 0x000000ff04187287 */ /* 0x000fc80008000000 */
[----:B------:R-:W-:Y:S01]  /*4350*/  LOP3.LUT R8, R8, UR5, RZ, 0x3c, !PT ;  /* 0x0000000508087c12 */ /* 0x000fe2000f8e3cff */
[----:B------:R-:W-:Y:S07]  /*4360*/  @P3 BRA `(.L_x_73) ;  /* 0xfffffff800983947 */ /* 0x000fee000383ffff */
[----:B---3--:R-:W2:Y:S01]  /*4370*/  S2UR UR8, SR_CgaCtaId ;  /* 0x00000000000879c3 */ /* 0x008ea20000008800 */
[----:B------:R-:W-:Y:S01]  /*4380*/  ELECT P0, URZ, PT ;  /* 0x0000000000ff782f */ /* 0x000fe20003800000 */
[----:B------:R-:W-:Y:S01]  /*4390*/  HFMA2 R0, -RZ, RZ, 0, 5.9604644775390625e-08 ;  /* 0x00000001ff007431 */ /* 0x000fe200000001ff */
[----:B------:R-:W-:-:S05]  /*43a0*/  UMOV UR4, 0x40 ;  /* 0x0000004000047882 */ /* 0x000fca0000000000 */
[----:B------:R-:W-:Y:S01]  /*43b0*/  UVIRTCOUNT.DEALLOC.SMPOOL 0x80 ;  /* 0x000000800000784c */ /* 0x000fe20000000000 */
[----:B------:R-:W-:Y:S02]  /*43c0*/  UISETP.NE.AND UP0, UPT, UR38, URZ, UPT ;  /* 0x000000ff2600728c */ /* 0x000fe4000bf05270 */
[----:B--2---:R-:W-:-:S09]  /*43d0*/  ULEA UR8, UR8, UR4, 0x18 ;  /* 0x0000000408087291 */ /* 0x004fd2000f8ec0ff */
[----:B------:R2:W-:Y:S01]  /*43e0*/  @P0 STS.U8 [UR8+0x1c], R0 ;  /* 0x00001c00ff000988 */ /* 0x0005e20008000008 */
[----:B------:R-:W-:Y:S05]  /*43f0*/  BRA.U UP0, `(.L_x_74) ;  /* 0x0000000100587547 */ /* 0x000fea000b800000 */
[----:B------:R-:W-:Y:S01]  /*4400*/  UIADD3 UR5, UPT, UPT, UR20, 0xf0, URZ ;  /* 0x000000f014057890 */ /* 0x000fe2000fffe0ff */
[----:B------:R-:W-:-:S03]  /*4410*/  SHF.L.U32 R2, R8, 0x1f, RZ ;  /* 0x0000001f08027819 */ /* 0x000fc600000006ff */
[----:B------:R-:W-:-:S09]  /*4420*/  ULEA UR4, UR24, UR5, 0x3 ;  /* 0x0000000518047291 */ /* 0x000fd2000f8e18ff */
[----:B------:R-:W3:Y:S02]  /*4430*/  SYNCS.PHASECHK.TRANS64.TRYWAIT P0, [UR4], R2 ;  /* 0x00000002ff0075a7 */ /* 0x000ee40008001104 */
[----:B---3--:R-:W-:Y:S05]  /*4440*/  @!P0 BRA `(.L_x_75) ;  /* 0x0000006400948947 */ /* 0x008fea0003800000 */
.L_x_176:
[----:B------:R-:W-:-:S04]  /*4450*/  UIADD3 UR4, UPT, UPT, UR24, 0x1, URZ ;  /* 0x0000000118047890 */ /* 0x000fc8000fffe0ff */
[----:B------:R-:W-:-:S04]  /*4460*/  UISETP.NE.AND UP1, UPT, UR4, 0x2, UPT ;  /* 0x000000020400788c */ /* 0x000fc8000bf25270 */
[----:B------:R-:W-:Y:S02]  /*4470*/  USEL UR6, URZ, 0x1, UP1 ;  /* 0x00000001ff067887 */ /* 0x000fe40008800000 */
[----:B------:R-:W-:-:S04]  /*4480*/  USEL UR4, UR4, URZ, UP1 ;  /* 0x000000ff04047287 */ /* 0x000fc80008800000 */
[----:B------:R-:W-:Y:S01]  /*4490*/  ULEA UR4, UR4, UR5, 0x3 ;  /* 0x0000000504047291 */ /* 0x000fe2000f8e18ff */
[----:B--2---:R-:W-:-:S04]  /*44a0*/  LOP3.LUT R2, R8, UR6, RZ, 0x3c, !PT ;  /* 0x0000000608027c12 */ /* 0x004fc8000f8e3cff */
[----:B------:R-:W-:Y:S01]  /*44b0*/  SHF.L.U32 R2, R2, 0x1f, RZ ;  /* 0x0000001f02027819 */ /* 0x000fe200000006ff */
[----:B------:R-:W-:-:S04]  /*44c0*/  IMAD.U32 R0, RZ, RZ, UR4 ;  /* 0x00000004ff007e24 */ /* 0x000fc8000f8e00ff */
[----:B------:R2:W3:Y:S03]  /*44d0*/  SYNCS.PHASECHK.TRANS64.TRYWAIT P0, [R0+URZ], R2 ;  /* 0x00000002000075a7 */ /* 0x0004e600080011ff */
[----:B---3--:R-:W-:Y:S05]  /*44e0*/  @!P0 NANOSLEEP.SYNCS 0x989680 ;  /* 0x009896800000895d */ /* 0x008fea0003900000 */
[----:B------:R-:W3:Y:S02]  /*44f0*/  @!P0 SYNCS.PHASECHK.TRANS64 P0, [R0+URZ], R2 ;  /* 0x00000002000085a7 */ /* 0x000ee400080010ff */
[----:B---3--:R-:W-:Y:S05]  /*4500*/  @P0 BRA `(.L_x_76) ;  /* 0x0000000000200947 */ /* 0x008fea0003800000 */
.L_x_77:
[----:B---3--:R3:W1:Y:S02]  /*4510*/  SYNCS.PHASECHK.TRANS64.TRYWAIT P0, [R0+URZ], R2 ;  /* 0x00000002000075a7 */ /* 0x00866400080011ff */
[----:B-1----:R-:W-:Y:S05]  /*4520*/  @!P0 NANOSLEEP.SYNCS 0x989680 ;  /* 0x009896800000895d */ /* 0x002fea0003900000 */
[----:B------:R-:W1:Y:S02]  /*4530*/  @!P0 SYNCS.PHASECHK.TRANS64 P0, [R0+URZ], R2 ;  /* 0x00000002000085a7 */ /* 0x000e6400080010ff */
[----:B-1----:R-:W-:Y:S05]  /*4540*/  @!P0 BRA `(.L_x_77) ;  /* 0xfffffffc00f08947 */ /* 0x002fea000383ffff */
[----:B------:R-:W-:Y:S05]  /*4550*/  BRA `(.L_x_76) ;  /* 0x00000000000c7947 */ /* 0x000fea0003800000 */
.L_x_74:
[----:B------:R-:W-:-:S04]  /*4560*/  UIADD3 UR4, UPT, UPT, UR20, 0x100, URZ ;  /* 0x0000010014047890 */ /* 0x000fc8000fffe0ff */
[----:B------:R-:W-:-:S09]  /*4570*/  UPRMT UR4, UR37, 0x654, UR4 ;  /* 0x0000065425047896 */ /* 0x000fd20008000004 */
[----:B------:R-:W-:Y:S03]  /*4580*/  SYNCS.ARRIVE.TRANS64.RED.A1T0 RZ, [UR4], RZ ;  /* 0x000000ffffff79a7 */ /* 0x000fe60008100404 */
.L_x_76:
[----:B--23--:R-:W-:Y:S01]  /*4590*/  SHF.L.U32 R2, RZ, 0x1f, RZ ;  /* 0x0000001fff027819 */ /* 0x00cfe200000006ff */
[----:B------:R-:W-:Y:S01]  /*45a0*/  UIADD3 UR4, UPT, UPT, UR20, 0x100, URZ ;  /* 0x0000010014047890 */ /* 0x000fe2000fffe0ff */
[----:B------:R-:W-:Y:S02]  /*45b0*/  PLOP3.LUT P0, PT, PT, PT, UP0, 0x80, 0x8 ;  /* 0x000000000008781c */ /* 0x000fe40003f0f008 */
[----:B------:R-:W2:Y:S02]  /*45c0*/  SYNCS.PHASECHK.TRANS64.TRYWAIT P1, [UR20+0x100], R2 ;  /* 0x00010002ff0075a7 */ /* 0x000ea40008021114 */
[----:B--2---:R-:W-:Y:S09]  /*45d0*/  @!P1 BRA `(.L_x_78) ;  /* 0x0000006400489947 */ /* 0x004ff20003800000 */
.L_x_178:
[----:B------:R-:W-:Y:S01]  /*45e0*/  @!UP0 UPRMT UR4, UR37, 0x654, UR4 ;  /* 0x0000065425048896 */ /* 0x000fe20008000004 */
[----:B------:R-:W-:Y:S01]  /*45f0*/  LOP3.LUT R3, R3, 0xffff, RZ, 0xc0, !PT ;  /* 0x0000ffff03037812 */ /* 0x000fe200078ec0ff */
[----:B--2---:R-:W-:-:S03]  /*4600*/  IMAD.MOV.U32 R2, RZ, RZ, 0xffff ;  /* 0x0000ffffff027424 */ /* 0x004fc600078e00ff */
[----:B------:R-:W-:-:S04]  /*4610*/  SHF.R.U32.HI R3, RZ, 0x5, R3 ;  /* 0x00000005ff037819 */ /* 0x000fc80000011603 */
[----:B------:R-:W-:Y:S01]  /*4620*/  @!P0 SYNCS.ARRIVE.TRANS64.RED.A1T0 RZ, [UR4], RZ ;  /* 0x000000ffffff89a7 */ /* 0x000fe20008100404 */
[----:B------:R-:W-:Y:S01]  /*4630*/  NOP ;  /* 0x0000000000007918 */ /* 0x000fe20000000000 */
[----:B------:R-:W2:Y:S01]  /*4640*/  LDS R0, [UR8+0x14] ;  /* 0x00001408ff007984 */ /* 0x000ea20008000800 */
[----:B------:R-:W-:-:S04]  /*4650*/  SHF.L.U32 R2, R2, R3, RZ ;  /* 0x0000000302027219 */ /* 0x000fc800000006ff */
[----:B--2---:R-:W-:-:S04]  /*4660*/  LOP3.LUT R0, R0, R2, RZ, 0xc0, !PT ;  /* 0x0000000200007212 */ /* 0x004fc800078ec0ff */
[----:B------:R-:W-:Y:S01]  /*4670*/  ISETP.NE.AND P0, PT, R0, R2, PT ;  /* 0x000000020000720c */ /* 0x000fe20003f05270 */
[----:B------:R-:W-:-:S05]  /*4680*/  IMAD.MOV.U32 R0, RZ, RZ, 0x1 ;  /* 0x00000001ff007424 */ /* 0x000fca00078e00ff */
[----:B------:R-:W-:-:S07]  /*4690*/  SHF.L.U32 R0, R0, R3, RZ ;  /* 0x0000000300007219 */ /* 0x000fce00000006ff */
[----:B------:R-:W-:Y:S05]  /*46a0*/  @P0 BRA `(.L_x_79) ;  /* 0x00000000005c0947 */ /* 0x000fea0003800000 */
[----:B------:R-:W2:Y:S02]  /*46b0*/  LDS R3, [UR8+0x18] ;  /* 0x00001808ff037984 */ /* 0x000ea40008000800 */
[----:B--2---:R-:W-:-:S04]  /*46c0*/  LOP3.LUT R3, R3, R0, RZ, 0xc0, !PT ;  /* 0x0000000003037212 */ /* 0x004fc800078ec0ff */
[----:B------:R-:W-:-:S13]  /*46d0*/  ISETP.NE.AND P0, PT, R3, R0, PT ;  /* 0x000000000300720c */ /* 0x000fda0003f05270 */
[----:B------:R-:W-:Y:S05]  /*46e0*/  @P0 BRA `(.L_x_80) ;  /* 0x0000000000400947 */ /* 0x000fea0003800000 */
[----:B------:R-:W-:Y:S01]  /*46f0*/  R2UR UR4, R2 ;  /* 0x00000000020472ca */ /* 0x000fe200000e0000 */
[----:B------:R-:W2:Y:S01]  /*4700*/  S2R R3, SR_LANEID ;  /* 0x0000000000037919 */ /* 0x000ea20000000000 */
[----:B------:R-:W-:-:S04]  /*4710*/  LOP3.LUT R0, RZ, R0, RZ, 0x33, !PT ;  /* 0x00000000ff007212 */ /* 0x000fc800078e33ff */
[----:B------:R-:W3:Y:S07]  /*4720*/  REDUX UR6, R0 ;  /* 0x00000000000673c4 */ /* 0x000eee0000000000 */
[----:B------:R-:W-:-:S03]  /*4730*/  ULOP3.LUT UR5, URZ, UR4, URZ, 0x33, !UPT ;  /* 0x00000004ff057292 */ /* 0x000fc6000f8e33ff */
[----:B------:R-:W-:Y:S02]  /*4740*/  VOTEU.ANY UR4, UPT, PT ;  /* 0x0000000000047886 */ /* 0x000fe400038e0100 */
[----:B------:R-:W-:Y:S01]  /*4750*/  UFLO.U32 UR4, UR4 ;  /* 0x00000004000472bd */ /* 0x000fe200080e0000 */
[----:B------:R-:W-:-:S04]  /*4760*/  IMAD.U32 R2, RZ, RZ, UR5 ;  /* 0x00000005ff027e24 */ /* 0x000fc8000f8e00ff */
[----:B------:R-:W1:Y:S02]  /*4770*/  REDUX UR7, R2 ;  /* 0x00000000020773c4 */ /* 0x000e640000000000 */
[----:B------:R1:W-:Y:S01]  /*4780*/  UTCATOMSWS.AND URZ, UR5 ;  /* 0x0000000500ff79e3 */ /* 0x0003e20008000000 */
[----:B---3--:R-:W-:Y:S01]  /*4790*/  IMAD.U32 R0, RZ, RZ, UR6 ;  /* 0x00000006ff007e24 */ /* 0x008fe2000f8e00ff */
[----:B--2---:R-:W-:Y:S01]  /*47a0*/  ISETP.EQ.U32.AND P0, PT, R3, UR4, PT ;  /* 0x0000000403007c0c */ /* 0x004fe2000bf02070 */
[----:B-1----:R-:W-:-:S12]  /*47b0*/  IMAD.U32 R2, RZ, RZ, UR7 ;  /* 0x00000007ff027e24 */ /* 0x002fd8000f8e00ff */
[----:B------:R1:W-:Y:S04]  /*47c0*/  @P0 ATOMS.AND RZ, [UR8+0x14], R2 ;  /* 0x00001402ffff098c */ /* 0x0003e8000a800008 */
[----:B------:R1:W-:Y:S01]  /*47d0*/  @P0 ATOMS.AND RZ, [UR8+0x18], R0 ;  /* 0x00001800ffff098c */ /* 0x0003e2000a800008 */
[----:B------:R-:W-:Y:S05]  /*47e0*/  BRA `(.L_x_81) ;  /* 0x0000000000147947 */ /* 0x000fea0003800000 */
.L_x_80:
[----:B------:R-:W-:Y:S02]  /*47f0*/  MOV R2, 0x4810 ;  /* 0x0000481000027802 */ /* 0x000fe40000000f00 */
[----:B-1--45:R-:W-:Y:S05]  /*4800*/  CALL.REL.NOINC `($__internal_0_$__cuda_sm10x_tcgen05_guardrail_trap_col_being_dealloced_not_returned_by_alloc) ;  /* 0x00000068002c7944 */ /* 0x032fea0003c00000 */
[----:B------:R-:W-:Y:S05]  /*4810*/  BRA `(.L_x_81) ;  /* 0x0000000000087947 */ /* 0x000fea0003800000 */
.L_x_79:
[----:B------:R-:W-:Y:S02]  /*4820*/  MOV R2, 0x4840 ;  /* 0x0000484000027802 */ /* 0x000fe40000000f00 */
[----:B-1--45:R-:W-:Y:S05]  /*4830*/  CALL.REL.NOINC `($__internal_2_$__cuda_sm10x_tcgen05_guardrail_trap_unallocated_columns_being_dealloced) ;  /* 0x0000006800387944 */ /* 0x032fea0003c00000 */
.L_x_81:
[----:B------:R-:W-:Y:S01]  /*4840*/  NOP ;  /* 0x0000000000007918 */ /* 0x000fe20000000000 */
[----:B------:R-:W-:Y:S05]  /*4850*/  EXIT ;  /* 0x000000000000794d */ /* 0x000fea0003800000 */
.L_x_53:
[----:B------:R-:W-:-:S09]  /*4860*/  UISETP.NE.OR UP0, UPT, UR18, 0x3, !UP3 ;  /* 0x000000031200788c */ /* 0x000fd2000df05670 */
[----:B------:R-:W-:Y:S05]  /*4870*/  BRA.U UP0, `(.L_x_82) ;  /* 0x0000001100e47547 */ /* 0x000fea000b800000 */
[----:B------:R-:W2:Y:S01]  /*4880*/  LDCU.64 UR4, c[0x0][0x988] ;  /* 0x00013100ff0477ac */ /* 0x000ea20008000a00 */
[----:B------:R-:W3:Y:S01]  /*4890*/  S2UR UR10, SR_CgaCtaId ;  /* 0x00000000000a79c3 */ /* 0x000ee20000008800 */
[----:B------:R-:W-:Y:S01]  /*48a0*/  HFMA2 R10, -RZ, RZ, 0, 5.9604644775390625e-08 ;  /* 0x00000001ff0a7431 */ /* 0x000fe200000001ff */
[----:B------:R-:W-:Y:S01]  /*48b0*/  MOV R9, RZ ;  /* 0x000000ff00097202 */ /* 0x000fe20000000f00 */
[----:B------:R-:W4:Y:S01]  /*48c0*/  LDCU UR44, c[0x0][0x370] ;  /* 0x00006e00ff2c77ac */ /* 0x000f220008000800 */
[----:B------:R-:W-:Y:S01]  /*48d0*/  HFMA2 R3, -RZ, RZ, 0, 0.0078125 ;  /* 0x00002000ff037431 */ /* 0x000fe200000001ff */
[----:B------:R-:W4:Y:S03]  /*48e0*/  LDCU.128 UR28, c[0x0][0xc10] ;  /* 0x00018200ff1c77ac */ /* 0x000f260008000c00 */
[----:B------:R-:W1:Y:S01]  /*48f0*/  LDC.64 R12, c[0x0][0x348] ;  /* 0x0000d200ff0c7b82 */ /* 0x000e620000000a00 */
[----:B------:R-:W3:Y:S01]  /*4900*/  LDCU UR38, c[0x0][0x374] ;  /* 0x00006e80ff2677ac */ /* 0x000ee20008000800 */
[----:B------:R-:W3:Y:S01]  /*4910*/  LDCU.64 UR26, c[0x0][0x990] ;  /* 0x00013200ff1a77ac */ /* 0x000ee20008000a00 */
[----:B------:R-:W3:Y:S01]  /*4920*/  LDCU UR17, c[0x0][0xc0c] ;  /* 0x00018180ff1177ac */ /* 0x000ee20008000800 */
[----:B--2---:R-:W-:Y:S01]  /*4930*/  UISETP.NE.U32.AND UP0, UPT, UR4, URZ, UPT ;  /* 0x000000ff0400728c */ /* 0x004fe2000bf05070 */
[----:B------:R-:W2:Y:S01]  /*4940*/  LDCU.128 UR32, c[0x0][0xa80] ;  /* 0x00015000ff2077ac */ /* 0x000ea20008000c00 */
[----:B------:R-:W2:Y:S01]  /*4950*/  LDCU UR54, c[0x0][0xc20] ;  /* 0x00018400ff3677ac */ /* 0x000ea20008000800 */
[----:B------:R-:W1:Y:S01]  /*4960*/  LDCU UR4, c[0x0][0xc30] ;  /* 0x00018600ff0477ac */ /* 0x000e620008000800 */
[----:B------:R-:W1:Y:S01]  /*4970*/  LDCU.128 UR40, c[0x0][0xa90] ;  /* 0x00015200ff2877ac */ /* 0x000e620008000c00 */
[----:B------:R-:W-:Y:S01]  /*4980*/  UMOV UR20, 0x400 ;  /* 0x0000040000147882 */ /* 0x000fe20000000000 */
[----:B----4-:R-:W-:-:S02]  /*4990*/  UIMAD.WIDE.U32 UR6, UR44, UR28, URZ ;  /* 0x0000001c2c0672a5 */ /* 0x010fc4000f8e00ff */
[----:B---3--:R-:W-:Y:S02]  /*49a0*/  UIMAD.WIDE.U32 UR8, UR38, UR31, URZ ;  /* 0x0000001f260872a5 */ /* 0x008fe4000f8e00ff */
[----:B------:R-:W-:Y:S02]  /*49b0*/  ULEA UR20, UR10, UR20, 0x18 ;  /* 0x000000140a147291 */ /* 0x000fe4000f8ec0ff */
[----:B------:R-:W-:Y:S02]  /*49c0*/  UISETP.NE.AND.EX UP5, UPT, UR5, URZ, UPT, UP0 ;  /* 0x000000ff0500728c */ /* 0x000fe4000bfa5300 */
[----:B------:R-:W-:Y:S02]  /*49d0*/  UISETP.NE.U32.AND UP6, UPT, UR26, URZ, UPT ;  /* 0x000000ff1a00728c */ /* 0x000fe4000bfc5070 */
[----:B------:R-:W-:Y:S02]  /*49e0*/  UIADD3 UR46, UPT, UPT, UR20, 0x98, URZ ;  /* 0x00000098142e7890 */ /* 0x000fe4000fffe0ff */
[----:B------:R-:W-:-:S02]  /*49f0*/  UIADD3 UR45, UPT, UPT, UR20, 0xd8, URZ ;  /* 0x000000d8142d7890 */ /* 0x000fc4000fffe0ff */
[----:B------:R-:W-:Y:S02]  /*4a00*/  UIADD3 UR37, UPT, UPT, UR20, 0x80, URZ ;  /* 0x0000008014257890 */ /* 0x000fe4000fffe0ff */
[----:B------:R-:W-:Y:S02]  /*4a10*/  UIADD3 UR36, UPT, UPT, UR20, 0x88, URZ ;  /* 0x0000008814247890 */ /* 0x000fe4000fffe0ff */
[----:B------:R-:W-:Y:S02]  /*4a20*/  UIADD3 UR25, UPT, UPT, UR20, 0x90, URZ ;  /* 0x0000009014197890 */ /* 0x000fe4000fffe0ff */
[----:B------:R-:W-:Y:S02]  /*4a30*/  UISETP.NE.AND UP0, UPT, UR39, 0x1, UPT ;  /* 0x000000012700788c */ /* 0x000fe4000bf05270 */
[----:B------:R-:W-:Y:S02]  /*4a40*/  UISETP.GE.AND UP2, UPT, UR39, 0x1, UPT ;  /* 0x000000012700788c */ /* 0x000fe4000bf46270 */
[----:B------:R-:W-:Y:S01]  /*4a50*/  UISETP.NE.AND UP0, UPT, UR17, 0x1, UPT ;  /* 0x000000011100788c */ /* 0x000fe2000bf05270 */
[----:B------:R-:W-:Y:S01]  /*4a60*/  UMOV UR51, UR7 ;  /* 0x0000000700337c82 */ /* 0x000fe20008000000 */
[----:B------:R-:W-:Y:S01]  /*4a70*/  UMOV UR50, UR9 ;  /* 0x0000000900327c82 */ /* 0x000fe20008000000 */
[----:B------:R-:W-:-:S02]  /*4a80*/  UISETP.NE.AND UP2, UPT, UR30, 0x1, UPT ;  /* 0x000000011e00788c */ /* 0x000fc4000bf45270 */
[----:B--2---:R-:W-:Y:S01]  /*4a90*/  UISETP.NE.AND UP0, UPT, UR32, 0x1, UPT ;  /* 0x000000012000788c */ /* 0x004fe2000bf05270 */
[----:B------:R-:W2:Y:S01]  /*4aa0*/  LDCU UR55, c[0x0][0xaa0] ;  /* 0x00015400ff3777ac */ /* 0x000ea20008000800 */
[----:B------:R-:W-:Y:S01]  /*4ab0*/  UPLOP3.LUT UP4, UPT, UPT, UPT, UPT, 0x40, 0x4 ;  /* 0x000000000004789c */ /* 0x000fe20003f8e870 */
[----:B------:R-:W3:Y:S01]  /*4ac0*/  LDCU.64 UR18, c[0x0][0xc28] ;  /* 0x00018500ff1277ac */ /* 0x000ee20008000a00 */
[----:B------:R-:W-:Y:S02]  /*4ad0*/  UISETP.NE.AND.EX UP6, UPT, UR27, URZ, UPT, UP6 ;  /* 0x000000ff1b00728c */ /* 0x000fe4000bfc5360 */
[----:B------:R-:W-:Y:S02]  /*4ae0*/  UPRMT UR46, UR10, 0x654, UR46 ;  /* 0x000006540a2e7896 */ /* 0x000fe4000800002e */
[----:B------:R-:W-:Y:S02]  /*4af0*/  UPRMT UR45, URZ, 0x654, UR45 ;  /* 0x00000654ff2d7896 */ /* 0x000fe4000800002d */
[----:B------:R-:W-:-:S02]  /*4b00*/  UPRMT UR49, UR10, 0x654, UR37 ;  /* 0x000006540a317896 */ /* 0x000fc40008000025 */
[----:B------:R-:W-:Y:S02]  /*4b10*/  UPRMT UR48, UR10, 0x654, UR36 ;  /* 0x000006540a307896 */ /* 0x000fe40008000024 */
[----:B------:R-:W-:Y:S02]  /*4b20*/  UPRMT UR47, UR10, 0x654, UR25 ;  /* 0x000006540a2f7896 */ /* 0x000fe40008000019 */
[----:B------:R-:W-:Y:S02]  /*4b30*/  USHF.R.U32.HI UR51, URZ, UR29, UR51 ;  /* 0x0000001dff337299 */ /* 0x000fe40008011633 */
[----:B------:R-:W-:Y:S02]  /*4b40*/  USHF.R.U32.HI UR50, URZ, UR54, UR50 ;  /* 0x00000036ff327299 */ /* 0x000fe40008011632 */
[----:B-1----:R-:W-:Y:S02]  /*4b50*/  UISETP.NE.AND UP3, UPT, UR4, 0x1, UPT ;  /* 0x000000010400788c */ /* 0x002fe4000bf65270 */
[----:B------:R-:W-:-:S02]  /*4b60*/  UISETP.NE.AND UP2, UPT, UR35, 0x1, UPT ;  /* 0x000000012300788c */ /* 0x000fc4000bf45270 */
[----:B--23--:R-:W-:-:S11]  /*4b70*/  UISETP.NE.AND UP0, UPT, UR42, 0x1, UPT ;  /* 0x000000012a00788c */ /* 0x00cfd6000bf05270 */
.L_x_93:
[----:B------:R-:W-:Y:S04]  /*4b80*/  SHF.L.U32 R2, R9, 0x1f, RZ ;  /* 0x0000001f09027819 */ /* 0x000fe800000006ff */
[----:B-1----:R-:W1:Y:S02]  /*4b90*/  SYNCS.PHASECHK.TRANS64.TRYWAIT P0, [UR20+0xd0], R2 ;  /* 0x0000d002ff0075a7 */ /* 0x002e640008001114 */
[----:B-1----:R-:W-:Y:S05]  /*4ba0*/  @!P0 BRA `(.L_x_83) ;  /* 0x0000005c00ec8947 */ /* 0x002fea0003800000 */
.L_x_180:
[----:B------:R-:W2:Y:S01]  /*4bb0*/  LDS.128 R4, [UR20+0x110] ;  /* 0x00011014ff047984 */ /* 0x000ea20008000c00 */
[----:B------:R-:W-:Y:S01]  /*4bc0*/  UISETP.GE.AND UP0, UPT, UR39, 0x1, UPT ;  /* 0x000000012700788c */ /* 0x000fe2000bf06270 */
[----:B------:R-:W-:Y:S01]  /*4bd0*/  @!PT LDS RZ, [RZ] ;  /* 0x00000000fffff984 */ /* 0x000fe20000000800 */
[----:B------:R-:W-:Y:S01]  /*4be0*/  @!PT LDS RZ, [RZ] ;  /* 0x00000000fffff984 */ /* 0x000fe20000000800 */
[----:B------:R-:W-:Y:S01]  /*4bf0*/  @!PT LDS RZ, [RZ] ;  /* 0x00000000fffff984 */ /* 0x000fe20000000800 */
[----:B------:R-:W-:Y:S01]  /*4c00*/  @!PT LDS RZ, [RZ] ;  /* 0x00000000fffff984 */ /* 0x000fe20000000800 */
[----:B------:R3:W-:Y:S06]  /*4c10*/  MEMBAR.ALL.CTA ;  /* 0x0000000000007992 */ /* 0x0007ec0000008000 */
[----:B---3--:R-:W3:Y:S02]  /*4c20*/  FENCE.VIEW.ASYNC.S ;  /* 0x00000000000073c6 */ /* 0x008ee40000000000 */
[----:B---3--:R-:W-:Y:S01]  /*4c30*/  SYNCS.ARRIVE.TRANS64.RED.A1T0 RZ, [UR45], RZ ;  /* 0x000000ffffff79a7 */ /* 0x008fe2000810042d */
[----:B--2---:R-:W-:Y:S11]  /*4c40*/  LOP3.LUT P0, RZ, R6, 0x1, RZ, 0xc0, !PT ;  /* 0x0000000106ff7812 */ /* 0x004ff6000780c0ff */
[----:B------:R-:W-:Y:S02]  /*4c50*/  @!UPT UIADD3 URZ, UPT, UPT, URZ, URZ, URZ ;  /* 0x000000fffffff290 */ /* 0x000fe4000fffe0ff */
[----:B------:R-:W-:Y:S01]  /*4c60*/  VOTEU.ANY UP2, P0 ;  /* 0x0000000000ff7886 */ /* 0x000fe20000040100 */
[----:B------:R-:W-:Y:S11]  /*4c70*/  PLOP3.LUT P0, PT, PT, PT, UP2, 0x80, 0x8 ;  /* 0x000000000008781c */ /* 0x000ff60003f0f028 */
[----:B------:R-:W-:Y:S02]  /*4c80*/  @!UPT UIADD3 URZ, UPT, UPT, URZ, URZ, URZ ;  /* 0x000000fffffff290 */ /* 0x000fe4000fffe0ff */
[----:B-1----:R-:W-:Y:S02]  /*4c90*/  @P0 MOV R2, R4 ;  /* 0x0000000400020202 */ /* 0x002fe40000000f00 */
[----:B------:R-:W-:Y:S02]  /*4ca0*/  @P0 LOP3.LUT R0, R5, 0xffff, RZ, 0xc0, !PT ;  /* 0x0000ffff05000812 */ /* 0x000fe400078ec0ff */
[----:B------:R-:W-:Y:S02]  /*4cb0*/  @P0 R2UR UR5, R2 ;  /* 0x00000000020502ca */ /* 0x000fe400000e0000 */
[----:B------:R-:W-:Y:S11]  /*4cc0*/  @P0 R2UR UR4, R0 ;  /* 0x00000000000402ca */ /* 0x000ff600000e0000 */
[----:B------:R-:W-:Y:S02]  /*4cd0*/  @UP2 UMOV UR16, UR5 ;  /* 0x0000000500102c82 */ /* 0x000fe40008000000 */
[----:B------:R-:W-:Y:S01]  /*4ce0*/  @UP2 UMOV UR15, UR4 ;  /* 0x00000004000f2c82 */ /* 0x000fe20008000000 */
[----:B------:R-:W-:Y:S05]  /*4cf0*/  BRA.U !UP0, `(.L_x_84) ;  /* 0x0000000108c07547 */ /* 0x000fea000b800000 */
[----:B------:R-:W-:Y:S02]  /*4d00*/  UIMAD.WIDE.U32 UR8, UR15, UR31, URZ ;  /* 0x0000001f0f0872a5 */ /* 0x000fe4000f8e00ff */
[----:B------:R-:W-:Y:S02]  /*4d10*/  UP2UR UR14, UPR, URZ, 0x4 ;  /* 0x00000004ff0e7883 */ /* 0x000fe40008000000 */
[----:B------:R-:W-:Y:S02]  /*4d20*/  UISETP.NE.AND UP2, UPT, UR30, 0x1, UPT ;  /* 0x000000011e00788c */ /* 0x000fe4000bf45270 */
[----:B------:R-:W-:Y:S02]  /*4d30*/  UIMAD.WIDE.U32 UR10, UR16, UR28, URZ ;  /* 0x0000001c100a72a5 */ /* 0x000fe4000f8e00ff */
[----:B------:R-:W-:Y:S02]  /*4d40*/  USEL UR4, UR38, UR50, !UP2 ;  /* 0x0000003226047287 */ /* 0x000fe4000d000000 */
[----:B------:R-:W-:Y:S02]  /*4d50*/  UISETP.NE.AND UP0, UPT, UR17, 0x1, UPT ;  /* 0x000000011100788c */ /* 0x000fe4000bf05270 */
[----:B------:R-:W-:Y:S02]  /*4d60*/  UP2UR UR21, UPR, URZ, 0x2 ;  /* 0x00000002ff157883 */ /* 0x000fe40008000000 */
[----:B------:R-:W-:Y:S02]  /*4d70*/  UISETP.NE.AND UP1, UPT, UR39, 0x1, UPT ;  /* 0x000000012700788c */ /* 0x000fe4000bf25270 */
[----:B------:R-:W-:Y:S02]  /*4d80*/  UIMAD.WIDE.U32 UR12, UR4, UR18, URZ ;  /* 0x00000012040c72a5 */ /* 0x000fe4000f8e00ff */
[----:B------:R-:W-:Y:S01]  /*4d90*/  USEL UR7, UR44, UR51, !UP0 ;  /* 0x000000332c077287 */ /* 0x000fe2000c000000 */
[----:B------:R-:W-:Y:S02]  /*4da0*/  UMOV UR5, UR9 ;  /* 0x0000000900057c82 */ /* 0x000fe40008000000 */
[----:B------:R-:W-:Y:S02]  /*4db0*/  USHF.R.U32.HI UR6, URZ, UR54, UR5 ;  /* 0x00000036ff067299 */ /* 0x000fe40008011605 */
[----:B------:R-:W-:Y:S02]  /*4dc0*/  UIMAD.WIDE.U32 UR22, UR7, UR18, URZ ;  /* 0x00000012071672a5 */ /* 0x000fe4000f8e00ff */
[----:B------:R-:W-:Y:S02]  /*4dd0*/  USEL UR6, UR15, UR6, !UP2 ;  /* 0x000000060f067287 */ /* 0x000fe4000d000000 */
[----:B------:R-:W-:Y:S01]  /*4de0*/  UISETP.NE.AND UP2, UPT, UR14, URZ, UPT ;  /* 0x000000ff0e00728c */ /* 0x000fe2000bf45270 */
[----:B------:R-:W-:Y:S01]  /*4df0*/  UMOV UR5, UR11 ;  /* 0x0000000b00057c82 */ /* 0x000fe20008000000 */
[----:B------:R-:W-:Y:S02]  /*4e00*/  UIMAD.WIDE.U32 UR10, UR6, UR18, URZ ;  /* 0x00000012060a72a5 */ /* 0x000fe4000f8e00ff */
[----:B------:R-:W-:Y:S03]  /*4e10*/  USHF.R.U32.HI UR8, URZ, UR29, UR5 ;  /* 0x0000001dff087299 */ /* 0x000fe60008011605 */
[----:B------:R-:W-:Y:S02]  /*4e20*/  UMOV UR5, UR13 ;  /* 0x0000000d00057c82 */ /* 0x000fe40008000000 */
[----:B------:R-:W-:Y:S03]  /*4e30*/  @UP1 USHF.R.U32.HI UR4, URZ, UR19, UR5 ;  /* 0x00000013ff041299 */ /* 0x000fe60008011605 */
[----:B------:R-:W-:Y:S01]  /*4e40*/  UMOV UR5, UR23 ;  /* 0x0000001700057c82 */ /* 0x000fe20008000000 */
[----:B------:R-:W-:Y:S02]  /*4e50*/  UIMAD UR4, UR39, UR4, URZ ;  /* 0x00000004270472a4 */ /* 0x000fe4000f8e02ff */
[----:B------:R-:W-:Y:S02]  /*4e60*/  @UP1 USHF.R.U32.HI UR7, URZ, UR19, UR5 ;  /* 0x00000013ff071299 */ /* 0x000fe40008011605 */
[----:B------:R-:W-:Y:S02]  /*4e70*/  USEL UR5, UR16, UR8, !UP0 ;  /* 0x0000000810057287 */ /* 0x000fe4000c000000 */
[----:B------:R-:W-:Y:S02]  /*4e80*/  UIMAD UR8, UR39, UR7, URZ ;  /* 0x00000007270872a4 */ /* 0x000fe4000f8e02ff */
[----:B------:R-:W-:Y:S03]  /*4e90*/  UISETP.GE.AND UP0, UPT, UR6, UR4, UPT ;  /* 0x000000040600728c */ /* 0x000fe6000bf06270 */
[----:B------:R-:W-:Y:S01]  /*4ea0*/  UMOV UR4, UR11 ;  /* 0x0000000b00047c82 */ /* 0x000fe20008000000 */
[----:B------:R-:W-:Y:S02]  /*4eb0*/  UISETP.GE.OR UP0, UPT, UR5, UR8, UP0 ;  /* 0x000000080500728c */ /* 0x000fe40008706670 */
[----:B------:R-:W-:Y:S02]  /*4ec0*/  USHF.R.U32.HI UR4, URZ, UR19, UR4 ;  /* 0x00000013ff047299 */ /* 0x000fe40008011604 */
[----:B------:R-:W-:Y:S02]  /*4ed0*/  UIMAD.WIDE.U32 UR8, UR5, UR18, URZ ;  /* 0x00000012050872a5 */ /* 0x000fe4000f8e00ff */
[----:B------:R-:W-:Y:S04]  /*4ee0*/  USEL UR10, UR6, UR4, !UP1 ;  /* 0x00000004060a7287 */ /* 0x000fe8000c800000 */
[----:B------:R-:W-:Y:S01]  /*4ef0*/  UIADD3 UR11, UPT, UPT, -UR10, URZ, URZ ;  /* 0x000000ff0a0b7290 */ /* 0x000fe2000fffe1ff */
[----:B------:R-:W-:Y:S02]  /*4f00*/  @!UP0 UMOV UR4, UR9 ;  /* 0x0000000900048c82 */ /* 0x000fe40008000000 */
[----:B------:R-:W-:Y:S02]  /*4f10*/  @!UP0 USHF.R.U32.HI UR4, URZ, UR19, UR4 ;  /* 0x00000013ff048299 */ /* 0x000fe40008011604 */
[----:B------:R-:W-:Y:S02]  /*4f20*/  UIMAD UR8, UR39, UR11, UR6 ;  /* 0x0000000b270872a4 */ /* 0x000fe4000f8e0206 */
[----:B------:R-:W-:Y:S02]  /*4f30*/  @!UP0 USEL UR4, UR5, UR4, !UP1 ;  /* 0x0000000405048287 */ /* 0x000fe4000c800000 */
[----:B------:R-:W-:Y:S02]  /*4f40*/  UISETP.NE.AND UP1, UPT, UR21, URZ, UPT ;  /* 0x000000ff1500728c */ /* 0x000fe4000bf25270 */
[----:B------:R-:W-:Y:S02]  /*4f50*/  @!UP0 UIMAD UR8, UR7, UR8, UR4 ;  /* 0x00000008070882a4 */ /* 0x000fe4000f8e0204 */
[----:B------:R-:W-:Y:S02]  /*4f60*/  @!UP0 UIADD3 UR9, UPT, UPT, UR10, -UR4, URZ ;  /* 0x800000040a098290 */ /* 0x000fe4000fffe0ff */
[----:B------:R-:W-:Y:S02]  /*4f70*/  UIADD3 UR4, UPT, UPT, -UR5, URZ, URZ ;  /* 0x000000ff05047290 */ /* 0x000fe4000fffe1ff */
[----:B------:R-:W-:Y:S02]  /*4f80*/  UIADD3 UR7, UPT, UPT, -UR6, URZ, URZ ;  /* 0x000000ff06077290 */ /* 0x000fe4000fffe1ff */
[----:B------:R-:W-:Y:S02]  /*4f90*/  @!UP0 UIMAD UR6, UR9, UR39, UR5 ;  /* 0x00000027090682a4 */ /* 0x000fe4000f8e0205 */
[----:B------:R-:W-:Y:S02]  /*4fa0*/  UIMAD UR16, UR17, UR4, UR16 ;  /* 0x00000004111072a4 */ /* 0x000fe4000f8e0210 */
[----:B------:R-:W-:Y:S01]  /*4fb0*/  UIMAD UR15, UR30, UR7, UR15 ;  /* 0x000000071e0f72a4 */ /* 0x000fe2000f8e020f */
[----:B------:R-:W-:Y:S02]  /*4fc0*/  @!UP0 UMOV UR5, UR8 ;  /* 0x0000000800058c82 */ /* 0x000fe40008000000 */
[----:B------:R-:W-:Y:S02]  /*4fd0*/  UIMAD UR16, UR5, UR17, UR16 ;  /* 0x00000011051072a4 */ /* 0x000fe4000f8e0210 */
[----:B------:R-:W-:Y:S11]  /*4fe0*/  UIMAD UR15, UR6, UR30, UR15 ;  /* 0x0000001e060f72a4 */ /* 0x000ff6000f8e020f */
[----:B------:R-:W-:Y:S01]  /*4ff0*/  @!UPT UIADD3 URZ, UPT, UPT, URZ, URZ, URZ ;  /* 0x000000fffffff290 */ /* 0x000fe2000fffe0ff */
.L_x_84:
[----:B------:R-:W1:Y:S01]  /*5000*/  @!UP3 LDCU.128 UR8, c[0x0][0xc10] ;  /* 0x00018200ff08b7ac */ /* 0x000e620008000c00 */
[----:B------:R-:W-:Y:S02]  /*5010*/  ISETP.NE.U32.AND P1, PT, RZ, UR26, PT ;  /* 0x0000001aff007c0c */ /* 0x000fe4000bf25070 */
[----:B------:R-:W-:Y:S02]  /*5020*/  SHF.L.U32 R8, R10, 0x1f, RZ ;  /* 0x0000001f0a087819 */ /* 0x000fe400000006ff */
[----:B------:R-:W-:Y:S01]  /*5030*/  ISETP.NE.AND.EX P1, PT, RZ, UR27, PT, P1 ;  /* 0x0000001bff007c0c */ /* 0x000fe2000bf25310 */
[----:B------:R-:W2:Y:S01]  /*5040*/  @!UP3 LDCU UR5, c[0x0][0xc0c] ;  /* 0x00018180ff05b7ac */ /* 0x000ea20008000800 */
[----:B-1----:R-:W-:Y:S07]  /*5050*/  UIMAD.WIDE.U32 UR6, UR16, UR8, URZ ;  /* 0x00000008100672a5 */ /* 0x002fee000f8e00ff */
[----:B------:R-:W-:Y:S01]  /*5060*/  @!UP3 UMOV UR4, UR7 ;  /* 0x000000070004bc82 */ /* 0x000fe20008000000 */
[----:B--2---:R-:W-:Y:S02]  /*5070*/  @!UP3 UISETP.NE.AND UP0, UPT, UR5, 0x1, UPT ;  /* 0x000000010500b88c */ /* 0x004fe4000bf05270 */
[----:B------:R-:W-:Y:S02]  /*5080*/  @!UP3 USHF.R.U32.HI UR4, URZ, UR9, UR4 ;  /* 0x00000009ff04b299 */ /* 0x000fe40008011604 */
[----:B------:R-:W-:Y:S02]  /*5090*/  UIMAD.WIDE.U32 UR6, UR15, UR11, URZ ;  /* 0x0000000b0f0672a5 */ /* 0x000fe4000f8e00ff */
[----:B------:R-:W-:Y:S02]  /*50a0*/  @!UP3 USEL UR8, UR16, UR4, !UP0 ;  /* 0x000000041008b287 */ /* 0x000fe4000c000000 */
[----:B------:R-:W-:Y:S03]  /*50b0*/  @!UP3 UISETP.NE.AND UP0, UPT, UR10, 0x1, UPT ;  /* 0x000000010a00b88c */ /* 0x000fe6000bf05270 */
[----:B------:R-:W-:Y:S01]  /*50c0*/  @!UP3 UMOV UR6, UR7 ;  /* 0x000000070006bc82 */ /* 0x000fe20008000000 */
[----:B------:R-:W-:Y:S01]  /*50d0*/  USHF.L.U32 UR7, UR24, 0x7, URZ ;  /* 0x0000000718077899 */ /* 0x000fe200080006ff */
[----:B------:R-:W1:Y:S02]  /*50e0*/  @!UP3 LDCU UR4, c[0x0][0xc20] ;  /* 0x00018400ff04b7ac */ /* 0x000e640008000800 */
[----:B-1----:R-:W-:Y:S04]  /*50f0*/  @!UP3 USHF.R.U32.HI UR6, URZ, UR4, UR6 ;  /* 0x00000004ff06b299 */ /* 0x002fe80008011606 */
[----:B------:R-:W-:Y:S04]  /*5100*/  @!UP3 USEL UR6, UR15, UR6, !UP0 ;  /* 0x000000060f06b287 */ /* 0x000fe8000c000000 */
[----:B------:R-:W-:Y:S02]  /*5110*/  @!UP3 UIADD3 UR4, UPT, UPT, -UR8, UR6, URZ ;  /* 0x000000060804b290 */ /* 0x000fe4000fffe1ff */
[----:B------:R-:W-:Y:S02]  /*5120*/  @!UP3 UIADD3 UR6, UPT, UPT, UR8, -UR6, URZ ;  /* 0x800000060806b290 */ /* 0x000fe4000fffe0ff */
[----:B------:R-:W-:Y:S02]  /*5130*/  @!UP3 UIMAD UR16, UR4, UR5, UR16 ;  /* 0x000000050410b2a4 */ /* 0x000fe4000f8e0210 */
[----:B------:R-:W-:Y:S01]  /*5140*/  @!UP3 UIMAD UR15, UR6, UR10, UR15 ;  /* 0x0000000a060fb2a4 */ /* 0x000fe2000f8e020f */
[----:B------:R-:W-:Y:S11]  /*5150*/  BRA.U UP4, `(.L_x_85) ;  /* 0x0000000104107547 */ /* 0x000ff6000b800000 */
[----:B------:R-:W-:Y:S04]  /*5160*/  MOV R2, UR56 ;  /* 0x0000003800027c02 */ /* 0x000fe80008000f00 */
[----:B------:R-:W-:Y:S04]  /*5170*/  SHF.L.U32 R2, R2, 0x1f, RZ ;  /* 0x0000001f02027819 */ /* 0x000fe800000006ff */
[----:B------:R-:W1:Y:S02]  /*5180*/  SYNCS.PHASECHK.TRANS64.TRYWAIT P2, [UR20+0xc8], R2 ;  /* 0x0000c802ff0075a7 */ /* 0x000e640008041114 */
[----:B-1----:R-:W-:Y:S05]  /*5190*/  @!P2 BRA `(.L_x_86) ;  /* 0x000000580088a947 */ /* 0x002fea0003800000 */
.L_x_85:
[----:B------:R-:W-:Y:S05]  /*51a0*/  BRA.U !UP6, `(.L_x_87) ;  /* 0x000000010e387547 */ /* 0x000fea000b800000 */
[----:B------:R-:W-:Y:S01]  /*51b0*/  UPLOP3.LUT UP1, UPT, UPT, UPT, UP5, 0x80, 0x8 ;  /* 0x000000000008789c */ /* 0x000fe20003f2f050 */
[----:B-1----:R-:W-:Y:S01]  /*51c0*/  HFMA2 R0, -RZ, RZ, 0, 5.9604644775390625e-08 ;  /* 0x00000001ff007431 */ /* 0x002fe200000001ff */
[----:B------:R-:W1:Y:S01]  /*51d0*/  LDCU.64 UR8, c[0x0][0x358] ;  /* 0x00006b00ff0877ac */ /* 0x000e620008000a00 */
[----:B------:R-:W-:Y:S03]  /*51e0*/  IMAD.MOV.U32 R83, RZ, RZ, 0x1 ;  /* 0x00000001ff537424 */ /* 0x000fe600078e00ff */
[----:B------:R-:W-:Y:S05]  /*51f0*/  PLOP3.LUT P2, PT, PT, PT, UP1, 0x80, 0x8 ;  /* 0x000000000008781c */ /* 0x000fea0003f4f018 */
[----:B------:R-:W2:Y:S01]  /*5200*/  @UP1 LDCU.64 UR4, c[0x0][0x988] ;  /* 0x00013100ff0417ac */ /* 0x000ea20008000a00 */
[----:B------:R-:W-:Y:S07]  /*5210*/  @UP1 UIMAD UR6, UR53, UR26, URZ ;  /* 0x0000001a350612a4 */ /* 0x000fee000f8e02ff */
[----:B------:R-:W-:Y:S01]  /*5220*/  @!P2 PRMT R83, R0, 0x7610, R83 ;  /* 0x000076100053a816 */ /* 0x000fe20000000053 */
[----:B--2---:R-:W-:Y:S06]  /*5230*/  @UP1 UIMAD.WIDE UR4, UR6, 0x4, UR4 ;  /* 0x00000004060418a5 */ /* 0x004fec000f8e0204 */
[----:B------:R-:W-:Y:S01]  /*5240*/  IMAD.U32 R14, RZ, RZ, UR4 ;  /* 0x00000004ff0e7e24 */ /* 0x000fe2000f8e00ff */
[----:B------:R-:W-:Y:S04]  /*5250*/  MOV R15, UR5 ;  /* 0x00000005000f7c02 */ /* 0x000fe80008000f00 */
[----:B------:R-:W2:Y:S01]  /*5260*/  @!UP1 LDCU UR4, c[0x0][0x980] ;  /* 0x00013000ff0497ac */ /* 0x000ea20008000800 */
[----:B-1---5:R3:W5:Y:S02]  /*5270*/  @P2 LDG.E R41, desc[UR8][R14.64] ;  /* 0x000000080e292981 */ /* 0x022764000c1e1900 */
[----:B--23--:R-:W-:Y:S07]  /*5280*/  @!P2 IMAD.U32 R41, RZ, RZ, UR4 ;  /* 0x00000004ff29ae24 */ /* 0x00cfee000f8e00ff */
.L_x_87:
[----:B-----5:R-:W-:Y:S01]  /*5290*/  @!P1 FSETP.EQ.AND P3, PT, R41, RZ, PT ;  /* 0x000000ff2900920b */ /* 0x020fe20003f62000 */
[----:B------:R-:W-:Y:S01]  /*52a0*/  @!UPT UIADD3 URZ, UPT, UPT, URZ, URZ, URZ ;  /* 0x000000fffffff290 */ /* 0x000fe2000fffe0ff */
[----:B------:R-:W-:Y:S11]  /*52b0*/  @!P1 BRA `(.L_x_88) ;  /* 0x0000000000149947 */ /* 0x000ff60003800000 */
[----:B------:R-:W-:Y:S02]  /*52c0*/  LOP3.LUT P1, RZ, R83, 0xff, RZ, 0xc0, !PT ;  /* 0x000000ff53ff7812 */ /* 0x000fe4000782c0ff */
[----:B------:R-:W-:Y:S04]  /*52d0*/  PLOP3.LUT P3, PT, PT, PT, UP1, 0x80, 0x8 ;  /* 0x000000000008781c */ /* 0x000fe80003f6f018 */
[----:B------:R-:W-:Y:S07]  /*52e0*/  PLOP3.LUT P3, PT, P3, PT, PT, 0x8, 0x80 ;  /* 0x000000000080781c */ /* 0x000fee0001f6e170 */
[----:B------:R-:W-:Y:S11]  /*52f0*/  @P1 FSETP.EQ.AND P3, PT, R41, RZ, PT ;  /* 0x000000ff2900120b */ /* 0x000ff60003f62000 */
[----:B------:R-:W-:Y:S02]  /*5300*/  @!UPT UIADD3 URZ, UPT, UPT, URZ, URZ, URZ ;  /* 0x000000fffffff290 */ /* 0x000fe4000fffe0ff */
.L_x_88:
[----:B------:R-:W-:Y:S01]  /*5310*/  USHF.L.U32 UR11, UR52, 0x7, URZ ;  /* 0x00000007340b7899 */ /* 0x000fe200080006ff */
[----:B------:R-:W2:Y:S01]  /*5320*/  SYNCS.PHASECHK.TRANS64.TRYWAIT P1, [UR20+0xa0], R8 ;  /* 0x0000a008ff0075a7 */ /* 0x000ea20008021114 */
[----:B------:R-:W-:Y:S02]  /*5330*/  UISETP.NE.AND UP0, UPT, UR32, 0x1, UPT ;  /* 0x000000012000788c */ /* 0x000fe4000bf05270 */
[----:B------:R-:W-:Y:S01]  /*5340*/  UIMAD.WIDE.U32 UR4, UR11, UR33, URZ ;  /* 0x000000210b0472a5 */ /* 0x000fe2000f8e00ff */
[----:B------:R-:W-:Y:S04]  /*5350*/  ELECT P2, URZ, PT ;  /* 0x0000000000ff782f */ /* 0x000fe80003840000 */
[----:B------:R-:W-:Y:S02]  /*5360*/  PLOP3.LUT P2, PT, P3, P2, PT, 0xf2, 0x2f ;  /* 0x00000000002f781c */ /* 0x000fe40001f45e72 */
[----:B------:R-:W-:Y:S02]  /*5370*/  UMOV UR4, UR5 ;  /* 0x0000000500047c82 */ /* 0x000fe40008000000 */
[----:B------:R-:W-:Y:S04]  /*5380*/  USHF.R.U32.HI UR4, URZ, UR34, UR4 ;  /* 0x00000022ff047299 */ /* 0x000fe80008011604 */
[----:B------:R-:W-:Y:S02]  /*5390*/  USEL UR12, UR11, UR4, !UP0 ;  /* 0x000000040b0c7287 */ /* 0x000fe4000c000000 */
[----:B------:R-:W-:Y:S02]  /*53a0*/  UISETP.NE.AND UP0, UPT, UR35, 0x1, UPT ;  /* 0x000000012300788c */ /* 0x000fe4000bf05270 */
[----:B------:R-:W-:Y:S02]  /*53b0*/  UIMAD.WIDE.U32 UR4, UR12, UR40, URZ ;  /* 0x000000280c0472a5 */ /* 0x000fe4000f8e00ff */
[----:B------:R-:W-:Y:S01]  /*53c0*/  UIADD3 UR6, UPT, UPT, -UR12, URZ, URZ ;  /* 0x000000ff0c067290 */ /* 0x000fe2000fffe1ff */
[----:B-1----:R-:W-:Y:S03]  /*53d0*/  @!P2 IMAD.MOV.U32 R0, RZ, 0x20, RZ ;  /* 0x00000020ff00a824 */ /* 0x002fe600078e00ff */
[----:B------:R-:W-:Y:S01]  /*53e0*/  UIMAD UR11, UR32, UR6, UR11 ;  /* 0x00000006200b72a4 */ /* 0x000fe2000f8e020b */
[----:B------:R-:W-:Y:S01]  /*53f0*/  @!P2 IMAD.MOV.U32 R0, RZ, 0x400, R0 ;  /* 0x00000400ff00a824 */ /* 0x000fe200078e0000 */
[----:B------:R-:W-:Y:S02]  /*5400*/  UMOV UR4, UR5 ;  /* 0x0000000500047c82 */ /* 0x000fe40008000000 */
[----:B------:R-:W-:Y:S04]  /*5410*/  USHF.R.U32.HI UR4, URZ, UR41, UR4 ;  /* 0x00000029ff047299 */ /* 0x000fe80008011604 */
[----:B------:R-:W-:Y:S02]  /*5420*/  USEL UR13, UR12, UR4, !UP0 ;  /* 0x000000040c0d7287 */ /* 0x000fe4000c000000 */
[----:B------:R-:W-:Y:S02]  /*5430*/  UISETP.NE.AND UP0, UPT, UR42, 0x1, UPT ;  /* 0x000000012a00788c */ /* 0x000fe4000bf05270 */
[----:B------:R-:W-:Y:S07]  /*5440*/  UIMAD.WIDE.U32 UR4, UR13, UR43, URZ ;  /* 0x0000002b0d0472a5 */ /* 0x000fee000f8e00ff */
[----:B------:R-:W-:Y:S02]  /*5450*/  UMOV UR4, UR5 ;  /* 0x0000000500047c82 */ /* 0x000fe40008000000 */
[----:B------:R-:W-:Y:S04]  /*5460*/  USHF.R.U32.HI UR4, URZ, UR55, UR4 ;  /* 0x00000037ff047299 */ /* 0x000fe80008011604 */
[----:B------:R-:W-:Y:S02]  /*5470*/  USEL UR14, UR13, UR4, !UP0 ;  /* 0x000000040d0e7287 */ /* 0x000fe4000c000000 */
[----:B------:R-:W-:Y:S02]  /*5480*/  UIADD3 UR4, UPT, UPT, -UR13, URZ, URZ ;  /* 0x000000ff0d047290 */ /* 0x000fe4000fffe1ff */
[----:B------:R-:W-:Y:S02]  /*5490*/  UIADD3 UR5, UPT, UPT, -UR14, URZ, URZ ;  /* 0x000000ff0e057290 */ /* 0x000fe4000fffe1ff */
[----:B------:R-:W-:Y:S02]  /*54a0*/  UIMAD UR12, UR35, UR4, UR12 ;  /* 0x00000004230c72a4 */ /* 0x000fe4000f8e020c */
[----:B------:R-:W-:Y:S01]  /*54b0*/  UIMAD UR13, UR42, UR5, UR13 ;  /* 0x000000052a0d72a4 */ /* 0x000fe2000f8e020d */
[----:B--2---:R-:W-:Y:S11]  /*54c0*/  @!P1 BRA `(.L_x_89) ;  /* 0x0000005400d49947 */ /* 0x004ff60003800000 */
.L_x_183:
[----:B------:R-:W-:Y:S01]  /*54d0*/  @!P2 R2UR UR4, R0 ;  /* 0x000000000004a2ca */ /* 0x000fe200000e0000 */
[----:B------:R-:W-:Y:S01]  /*54e0*/  VOTEU.ALL UP0, P2 ;  /* 0x0000000000ff7886 */ /* 0x000fe20001000000 */
[----:B-1----:R-:W-:Y:S04]  /*54f0*/  @!P2 IADD3 R2, P1, PT, R12, 0x680, RZ ;  /* 0x000006800c02a810 */ /* 0x002fe80007f3e0ff */
[----:B------:R-:W-:Y:S01]  /*5500*/  @!P2 R2UR UR5, R2 ;  /* 0x000000000205a2ca */ /* 0x000fe200000e0000 */
[----:B------:R-:W-:Y:S01]  /*5510*/  @!P2 IMAD.X R0, RZ, RZ, R13, P1 ;  /* 0x000000ffff00a224 */ /* 0x000fe200008e060d */
[----:B------:R-:W-:Y:S05]  /*5520*/  @!UP0 UIADD3 UR8, UPT, UPT, UR20, 0x200, URZ ;  /* 0x0000020014088890 */ /* 0x000fea000fffe0ff */
[----:B------:R-:W-:Y:S01]  /*5530*/  @!UP0 UPRMT UR6, UR4, 0x5410, URZ ;  /* 0x0000541004068896 */ /* 0x000fe200080000ff */
[----:B------:R-:W-:Y:S01]  /*5540*/  @!P2 R2UR UR4, R0 ;  /* 0x000000000004a2ca */ /* 0x000fe200000e0000 */
[----:B------:R-:W-:Y:S01]  /*5550*/  VOTEU.ALL UP0, P2 ;  /* 0x0000000000ff7886 */ /* 0x000fe20001000000 */
[----:B------:R-:W-:Y:S03]  /*5560*/  @!P2 IMAD.MOV.U32 R0, RZ, RZ, 0x2000 ;  /* 0x00002000ff00a424 */ /* 0x000fe600078e00ff */
[----:B------:R-:W-:Y:S01]  /*5570*/  IMAD.U32 R14, RZ, RZ, UR5 ;  /* 0x00000005ff0e7e24 */ /* 0x000fe2000f8e00ff */
[----:B------:R-:W-:Y:S01]  /*5580*/  @!UP0 UMOV UR9, UR37 ;  /* 0x0000002500098c82 */ /* 0x000fe20008000000 */
[----:B------:R-:W-:Y:S06]  /*5590*/  @!UP0 UMOV UR10, UR7 ;  /* 0x00000007000a8c82 */ /* 0x000fec0008000000 */
[----:B------:R-:W-:Y:S01]  /*55a0*/  IMAD.U32 R15, RZ, RZ, UR4 ;  /* 0x00000004ff0f7e24 */ /* 0x000fe2000f8e00ff */
[----:B------:R-:W-:Y:S04]  /*55b0*/  @!P2 R2UR UR4, R14 ;  /* 0x000000000e04a2ca */ /* 0x000fe800000e0000 */
[----:B------:R-:W-:Y:S11]  /*55c0*/  @!P2 R2UR UR5, R15 ;  /* 0x000000000f05a2ca */ /* 0x000ff600000e0000 */
[----:B------:R-:W-:Y:S02]  /*55d0*/  @!UPT UIADD3 URZ, UPT, UPT, URZ, URZ, URZ ;  /* 0x000000fffffff290 */ /* 0x000fe4000fffe0ff */
[----:B------:R1:W-:Y:S01]  /*55e0*/  @!UP0 UTMALDG.5D.IM2COL [UR8], [UR4], UR6 ;  /* 0x00000008040083b4 */ /* 0x0003e20008060006 */
[----:B------:R2:W-:Y:S01]  /*55f0*/  @!P2 SYNCS.ARRIVE.TRANS64.RED.A0TR RZ, [UR20+0x80], R0 ;  /* 0x00008000ffffa9a7 */ /* 0x0005e20008300414 */
[----:B------:R-:W-:Y:S01]  /*5600*/  SYNCS.ARRIVE.TRANS64.RED.A1T0 RZ, [UR49], RZ ;  /* 0x000000ffffff79a7 */ /* 0x000fe20008100431 */
[----:B--2---:R-:W-:Y:S01]  /*5610*/  @!P2 IMAD.MOV.U32 R0, RZ, 0x20, RZ ;  /* 0x00000020ff00a824 */ /* 0x004fe200078e00ff */
[----:B------:R-:W2:Y:S03]  /*5620*/  SYNCS.PHASECHK.TRANS64.TRYWAIT P1, [UR20+0xa8], R8 ;  /* 0x0000a808ff0075a7 */ /* 0x000ea60008021114 */
[----:B------:R-:W-:Y:S01]  /*5630*/  @!P2 IMAD.MOV.U32 R0, RZ, 0x400, R0 ;  /* 0x00000400ff00a824 */ /* 0x000fe200078e0000 */
[----:B-12---:R-:W-:Y:S06]  /*5640*/  @!P1 BRA `(.L_x_90) ;  /* 0x00000054008c9947 */ /* 0x006fec0003800000 */
.L_x_185:
[----:B------:R-:W-:Y:S01]  /*5650*/  @!P2 R2UR UR4, R0 ;  /* 0x000000000004a2ca */ /* 0x000fe200000e0000 */
[----:B------:R-:W-:Y:S01]  /*5660*/  VOTEU.ALL UP0, P2 ;  /* 0x0000000000ff7886 */ /* 0x000fe20001000000 */
[----:B-1----:R-:W-:Y:S04]  /*5670*/  @!P2 IADD3 R2, P1, PT, R12, 0x680, RZ ;  /* 0x000006800c02a810 */ /* 0x002fe80007f3e0ff */
[----:B------:R-:W-:Y:S01]  /*5680*/  @!P2 R2UR UR5, R2 ;  /* 0x000000000205a2ca */ /* 0x000fe200000e0000 */
[----:B------:R-:W-:Y:S01]  /*5690*/  @!P2 IMAD.X R0, RZ, RZ, R13, P1 ;  /* 0x000000ffff00a224 */ /* 0x000fe200008e060d */
[----:B------:R-:W-:Y:S02]  /*56a0*/  @!UP0 UIADD3 UR10, UPT, UPT, UR7, 0x20, URZ ;  /* 0x00000020070a8890 */ /* 0x000fe4000fffe0ff */
[----:B------:R-:W-:Y:S03]  /*56b0*/  @!UP0 UIADD3 UR8, UPT, UPT, UR20, 0x2200, URZ ;  /* 0x0000220014088890 */ /* 0x000fe6000fffe0ff */
[----:B------:R-:W-:Y:S01]  /*56c0*/  @!UP0 UPRMT UR6, UR4, 0x5410, URZ ;  /* 0x0000541004068896 */ /* 0x000fe200080000ff */
[----:B------:R-:W-:Y:S01]  /*56d0*/  @!P2 R2UR UR4, R0 ;  /* 0x000000000004a2ca */ /* 0x000fe200000e0000 */
[----:B------:R-:W-:Y:S01]  /*56e0*/  VOTEU.ALL UP0, P2 ;  /* 0x0000000000ff7886 */ /* 0x000fe20001000000 */
[----:B------:R-:W-:Y:S03]  /*56f0*/  @!P2 IMAD.MOV.U32 R0, RZ, RZ, 0x2000 ;  /* 0x00002000ff00a424 */ /* 0x000fe600078e00ff */
[----:B------:R-:W-:Y:S01]  /*5700*/  IMAD.U32 R14, RZ, RZ, UR5 ;  /* 0x00000005ff0e7e24 */ /* 0x000fe2000f8e00ff */
[----:B------:R-:W-:Y:S07]  /*5710*/  @!UP0 UMOV UR9, UR36 ;  /* 0x0000002400098c82 */ /* 0x000fee0008000000 */
        /* <DEDUP_REMOVED lines=11> */
.L_x_187:
[----:B------:R-:W-:Y:S01]  /*57d0*/  @!P2 R2UR UR4, R0 ;  /* 0x000000000004a2ca */ /* 0x000fe200000e0000 */
[----:B------:R-:W-:Y:S01]  /*57e0*/  VOTEU.ALL UP0, P2 ;  /* 0x0000000000ff7886 */ /* 0x000fe20001000000 */
[----:B-1----:R-:W-:Y:S02]  /*57f0*/  @!P2 IADD3 R2, P1, PT, R12, 0x680, RZ ;  /* 0x000006800c02a810 */ /* 0x002fe40007f3e0ff */
[----:B------:R-:W-:Y:S02]  /*5800*/  @P0 SHF.R.U32.HI R4, RZ, 0x10, R5 ;  /* 0x00000010ff040819 */ /* 0x000fe40000011605 */
[----:B------:R-:W-:Y:S01]  /*5810*/  @!P2 R2UR UR5, R2 ;  /* 0x000000000205a2ca */ /* 0x000fe200000e0000 */
[----:B------:R-:W-:Y:S01]  /*5820*/  @!P2 IMAD.X R0, RZ, RZ, R13, P1 ;  /* 0x000000ffff00a224 */ /* 0x000fe200008e060d */
[----:B------:R-:W-:Y:S01]  /*5830*/  @!UP0 UIADD3 UR10, UPT, UPT, UR7, 0x40, URZ ;  /* 0x00000040070a8890 */ /* 0x000fe2000fffe0ff */
[----:B------:R-:W-:Y:S01]  /*5840*/  @P0 R2UR UR53, R4 ;  /* 0x00000000043502ca */ /* 0x000fe200000e0000 */
        /* <DEDUP_REMOVED lines=14> */
[----:B------:R-:W2:Y:S02]  /*5930*/  SYNCS.PHASECHK.TRANS64.TRYWAIT P1, [UR20+0xb8], R8 ;  /* 0x0000b808ff0075a7 */ /* 0x000ea40008021114 */
[----:B-12---:R-:W-:Y:S05]  /*5940*/  @!P1 BRA `(.L_x_92) ;  /* 0x0000005000fc9947 */ /* 0x006fea0003800000 */
.L_x_189:
[----:B-1----:R-:W-:Y:S01]  /*5950*/  @!P2 IMAD.MOV.U32 R0, RZ, 0x20, RZ ;  /* 0x00000020ff00a824 */ /* 0x002fe200078e00ff */
[----:B------:R-:W-:Y:S01]  /*5960*/  @!P2 IADD3 R2, P0, PT, R12, 0x680, RZ ;  /* 0x000006800c02a810 */ /* 0x000fe20007f1e0ff */
[----:B------:R-:W-:Y:S01]  /*5970*/  VOTEU.ALL UP0, P2 ;  /* 0x0000000000ff7886 */ /* 0x000fe20001000000 */
[----:B------:R-:W-:Y:S01]  /*5980*/  R2UR UR22, R91 ;  /* 0x000000005b1672ca */ /* 0x000fe200000e0000 */
[----:B------:R-:W-:Y:S01]  /*5990*/  @!P2 IMAD.MOV.U32 R0, RZ, 0x400, R0 ;  /* 0x00000400ff00a824 */ /* 0x000fe200078e0000 */
[----:B------:R-:W-:Y:S01]  /*59a0*/  @!P2 R2UR UR5, R2 ;  /* 0x000000000205a2ca */ /* 0x000fe200000e0000 */
[----:B------:R-:W-:Y:S01]  /*59b0*/  UPLOP3.LUT UP4, UPT, UPT, UPT, UPT, 0x80, 0x8 ;  /* 0x000000000008789c */ /* 0x000fe20003f8f070 */
[----:B------:R-:W-:Y:S01]  /*59c0*/  R2UR UR21, R92 ;  /* 0x000000005c1572ca */ /* 0x000fe200000e0000 */
[----:B------:R-:W-:Y:S01]  /*59d0*/  @!UP0 UIADD3 UR8, UPT, UPT, UR20, 0x6200, URZ ;  /* 0x0000620014088890 */ /* 0x000fe2000fffe0ff */
[----:B------:R-:W-:Y:S01]  /*59e0*/  @!P2 R2UR UR4, R0 ;  /* 0x000000000004a2ca */ /* 0x000fe200000e0000 */
[----:B------:R-:W-:Y:S01]  /*59f0*/  @!P2 IMAD.X R0, RZ, RZ, R13, P0 ;  /* 0x000000ffff00a224 */ /* 0x000fe200000e060d */
[----:B------:R-:W-:Y:S01]  /*5a00*/  @!UP0 UIADD3 UR10, UPT, UPT, UR7, 0x60, URZ ;  /* 0x00000060070a8890 */ /* 0x000fe2000fffe0ff */
[----:B------:R-:W-:Y:S01]  /*5a10*/  LOP3.LUT R10, R10, 0x1, RZ, 0x3c, !PT ;  /* 0x000000010a0a7812 */ /* 0x000fe200078e3cff */
[----:B------:R-:W-:Y:S01]  /*5a20*/  @!UP0 UIADD3 UR9, UPT, UPT, UR20, 0x98, URZ ;  /* 0x0000009814098890 */ /* 0x000fe2000fffe0ff */
[----:B------:R-:W-:Y:S02]  /*5a30*/  LOP3.LUT R9, R9, 0x1, RZ, 0x3c, !PT ;  /* 0x0000000109097812 */ /* 0x000fe400078e3cff */
[----:B------:R-:W-:Y:S02]  /*5a40*/  UIADD3 UR24, UPT, UPT, UR15, UR22, URZ ;  /* 0x000000160f187290 */ /* 0x000fe4000fffe0ff */
[----:B------:R-:W-:Y:S02]  /*5a50*/  IMAD.U32 R4, RZ, RZ, UR5 ;  /* 0x00000005ff047e24 */ /* 0x000fe4000f8e00ff */
[----:B------:R-:W-:Y:S02]  /*5a60*/  UIADD3 UR52, UPT, UPT, UR16, UR21, URZ ;  /* 0x0000001510347290 */ /* 0x000fe4000fffe0ff */
[----:B------:R-:W-:Y:S01]  /*5a70*/  @!UP0 UPRMT UR6, UR4, 0x5410, URZ ;  /* 0x0000541004068896 */ /* 0x000fe200080000ff */
[----:B------:R-:W-:Y:S01]  /*5a80*/  @!P2 R2UR UR4, R0 ;  /* 0x000000000004a2ca */ /* 0x000fe200000e0000 */
[----:B------:R-:W-:Y:S11]  /*5a90*/  VOTEU.ALL UP0, P2 ;  /* 0x0000000000ff7886 */ /* 0x000ff60001000000 */
[----:B------:R-:W-:Y:S01]  /*5aa0*/  @!UPT UIADD3 URZ, UPT, UPT, URZ, URZ, URZ ;  /* 0x000000fffffff290 */ /* 0x000fe2000fffe0ff */
[----:B------:R-:W-:Y:S01]  /*5ab0*/  IMAD.U32 R5, RZ, RZ, UR4 ;  /* 0x00000004ff057e24 */ /* 0x000fe2000f8e00ff */
[----:B------:R-:W-:Y:S04]  /*5ac0*/  @!P2 R2UR UR4, R4 ;  /* 0x000000000404a2ca */ /* 0x000fe800000e0000 */
[----:B------:R-:W-:Y:S11]  /*5ad0*/  @!P2 R2UR UR5, R5 ;  /* 0x000000000505a2ca */ /* 0x000ff600000e0000 */
[----:B------:R-:W-:Y:S02]  /*5ae0*/  @!UPT UIADD3 URZ, UPT, UPT, URZ, URZ, URZ ;  /* 0x000000fffffff290 */ /* 0x000fe4000fffe0ff */
[----:B------:R1:W-:Y:S01]  /*5af0*/  @!UP0 UTMALDG.5D.IM2COL [UR8], [UR4], UR6 ;  /* 0x00000008040083b4 */ /* 0x0003e20008060006 */
[----:B------:R1:W-:Y:S01]  /*5b00*/  @!P2 SYNCS.ARRIVE.TRANS64.RED.A0TR RZ, [UR20+0x98], R3 ;  /* 0x00009803ffffa9a7 */ /* 0x0003e20008300414 */
[----:B------:R-:W-:Y:S01]  /*5b10*/  SYNCS.ARRIVE.TRANS64.RED.A1T0 RZ, [UR46], RZ ;  /* 0x000000ffffff79a7 */ /* 0x000fe2000810042e */
[----:B------:R-:W-:Y:S05]  /*5b20*/  BRA.U UP2, `(.L_x_93) ;  /* 0xfffffff102147547 */ /* 0x000fea000b83ffff */
[----:B------:R-:W-:-:S04]  /*5b30*/  SHF.L.U32 R2, R10, 0x1f, RZ ;  /* 0x0000001f0a027819 */ /* 0x000fc800000006ff */
[----:B------:R-:W2:Y:S02]  /*5b40*/  SYNCS.PHASECHK.TRANS64.TRYWAIT P0, [UR20+0xa0], R2 ;  /* 0x0000a002ff0075a7 */ /* 0x000ea40008001114 */
[----:B--2---:R-:W-:Y:S05]  /*5b50*/  @!P0 BRA `(.L_x_94) ;  /* 0x0000005000908947 */ /* 0x004fea0003800000 */
.L_x_191:
[----:B------:R-:W3:Y:S02]  /*5b60*/  SYNCS.PHASECHK.TRANS64.TRYWAIT P0, [UR20+0xa8], R2 ;  /* 0x0000a802ff0075a7 */ /* 0x000ee40008001114 */
[----:B---3--:R-:W-:Y:S05]  /*5b70*/  @!P0 BRA `(.L_x_95) ;  /* 0x0000005000a08947 */ /* 0x008fea0003800000 */
.L_x_193:
[----:B------:R-:W3:Y:S02]  /*5b80*/  SYNCS.PHASECHK.TRANS64.TRYWAIT P0, [UR20+0xb0], R2 ;  /* 0x0000b002ff0075a7 */ /* 0x000ee40008001114 */
[----:B---3--:R-:W-:Y:S05]  /*5b90*/  @!P0 BRA `(.L_x_96) ;  /* 0x0000005000b08947 */ /* 0x008fea0003800000 */
.L_x_195:
[----:B--2---:R-:W-:-:S07]  /*5ba0*/  MOV R0, UR20 ;  /* 0x0000001400007c02 */ /* 0x004fce0008000f00 */
.L_x_97:
[----:B--2---:R-:W-:-:S04]  /*5bb0*/  SHF.L.U32 R2, R10, 0x1f, RZ ;  /* 0x0000001f0a027819 */ /* 0x004fc800000006ff */
[----:B------:R2:W3:Y:S03]  /*5bc0*/  SYNCS.PHASECHK.TRANS64.TRYWAIT P0, [R0+URZ+0xb8], R2 ;  /* 0x0000b802000075a7 */ /* 0x0004e600080011ff */
[----:B---3--:R-:W-:Y:S05]  /*5bd0*/  @!P0 NANOSLEEP.SYNCS 0x989680 ;  /* 0x009896800000895d */ /* 0x008fea0003900000 */
[----:B------:R-:W3:Y:S02]  /*5be0*/  @!P0 SYNCS.PHASECHK.TRANS64 P0, [R0+URZ+0xb8], R2 ;  /* 0x0000b802000085a7 */ /* 0x000ee400080010ff */
[----:B-1-3--:R-:W-:Y:S05]  /*5bf0*/  @P0 EXIT ;  /* 0x000000000000094d */ /* 0x00afea0003800000 */
[----:B------:R-:W-:Y:S05]  /*5c00*/  BRA `(.L_x_97) ;  /* 0xfffffffc00e87947 */ /* 0x000fea000383ffff */
.L_x_82:
[----:B------:R-:W-:-:S06]  /*5c10*/  UISETP.GE.AND UP0, UPT, UR18, 0x4, UPT ;  /* 0x000000041200788c */ /* 0x000fcc000bf06270 */
[----:B------:R-:W-:-:S13]  /*5c20*/  PLOP3.LUT P0, PT, PT, PT, UP0, 0x80, 0x8 ;  /* 0x000000000008781c */ /* 0x000fda0003f0f008 */
[----:B-1----:R-:W-:Y:S05]  /*5c30*/  @!P0 EXIT ;  /* 0x000000000000894d */ /* 0x002fea0003800000 */
[----:B------:R-:W1:Y:S08]  /*5c40*/  S2UR UR4, SR_CgaCtaId ;  /* 0x00000000000479c3 */ /* 0x000e700000008800 */
[----:B------:R-:W-:Y:S01]  /*5c50*/  BAR.SYNC.DEFER_BLOCKING 0x6, 0xa0 ;  /* 0x0182800000007b1d */ /* 0x000fe20000010000 */
[C---:B------:R-:W-:Y:S01]  /*5c60*/  IMAD.SHL.U32 R0, R81.reuse, 0x20, RZ ;  /* 0x0000002051007824 */ /* 0x040fe200078e00ff */
[C---:B------:R-:W-:Y:S01]  /*5c70*/  SHF.L.U32 R37, R81.reuse, 0x10, RZ ;  /* 0x0000001051257819 */ /* 0x040fe200000006ff */
[C---:B------:R-:W-:Y:S01]  /*5c80*/  IMAD.SHL.U32 R80, R81.reuse, 0x4, RZ ;  /* 0x0000000451507824 */ /* 0x040fe200078e00ff */
[----:B------:R-:W-:Y:S01]  /*5c90*/  LOP3.LUT R82, R81, 0x60, RZ, 0xc0, !PT ;  /* 0x0000006051527812 */ /* 0x000fe200078ec0ff */
[----:B------:R-:W-:Y:S01]  /*5ca0*/  HFMA2 R79, -RZ, RZ, 0, 5.9604644775390625e-08 ;  /* 0x00000001ff4f7431 */ /* 0x000fe200000001ff */
[----:B------:R-:W-:-:S02]  /*5cb0*/  UMOV UR50, 0x400 ;  /* 0x0000040000327882 */ /* 0x000fc40000000000 */
[----:B------:R-:W2:Y:S01]  /*5cc0*/  LDC.64 R74, c[0x0][0x9b0] ;  /* 0x00026c00ff4a7b82 */ /* 0x000ea20000000a00 */
[----:B------:R-:W3:Y:S01]  /*5cd0*/  LDCU.128 UR8, c[0x0][0xb80] ;  /* 0x00017000ff0877ac */ /* 0x000ee20008000c00 */
[----:B------:R-:W-:Y:S01]  /*5ce0*/  LOP3.LUT R4, R0, 0xc0, RZ, 0xc0, !PT ;  /* 0x000000c000047812 */ /* 0x000fe200078ec0ff */
[----:B------:R-:W-:Y:S01]  /*5cf0*/  HFMA2 R77, -RZ, RZ, 0, 0 ;  /* 0x00000000ff4d7431 */ /* 0x000fe200000001ff */
[C---:B------:R-:W-:Y:S01]  /*5d00*/  LOP3.LUT R95, R81.reuse, 0x2, RZ, 0xc0, !PT ;  /* 0x00000002515f7812 */ /* 0x040fe200078ec0ff */
[----:B------:R-:W-:Y:S01]  /*5d10*/  IMAD.MOV.U32 R78, RZ, RZ, RZ ;  /* 0x000000ffff4e7224 */ /* 0x000fe200078e00ff */
[----:B------:R-:W-:Y:S01]  /*5d20*/  LOP3.LUT R80, R4, 0x18, R80, 0xf8, !PT ;  /* 0x0000001804507812 */ /* 0x000fe200078ef850 */
[----:B------:R-:W4:Y:S01]  /*5d30*/  LDCU UR62, c[0x0][0x370] ;  /* 0x00006e00ff3e77ac */ /* 0x000f220008000800 */
[----:B------:R-:W2:Y:S01]  /*5d40*/  LDC.64 R72, c[0x0][0x9a8] ;  /* 0x00026a00ff487b82 */ /* 0x000ea20000000a00 */
[----:B------:R-:W-:Y:S02]  /*5d50*/  LOP3.LUT R81, R81, 0x4, RZ, 0xc0, !PT ;  /* 0x0000000451517812 */ /* 0x000fe400078ec0ff */
[----:B------:R-:W-:Y:S01]  /*5d60*/  LOP3.LUT R80, R80, 0xf20, R0, 0xf8, !PT ;  /* 0x00000f2050507812 */ /* 0x000fe200078ef800 */
[----:B------:R-:W2:Y:S01]  /*5d70*/  LDCU UR48, c[0x0][0xc0c] ;  /* 0x00018180ff3077ac */ /* 0x000ea20008000800 */
[----:B------:R-:W-:-:S02]  /*5d80*/  MOV R36, RZ ;  /* 0x000000ff00247202 */ /* 0x000fc40000000f00 */
[----:B------:R-:W-:Y:S01]  /*5d90*/  LOP3.LUT R37, R37, 0x600000, RZ, 0xc0, !PT ;  /* 0x0060000025257812 */ /* 0x000fe200078ec0ff */
[----:B-1----:R-:W-:Y:S01]  /*5da0*/  ULEA UR50, UR4, UR50, 0x18 ;  /* 0x0000003204327291 */ /* 0x002fe2000f8ec0ff */
[----:B------:R-:W1:Y:S01]  /*5db0*/  LDCU.64 UR4, c[0x0][0x990] ;  /* 0x00013200ff0477ac */ /* 0x000e620008000a00 */
[----:B---3--:R-:W-:Y:S01]  /*5dc0*/  IMAD.U32 R90, RZ, RZ, UR8 ;  /* 0x00000008ff5a7e24 */ /* 0x008fe2000f8e00ff */
[----:B------:R-:W-:Y:S01]  /*5dd0*/  MOV R88, UR10 ;  /* 0x0000000a00587c02 */ /* 0x000fe20008000f00 */
[----:B------:R-:W-:Y:S01]  /*5de0*/  IMAD.U32 R89, RZ, RZ, UR9 ;  /* 0x00000009ff597e24 */ /* 0x000fe2000f8e00ff */
[----:B------:R-:W3:Y:S01]  /*5df0*/  LDCU UR38, c[0x0][0xc30] ;  /* 0x00018600ff2677ac */ /* 0x000ee20008000800 */
[----:B------:R-:W-:-:S03]  /*5e00*/  IMAD.U32 R87, RZ, RZ, UR11 ;  /* 0x0000000bff577e24 */ /* 0x000fc6000f8e00ff */
[----:B------:R-:W4:Y:S01]  /*5e10*/  LDS R2, [UR50+0x120] ;  /* 0x00012032ff027984 */ /* 0x000f220008000800 */
[----:B------:R-:W2:Y:S01]  /*5e20*/  LDCU.64 UR60, c[0x0][0x988] ;  /* 0x00013100ff3c77ac */ /* 0x000ea20008000a00 */
[----:B------:R-:W2:Y:S01]  /*5e30*/  LDCU.64 UR46, c[0x0][0xc28] ;  /* 0x00018500ff2e77ac */ /* 0x000ea20008000a00 */
[----:B------:R-:W2:Y:S01]  /*5e40*/  LDCU.128 UR56, c[0x0][0xc10] ;  /* 0x00018200ff3877ac */ /* 0x000ea20008000c00 */
[----:B-1----:R-:W-:Y:S01]  /*5e50*/  IMAD.U32 R86, RZ, RZ, UR4 ;  /* 0x00000004ff567e24 */ /* 0x002fe2000f8e00ff */
[----:B------:R-:W-:Y:S01]  /*5e60*/  UIADD3 UR4, UPT, UPT, UR50, 0x200, URZ ;  /* 0x0000020032047890 */ /* 0x000fe2000fffe0ff */
[----:B------:R-:W-:Y:S01]  /*5e70*/  IMAD.U32 R85, RZ, RZ, UR5 ;  /* 0x00000005ff557e24 */ /* 0x000fe2000f8e00ff */
[----:B------:R-:W1:Y:S04]  /*5e80*/  LDCU UR55, c[0x0][0x374] ;  /* 0x00006e80ff3777ac */ /* 0x000e680008000800 */
[----:B------:R-:W-:Y:S01]  /*5e90*/  IMAD.U32 R76, RZ, RZ, UR4 ;  /* 0x00000004ff4c7e24 */ /* 0x000fe2000f8e00ff */
[----:B------:R-:W-:Y:S01]  /*5ea0*/  UMOV UR54, URZ ;  /* 0x000000ff00367c82 */ /* 0x000fe20008000000 */
[----:B------:R-:W-:-:S02]  /*5eb0*/  UMOV UR51, URZ ;  /* 0x000000ff00337c82 */ /* 0x000fc40008000000 */
[----:B------:R-:W-:-:S04]  /*5ec0*/  IMAD R80, R80, 0x2, R76 ;  /* 0x0000000250507824 */ /* 0x000fc800078e024c */
[--C-:B------:R-:W-:Y:S02]  /*5ed0*/  IMAD R95, R95, -0x10, R80.reuse ;  /* 0xfffffff05f5f7824 */ /* 0x100fe400078e0250 */
[----:B------:R-:W-:Y:S01]  /*5ee0*/  IMAD R94, R81, -0x10, R80 ;  /* 0xfffffff0515e7824 */ /* 0x000fe200078e0250 */
[C---:B----4-:R-:W-:Y:S02]  /*5ef0*/  IADD3 R3, PT, PT, R2.reuse, 0x80, RZ ;  /* 0x0000008002037810 */ /* 0x050fe40007ffe0ff */
[----:B------:R-:W-:Y:S02]  /*5f00*/  LOP3.LUT R2, R2, 0xffff, RZ, 0xc0, !PT ;  /* 0x0000ffff02027812 */ /* 0x000fe400078ec0ff */
[----:B------:R-:W-:-:S05]  /*5f10*/  LOP3.LUT R3, R3, 0xffff, RZ, 0xc0, !PT ;  /* 0x0000ffff03037812 */ /* 0x000fca00078ec0ff */
[----:B-123--:R4:W-:Y:S02]  /*5f20*/  STL.64 [R1], R2 ;  /* 0x0000000201007387 */ /* 0x00e9e40000100a00 */
.L_x_141:
[----:B----4-:R-:W-:Y:S04]  /*5f30*/  SHF.L.U32 R2, R77, 0x1f, RZ ;  /* 0x0000001f4d027819 */ /* 0x010fe800000006ff */
[----:B-1----:R-:W1:Y:S02]  /*5f40*/  SYNCS.PHASECHK.TRANS64.TRYWAIT P0, [UR50+0xd0], R2 ;  /* 0x0000d002ff0075a7 */ /* 0x002e640008001132 */
[----:B-12---:R-:W-:Y:S05]  /*5f50*/  @!P0 BRA `(.L_x_98) ;  /* 0x0000004c00d88947 */ /* 0x006fea0003800000 */
.L_x_197:
[----:B-1----:R-:W-:Y:S01]  /*5f60*/  LEA R2, R36, UR49, 0x2 ;  /* 0x0000003124027c11 */ /* 0x002fe2000f8e10ff */
[----:B------:R-:W1:Y:S01]  /*5f70*/  LDS.128 R4, [UR50+0x110] ;  /* 0x00011032ff047984 */ /* 0x000e620008000c00 */
[----:B------:R-:W-:Y:S02]  /*5f80*/  UIADD3 UR4, UPT, UPT, UR50, 0xd8, URZ ;  /* 0x000000d832047890 */ /* 0x000fe4000fffe0ff */
[----:B------:R-:W-:Y:S01]  /*5f90*/  UISETP.GE.AND UP0, UPT, UR39, 0x1, UPT ;  /* 0x000000012700788c */ /* 0x000fe2000bf06270 */
[----:B------:R-:W-:Y:S01]  /*5fa0*/  @!PT LDS RZ, [RZ] ;  /* 0x00000000fffff984 */ /* 0x000fe20000000800 */
[----:B------:R-:W-:Y:S01]  /*5fb0*/  @!PT LDS RZ, [RZ] ;  /* 0x00000000fffff984 */ /* 0x000fe20000000800 */
[----:B------:R-:W-:Y:S01]  /*5fc0*/  @!PT LDS RZ, [RZ] ;  /* 0x00000000fffff984 */ /* 0x000fe20000000800 */
[----:B------:R-:W-:Y:S01]  /*5fd0*/  @!PT LDS RZ, [RZ] ;  /* 0x00000000fffff984 */ /* 0x000fe20000000800 */
[----:B------:R2:W-:Y:S06]  /*5fe0*/  MEMBAR.ALL.CTA ;  /* 0x0000000000007992 */ /* 0x0005ec0000008000 */
[----:B--2---:R-:W2:Y:S01]  /*5ff0*/  FENCE.VIEW.ASYNC.S ;  /* 0x00000000000073c6 */ /* 0x004ea20000000000 */
[----:B------:R-:W-:Y:S09]  /*6000*/  UPRMT UR4, URZ, 0x654, UR4 ;  /* 0x00000654ff047896 */ /* 0x000ff20008000004 */
[----:B--2---:R-:W-:Y:S01]  /*6010*/  SYNCS.ARRIVE.TRANS64.RED.A1T0 RZ, [UR4], RZ ;  /* 0x000000ffffff79a7 */ /* 0x004fe20008100404 */
[----:B------:R-:W5:Y:S01]  /*6020*/  LDL R2, [R2] ;  /* 0x0000000002027983 */ /* 0x000f620000100800 */
[----:B-1----:R-:W-:Y:S11]  /*6030*/  LOP3.LUT P0, RZ, R6, 0x1, RZ, 0xc0, !PT ;  /* 0x0000000106ff7812 */ /* 0x002ff6000780c0ff */
[----:B------:R-:W-:Y:S02]  /*6040*/  @!UPT UIADD3 URZ, UPT, UPT, URZ, URZ, URZ ;  /* 0x000000fffffff290 */ /* 0x000fe4000fffe0ff */
[----:B------:R-:W-:Y:S01]  /*6050*/  VOTEU.ANY UP1, P0 ;  /* 0x0000000000ff7886 */ /* 0x000fe20000020100 */
[----:B------:R-:W-:Y:S01]  /*6060*/  PLOP3.LUT P0, PT, PT, PT, UP1, 0x80, 0x8 ;  /* 0x000000000008781c */ /* 0x000fe20003f0f018 */
[----:B------:R-:W-:Y:S11]  /*6070*/  UP2UR UR63, UPR, URZ, 0x2 ;  /* 0x00000002ff3f7883 */ /* 0x000ff60008000000 */
[----:B------:R-:W-:Y:S01]  /*6080*/  @!UPT UIADD3 URZ, UPT, UPT, URZ, URZ, URZ ;  /* 0x000000fffffff290 */ /* 0x000fe2000fffe0ff */
[----:B------:R-:W-:Y:S02]  /*6090*/  @P0 MOV R3, R4 ;  /* 0x0000000400030202 */ /* 0x000fe40000000f00 */
[----:B------:R-:W-:Y:S02]  /*60a0*/  @P0 LOP3.LUT R0, R5, 0xffff, RZ, 0xc0, !PT ;  /* 0x0000ffff05000812 */ /* 0x000fe400078ec0ff */
[----:B------:R-:W-:Y:S02]  /*60b0*/  @P0 R2UR UR5, R3 ;  /* 0x00000000030502ca */ /* 0x000fe400000e0000 */
[----:B------:R-:W-:Y:S11]  /*60c0*/  @P0 R2UR UR4, R0 ;  /* 0x00000000000402ca */ /* 0x000ff600000e0000 */
[----:B------:R-:W-:Y:S02]  /*60d0*/  @UP1 UMOV UR37, UR5 ;  /* 0x0000000500251c82 */ /* 0x000fe40008000000 */
[----:B------:R-:W-:Y:S01]  /*60e0*/  @UP1 UMOV UR36, UR4 ;  /* 0x0000000400241c82 */ /* 0x000fe20008000000 */
[----:B------:R-:W-:Y:S05]  /*60f0*/  BRA.U !UP0, `(.L_x_99) ;  /* 0x0000000108cc7547 */ /* 0x000fea000b800000 */
[----:B------:R-:W1:Y:S01]  /*6100*/  LDCU UR9, c[0x0][0xc20] ;  /* 0x00018400ff0977ac */ /* 0x000e620008000800 */
[----:B------:R-:W-:Y:S02]  /*6110*/  UIMAD.WIDE.U32 UR4, UR55, UR59, URZ ;  /* 0x0000003b370472a5 */ /* 0x000fe4000f8e00ff */
[----:B------:R-:W-:Y:S02]  /*6120*/  UIMAD.WIDE.U32 UR6, UR62, UR56, URZ ;  /* 0x000000383e0672a5 */ /* 0x000fe4000f8e00ff */
[----:B------:R-:W-:Y:S02]  /*6130*/  UIMAD.WIDE.U32 UR10, UR36, UR59, URZ ;  /* 0x0000003b240a72a5 */ /* 0x000fe4000f8e00ff */
[----:B------:R-:W-:Y:S02]  /*6140*/  UISETP.NE.AND UP0, UPT, UR58, 0x1, UPT ;  /* 0x000000013a00788c */ /* 0x000fe4000bf05270 */
[----:B------:R-:W-:Y:S02]  /*6150*/  UISETP.NE.AND UP1, UPT, UR48, 0x1, UPT ;  /* 0x000000013000788c */ /* 0x000fe4000bf25270 */
[----:B------:R-:W-:Y:S02]  /*6160*/  UISETP.NE.AND UP2, UPT, UR39, 0x1, UPT ;  /* 0x000000012700788c */ /* 0x000fe4000bf45270 */
[----:B------:R-:W-:Y:S01]  /*6170*/  UIMAD.WIDE.U32 UR12, UR37, UR56, URZ ;  /* 0x00000038250c72a5 */ /* 0x000fe2000f8e00ff */
[----:B------:R-:W-:Y:S01]  /*6180*/  UMOV UR4, UR5 ;  /* 0x0000000500047c82 */ /* 0x000fe20008000000 */
[----:B------:R-:W-:Y:S01]  /*6190*/  UMOV UR6, UR11 ;  /* 0x0000000b00067c82 */ /* 0x000fe20008000000 */
[----:B-1----:R-:W-:Y:S03]  /*61a0*/  USHF.R.U32.HI UR8, URZ, UR9, UR4 ;  /* 0x00000009ff087299 */ /* 0x002fe60008011604 */
[----:B------:R-:W-:Y:S02]  /*61b0*/  UMOV UR4, UR7 ;  /* 0x0000000700047c82 */ /* 0x000fe40008000000 */
[----:B------:R-:W-:Y:S02]  /*61c0*/  USHF.R.U32.HI UR5, URZ, UR57, UR4 ;  /* 0x00000039ff057299 */ /* 0x000fe40008011604 */
[----:B------:R-:W-:Y:S02]  /*61d0*/  USEL UR4, UR55, UR8, !UP0 ;  /* 0x0000000837047287 */ /* 0x000fe4000c000000 */
[----:B------:R-:W-:Y:S02]  /*61e0*/  USHF.R.U32.HI UR8, URZ, UR9, UR6 ;  /* 0x00000009ff087299 */ /* 0x000fe40008011606 */
[----:B------:R-:W-:Y:S02]  /*61f0*/  UIMAD.WIDE.U32 UR6, UR4, UR46, URZ ;  /* 0x0000002e040672a5 */ /* 0x000fe4000f8e00ff */
[----:B------:R-:W-:Y:S02]  /*6200*/  USEL UR9, UR62, UR5, !UP1 ;  /* 0x000000053e097287 */ /* 0x000fe4000c800000 */
[----:B------:R-:W-:Y:S02]  /*6210*/  USEL UR8, UR36, UR8, !UP0 ;  /* 0x0000000824087287 */ /* 0x000fe4000c000000 */
[----:B------:R-:W-:Y:S01]  /*6220*/  UIMAD.WIDE.U32 UR10, UR9, UR46, URZ ;  /* 0x0000002e090a72a5 */ /* 0x000fe2000f8e00ff */
[----:B------:R-:W-:Y:S01]  /*6230*/  UMOV UR6, UR7 ;  /* 0x0000000700067c82 */ /* 0x000fe20008000000 */
[----:B------:R-:W-:Y:S01]  /*6240*/  UMOV UR5, UR13 ;  /* 0x0000000d00057c82 */ /* 0x000fe20008000000 */
[----:B------:R-:W-:Y:S02]  /*6250*/  @UP2 USHF.R.U32.HI UR4, URZ, UR47, UR6 ;  /* 0x0000002fff042299 */ /* 0x000fe40008011606 */
[----:B------:R-:W-:Y:S02]  /*6260*/  USHF.R.U32.HI UR5, URZ, UR57, UR5 ;  /* 0x00000039ff057299 */ /* 0x000fe40008011605 */
[----:B------:R-:W-:Y:S02]  /*6270*/  UIMAD UR4, UR39, UR4, URZ ;  /* 0x00000004270472a4 */ /* 0x000fe4000f8e02ff */
[----:B------:R-:W-:Y:S02]  /*6280*/  USEL UR5, UR37, UR5, !UP1 ;  /* 0x0000000525057287 */ /* 0x000fe4000c800000 */
[----:B------:R-:W-:Y:S01]  /*6290*/  UISETP.GE.AND UP0, UPT, UR8, UR4, UPT ;  /* 0x000000040800728c */ /* 0x000fe2000bf06270 */
[----:B------:R-:W-:Y:S01]  /*62a0*/  UMOV UR6, UR11 ;  /* 0x0000000b00067c82 */ /* 0x000fe20008000000 */
[----:B------:R-:W-:Y:S02]  /*62b0*/  UIMAD.WIDE.U32 UR10, UR8, UR46, URZ ;  /* 0x0000002e080a72a5 */ /* 0x000fe4000f8e00ff */
[----:B------:R-:W-:Y:S04]  /*62c0*/  @UP2 USHF.R.U32.HI UR9, URZ, UR47, UR6 ;  /* 0x0000002fff092299 */ /* 0x000fe80008011606 */
[----:B------:R-:W-:Y:S01]  /*62d0*/  UIMAD UR6, UR39, UR9, URZ ;  /* 0x00000009270672a4 */ /* 0x000fe2000f8e02ff */
[----:B------:R-:W-:Y:S03]  /*62e0*/  UMOV UR4, UR11 ;  /* 0x0000000b00047c82 */ /* 0x000fe60008000000 */
[----:B------:R-:W-:Y:S02]  /*62f0*/  UISETP.GE.OR UP0, UPT, UR5, UR6, UP0 ;  /* 0x000000060500728c */ /* 0x000fe40008706670 */
[----:B------:R-:W-:Y:S02]  /*6300*/  USHF.R.U32.HI UR4, URZ, UR47, UR4 ;  /* 0x0000002fff047299 */ /* 0x000fe40008011604 */
[----:B------:R-:W-:Y:S02]  /*6310*/  UIMAD.WIDE.U32 UR6, UR5, UR46, URZ ;  /* 0x0000002e050672a5 */ /* 0x000fe4000f8e00ff */
[----:B------:R-:W-:Y:S02]  /*6320*/  USEL UR11, UR8, UR4, !UP2 ;  /* 0x00000004080b7287 */ /* 0x000fe4000d000000 */
[----:B------:R-:W-:Y:S02]  /*6330*/  UIADD3 UR6, UPT, UPT, -UR5, URZ, URZ ;  /* 0x000000ff05067290 */ /* 0x000fe4000fffe1ff */
[----:B------:R-:W-:Y:S02]  /*6340*/  UIADD3 UR10, UPT, UPT, -UR11, URZ, URZ ;  /* 0x000000ff0b0a7290 */ /* 0x000fe4000fffe1ff */
[----:B------:R-:W-:Y:S02]  /*6350*/  UIMAD UR6, UR48, UR6, UR37 ;  /* 0x00000006300672a4 */ /* 0x000fe4000f8e0225 */
[----:B------:R-:W-:Y:S01]  /*6360*/  UIMAD UR10, UR39, UR10, UR8 ;  /* 0x0000000a270a72a4 */ /* 0x000fe2000f8e0208 */
[----:B------:R-:W-:Y:S01]  /*6370*/  @!UP0 UMOV UR4, UR7 ;  /* 0x0000000700048c82 */ /* 0x000fe20008000000 */
[----:B------:R-:W-:Y:S02]  /*6380*/  UIADD3 UR7, UPT, UPT, -UR8, URZ, URZ ;  /* 0x000000ff08077290 */ /* 0x000fe4000fffe1ff */
[----:B------:R-:W-:Y:S04]  /*6390*/  @!UP0 USHF.R.U32.HI UR4, URZ, UR47, UR4 ;  /* 0x0000002fff048299 */ /* 0x000fe80008011604 */
[----:B------:R-:W-:Y:S04]  /*63a0*/  @!UP0 USEL UR4, UR5, UR4, !UP2 ;  /* 0x0000000405048287 */ /* 0x000fe8000d000000 */
[----:B------:R-:W-:Y:S02]  /*63b0*/  @!UP0 UIMAD UR9, UR9, UR10, UR4 ;  /* 0x0000000a090982a4 */ /* 0x000fe4000f8e0204 */
[----:B------:R-:W-:Y:S02]  /*63c0*/  @!UP0 UIADD3 UR10, UPT, UPT, UR11, -UR4, URZ ;  /* 0x800000040b0a8290 */ /* 0x000fe4000fffe0ff */
[----:B------:R-:W-:Y:S02]  /*63d0*/  UIMAD UR4, UR58, UR7, UR36 ;  /* 0x000000073a0472a4 */ /* 0x000fe4000f8e0224 */
[----:B------:R-:W-:Y:S03]  /*63e0*/  @!UP0 UIMAD UR8, UR10, UR39, UR5 ;  /* 0x000000270a0882a4 */ /* 0x000fe6000f8e0205 */
[----:B------:R-:W-:Y:S02]  /*63f0*/  @!UP0 UMOV UR5, UR9 ;  /* 0x0000000900058c82 */ /* 0x000fe40008000000 */
[----:B------:R-:W-:Y:S02]  /*6400*/  UIMAD UR37, UR5, UR48, UR6 ;  /* 0x00000030052572a4 */ /* 0x000fe4000f8e0206 */
[----:B------:R-:W-:Y:S11]  /*6410*/  UIMAD UR36, UR8, UR58, UR4 ;  /* 0x0000003a082472a4 */ /* 0x000ff6000f8e0204 */
[----:B------:R-:W-:Y:S01]  /*6420*/  @!UPT UIADD3 URZ, UPT, UPT, URZ, URZ, URZ ;  /* 0x000000fffffff290 */ /* 0x000fe2000fffe0ff */
.L_x_99:
[----:B------:R-:W-:Y:S01]  /*6430*/  UISETP.NE.AND UP0, UPT, UR38, 0x1, UPT ;  /* 0x000000012600788c */ /* 0x000fe2000bf05270 */
[----:B------:R-:W-:Y:S01]  /*6440*/  @P0 SHF.R.U32.HI R4, RZ, 0x10, R5 ;  /* 0x00000010ff040819 */ /* 0x000fe20000011605 */
[----:B------:R-:W-:Y:S01]  /*6450*/  USHF.L.U32 UR41, UR24, 0x7, URZ ;  /* 0x0000000718297899 */ /* 0x000fe200080006ff */
[----:B------:R-:W-:Y:S01]  /*6460*/  R2UR UR11, R96 ;  /* 0x00000000600b72ca */ /* 0x000fe200000e0000 */
[----:B------:R-:W-:Y:S01]  /*6470*/  BSSY.RECONVERGENT B6, `(.L_x_100) ;  /* 0x0000035000067945 */ /* 0x000fe20003800200 */
[----:B------:R-:W-:Y:S02]  /*6480*/  @P0 R2UR UR11, R4 ;  /* 0x00000000040b02ca */ /* 0x000fe400000e0000 */
[----:B------:R-:W-:Y:S04]  /*6490*/  LOP3.LUT P0, RZ, R76, 0x1b0, RZ, 0xc0, !PT ;  /* 0x000001b04cff7812 */ /* 0x000fe8000780c0ff */
[----:B------:R-:W1:Y:S07]  /*64a0*/  @!UP0 LDCU.128 UR12, c[0x0][0xc10] ;  /* 0x00018200ff0c87ac */ /* 0x000e6e0008000c00 */
[----:B------:R-:W-:Y:S01]  /*64b0*/  IMAD.U32 R96, RZ, RZ, UR11 ;  /* 0x0000000bff607e24 */ /* 0x000fe2000f8e00ff */
[----:B------:R-:W2:Y:S01]  /*64c0*/  @!UP0 LDCU UR5, c[0x0][0xc0c] ;  /* 0x00018180ff0587ac */ /* 0x000ea20008000800 */
[----:B------:R-:W3:Y:S01]  /*64d0*/  @!UP0 LDCU UR10, c[0x0][0xc20] ;  /* 0x00018400ff0a87ac */ /* 0x000ee20008000800 */
[----:B-1----:R-:W-:Y:S02]  /*64e0*/  UIMAD.WIDE.U32 UR8, UR37, UR12, URZ ;  /* 0x0000000c250872a5 */ /* 0x002fe4000f8e00ff */
[----:B------:R-:W-:Y:S02]  /*64f0*/  UIMAD.WIDE.U32 UR6, UR36, UR15, URZ ;  /* 0x0000000f240672a5 */ /* 0x000fe4000f8e00ff */
[----:B------:R-:W-:Y:S03]  /*6500*/  @!UP0 UISETP.NE.AND UP1, UPT, UR14, 0x1, UPT ;  /* 0x000000010e00888c */ /* 0x000fe6000bf25270 */
[----:B------:R-:W-:Y:S01]  /*6510*/  @!UP0 UMOV UR4, UR9 ;  /* 0x0000000900048c82 */ /* 0x000fe20008000000 */
[----:B--2---:R-:W-:Y:S02]  /*6520*/  @!UP0 UISETP.NE.AND UP2, UPT, UR5, 0x1, UPT ;  /* 0x000000010500888c */ /* 0x004fe4000bf45270 */
[----:B------:R-:W-:Y:S01]  /*6530*/  @!UP0 USHF.R.U32.HI UR4, URZ, UR13, UR4 ;  /* 0x0000000dff048299 */ /* 0x000fe20008011604 */
[----:B------:R-:W-:Y:S02]  /*6540*/  @!UP0 UMOV UR6, UR7 ;  /* 0x0000000700068c82 */ /* 0x000fe40008000000 */
[----:B---3--:R-:W-:Y:S02]  /*6550*/  @!UP0 USHF.R.U32.HI UR6, URZ, UR10, UR6 ;  /* 0x0000000aff068299 */ /* 0x008fe40008011606 */
[----:B------:R-:W-:Y:S02]  /*6560*/  @!UP0 USEL UR7, UR37, UR4, !UP2 ;  /* 0x0000000425078287 */ /* 0x000fe4000d000000 */
[----:B------:R-:W-:Y:S04]  /*6570*/  @!UP0 USEL UR6, UR36, UR6, !UP1 ;  /* 0x0000000624068287 */ /* 0x000fe8000c800000 */
[----:B------:R-:W-:Y:S02]  /*6580*/  @!UP0 UIADD3 UR4, UPT, UPT, -UR7, UR6, URZ ;  /* 0x0000000607048290 */ /* 0x000fe4000fffe1ff */
[----:B------:R-:W-:Y:S02]  /*6590*/  @!UP0 UIADD3 UR6, UPT, UPT, UR7, -UR6, URZ ;  /* 0x8000000607068290 */ /* 0x000fe4000fffe0ff */
[----:B------:R-:W-:Y:S02]  /*65a0*/  @!UP0 UIMAD UR37, UR4, UR5, UR37 ;  /* 0x00000005042582a4 */ /* 0x000fe4000f8e0225 */
[----:B------:R-:W-:Y:S01]  /*65b0*/  @!UP0 UIMAD UR36, UR6, UR14, UR36 ;  /* 0x0000000e062482a4 */ /* 0x000fe2000f8e0224 */
[----:B------:R-:W-:Y:S11]  /*65c0*/  @!P0 BRA `(.L_x_101) ;  /* 0x00000000007c8947 */ /* 0x000ff60003800000 */
[----:B------:R-:W1:Y:S01]  /*65d0*/  LDCU.64 UR8, c[0x4][0x80] ;  /* 0x01001000ff0877ac */ /* 0x000e620008000a00 */
[----:B------:R-:W-:Y:S01]  /*65e0*/  MOV R16, 0x0 ;  /* 0x0000000000107802 */ /* 0x000fe20000000f00 */
[----:B------:R-:W-:Y:S02]  /*65f0*/  HFMA2 R12, -RZ, RZ, 0, 5.9604644775390625e-08 ;  /* 0x00000001ff0c7431 */ /* 0x000fe400000001ff */
[----:B------:R-:W-:Y:S01]  /*6600*/  IMAD.MOV.U32 R8, RZ, RZ, 0x70 ;  /* 0x00000070ff087424 */ /* 0x000fe200078e00ff */
[----:B------:R2:W3:Y:S01]  /*6610*/  LDC.64 R14, c[0x4][R16] ;  /* 0x01000000100e7b82 */ /* 0x0004e20000000a00 */
[----:B------:R-:W4:Y:S01]  /*6620*/  LDCU.64 UR6, c[0x4][0x88] ;  /* 0x01001100ff0677ac */ /* 0x000f220008000a00 */
[----:B------:R-:W-:Y:S01]  /*6630*/  IMAD.MOV.U32 R13, RZ, RZ, RZ ;  /* 0x000000ffff0d7224 */ /* 0x000fe200078e00ff */
[----:B------:R-:W2:Y:S01]  /*6640*/  LDCU.64 UR4, c[0x4][0x8] ;  /* 0x01000100ff0477ac */ /* 0x000ea20008000a00 */
[----:B-1----:R-:W-:Y:S01]  /*6650*/  MOV R5, UR9 ;  /* 0x0000000900057c02 */ /* 0x002fe20008000f00 */
[----:B------:R-:W-:Y:S01]  /*6660*/  IMAD.U32 R4, RZ, RZ, UR8 ;  /* 0x00000008ff047e24 */ /* 0x000fe2000f8e00ff */
[----:B----4-:R-:W-:Y:S01]  /*6670*/  MOV R7, UR7 ;  /* 0x0000000700077c02 */ /* 0x010fe20008000f00 */
[----:B------:R-:W-:Y:S01]  /*6680*/  IMAD.U32 R6, RZ, RZ, UR6 ;  /* 0x00000006ff067e24 */ /* 0x000fe2000f8e00ff */
[----:B--2---:R-:W-:Y:S01]  /*6690*/  MOV R11, UR5 ;  /* 0x00000005000b7c02 */ /* 0x004fe20008000f00 */
[----:B------:R-:W-:Y:S02]  /*66a0*/  IMAD.U32 R10, RZ, RZ, UR4 ;  /* 0x00000004ff0a7e24 */ /* 0x000fe4000f8e00ff */
[----:B------:R-:W-:Y:S07]  /*66b0*/  LEPC R20, `(.L_x_102) ;  /* 0x000000001014794e */ /* 0x000fee0000000000 */
[----:B---3-5:R-:W-:Y:S05]  /*66c0*/  CALL.ABS.NOINC R14 ;  /* 0x000000000e007343 */ /* 0x028fea0003c00000 */
.L_x_102:
[----:B------:R-:W1:Y:S01]  /*66d0*/  LDCU.64 UR8, c[0x4][0x80] ;  /* 0x01001000ff0877ac */ /* 0x000e620008000a00 */
[----:B------:R-:W2:Y:S01]  /*66e0*/  LDC.64 R16, c[0x4][R16] ;  /* 0x0100000010107b82 */ /* 0x000ea20000000a00 */
[----:B------:R-:W-:Y:S02]  /*66f0*/  HFMA2 R12, -RZ, RZ, 0, 5.9604644775390625e-08 ;  /* 0x00000001ff0c7431 */ /* 0x000fe400000001ff */
[----:B------:R-:W-:Y:S02]  /*6700*/  IMAD.MOV.U32 R8, RZ, RZ, 0x70 ;  /* 0x00000070ff087424 */ /* 0x000fe400078e00ff */
[----:B------:R-:W-:Y:S01]  /*6710*/  IMAD.MOV.U32 R13, RZ, RZ, RZ ;  /* 0x000000ffff0d7224 */ /* 0x000fe200078e00ff */
[----:B------:R-:W3:Y:S01]  /*6720*/  LDCU.64 UR6, c[0x4][0x88] ;  /* 0x01001100ff0677ac */ /* 0x000ee20008000a00 */
[----:B------:R-:W4:Y:S01]  /*6730*/  LDCU.64 UR4, c[0x4][0x8] ;  /* 0x01000100ff0477ac */ /* 0x000f220008000a00 */
[----:B-1----:R-:W-:Y:S02]  /*6740*/  MOV R4, UR8 ;  /* 0x0000000800047c02 */ /* 0x002fe40008000f00 */
[----:B------:R-:W-:Y:S02]  /*6750*/  MOV R5, UR9 ;  /* 0x0000000900057c02 */ /* 0x000fe40008000f00 */
[----:B---3--:R-:W-:Y:S01]  /*6760*/  MOV R7, UR7 ;  /* 0x0000000700077c02 */ /* 0x008fe20008000f00 */
[----:B------:R-:W-:Y:S01]  /*6770*/  IMAD.U32 R6, RZ, RZ, UR6 ;  /* 0x00000006ff067e24 */ /* 0x000fe2000f8e00ff */
[----:B----4-:R-:W-:Y:S01]  /*6780*/  MOV R11, UR5 ;  /* 0x00000005000b7c02 */ /* 0x010fe20008000f00 */
[----:B------:R-:W-:Y:S02]  /*6790*/  IMAD.U32 R10, RZ, RZ, UR4 ;  /* 0x00000004ff0a7e24 */ /* 0x000fe4000f8e00ff */
[----:B------:R-:W-:Y:S07]  /*67a0*/  LEPC R20, `(.L_x_101) ;  /* 0x000000001014794e */ /* 0x000fee0000000000 */
[----:B--2---:R-:W-:Y:S05]  /*67b0*/  CALL.ABS.NOINC R16 ;  /* 0x0000000010007343 */ /* 0x004fea0003c00000 */
.L_x_101:
[----:B------:R-:W-:Y:S05]  /*67c0*/  BSYNC.RECONVERGENT B6 ;  /* 0x0000000000067941 */ /* 0x000fea0003800200 */
.L_x_100:
[----:B------:R-:W-:Y:S02]  /*67d0*/  R2UR UR6, R93 ;  /* 0x000000005d0672ca */ /* 0x000fe400000e0000 */
[----:B------:R-:W-:Y:S02]  /*67e0*/  R2UR UR5, R86 ;  /* 0x00000000560572ca */ /* 0x000fe400000e0000 */
[----:B------:R-:W-:Y:S02]  /*67f0*/  R2UR UR4, R85 ;  /* 0x00000000550472ca */ /* 0x000fe400000e0000 */
[----:B------:R-:W-:Y:S02]  /*6800*/  ISETP.NE.U32.AND P4, PT, R74, RZ, PT ;  /* 0x000000ff4a00720c */ /* 0x000fe40003f85070 */
[----:B------:R-:W-:Y:S02]  /*6810*/  ISETP.NE.U32.AND P2, PT, RZ, UR60, PT ;  /* 0x0000003cff007c0c */ /* 0x000fe4000bf45070 */
[----:B------:R-:W-:Y:S02]  /*6820*/  ISETP.NE.AND.EX P4, PT, R75, RZ, PT, P4 ;  /* 0x000000ff4b00720c */ /* 0x000fe40003f85340 */
[----:B------:R-:W-:Y:S01]  /*6830*/  ISETP.NE.AND.EX P2, PT, RZ, UR61, PT, P2 ;  /* 0x0000003dff007c0c */ /* 0x000fe2000bf45320 */
[----:B------:R-:W-:Y:S02]  /*6840*/  UISETP.NE.AND UP2, UPT, UR6, URZ, UPT ;  /* 0x000000ff0600728c */ /* 0x000fe4000bf45270 */
[----:B------:R-:W-:Y:S04]  /*6850*/  UISETP.NE.U32.AND UP0, UPT, UR5, URZ, UPT ;  /* 0x000000ff0500728c */ /* 0x000fe8000bf05070 */
[----:B------:R-:W-:Y:S01]  /*6860*/  UISETP.NE.AND.EX UP1, UPT, UR4, URZ, UPT, UP0 ;  /* 0x000000ff0400728c */ /* 0x000fe2000bf25300 */
[----:B------:R-:W-:Y:S01]  /*6870*/  PLOP3.LUT P1, PT, PT, PT, UP2, 0x80, 0x8 ;  /* 0x000000000008781c */ /* 0x000fe20003f2f028 */
[----:B------:R-:W-:Y:S03]  /*6880*/  UPLOP3.LUT UP0, UPT, UPT, UPT, UPT, 0x40, 0x4 ;  /* 0x000000000004789c */ /* 0x000fe60003f0e870 */
[----:B------:R-:W-:Y:S06]  /*6890*/  @UP2 UPLOP3.LUT UP0, UPT, UPT, UPT, UP1, 0x80, 0x8 ;  /* 0x000000000008289c */ /* 0x000fec0003f0f010 */
[----:B------:R-:W-:Y:S01]  /*68a0*/  PLOP3.LUT P0, PT, PT, PT, UP0, 0x80, 0x8 ;  /* 0x000000000008781c */ /* 0x000fe20003f0f008 */
[----:B------:R-:W-:Y:S01]  /*68b0*/  @!UPT UIADD3 URZ, UPT, UPT, URZ, URZ, URZ ;  /* 0x000000fffffff290 */ /* 0x000fe2000fffe0ff */
[----:B------:R-:W-:Y:S11]  /*68c0*/  BRA.U !UP1, `(.L_x_103) ;  /* 0x0000000109407547 */ /* 0x000ff6000b800000 */
[----:B------:R-:W-:Y:S01]  /*68d0*/  UISETP.NE.U32.AND UP0, UPT, UR60, URZ, UPT ;  /* 0x000000ff3c00728c */ /* 0x000fe2000bf05070 */
[----:B------:R-:W-:Y:S01]  /*68e0*/  R2UR UR6, R86 ;  /* 0x00000000560672ca */ /* 0x000fe200000e0000 */
[----:B------:R-:W1:Y:S01]  /*68f0*/  LDCU.64 UR8, c[0x0][0x358] ;  /* 0x00006b00ff0877ac */ /* 0x000e620008000a00 */
[----:B------:R-:W-:Y:S02]  /*6900*/  HFMA2 R83, -RZ, RZ, 0, 5.9604644775390625e-08 ;  /* 0x00000001ff537431 */ /* 0x000fe400000001ff */
[----:B------:R-:W-:Y:S01]  /*6910*/  IMAD.MOV.U32 R0, RZ, RZ, 0x1 ;  /* 0x00000001ff007424 */ /* 0x000fe200078e00ff */
[----:B------:R-:W-:Y:S06]  /*6920*/  UISETP.NE.AND.EX UP0, UPT, UR61, URZ, UPT, UP0 ;  /* 0x000000ff3d00728c */ /* 0x000fec000bf05300 */
[----:B------:R-:W-:Y:S05]  /*6930*/  PLOP3.LUT P3, PT, PT, PT, UP0, 0x80, 0x8 ;  /* 0x000000000008781c */ /* 0x000fea0003f6f008 */
[----:B------:R-:W2:Y:S01]  /*6940*/  @UP0 LDCU.64 UR4, c[0x0][0x988] ;  /* 0x00013100ff0407ac */ /* 0x000ea20008000a00 */
[----:B------:R-:W-:Y:S07]  /*6950*/  @UP0 UIMAD UR6, UR53, UR6, URZ ;  /* 0x00000006350602a4 */ /* 0x000fee000f8e02ff */
[----:B------:R-:W-:Y:S01]  /*6960*/  @!P3 PRMT R83, R0, 0x7610, R83 ;  /* 0x000076100053b816 */ /* 0x000fe20000000053 */
[----:B--2---:R-:W-:Y:S06]  /*6970*/  @UP0 UIMAD.WIDE UR4, UR6, 0x4, UR4 ;  /* 0x00000004060408a5 */ /* 0x004fec000f8e0204 */
[----:B------:R-:W-:Y:S02]  /*6980*/  IMAD.U32 R4, RZ, RZ, UR4 ;  /* 0x00000004ff047e24 */ /* 0x000fe4000f8e00ff */
[----:B------:R-:W-:Y:S03]  /*6990*/  IMAD.U32 R5, RZ, RZ, UR5 ;  /* 0x00000005ff057e24 */ /* 0x000fe6000f8e00ff */
[----:B------:R-:W2:Y:S02]  /*69a0*/  @!UP0 LDCU UR4, c[0x0][0x980] ;  /* 0x00013000ff0487ac */ /* 0x000ea40008000800 */
[----:B-1---5:R1:W5:Y:S02]  /*69b0*/  @P3 LDG.E R41, desc[UR8][R4.64] ;  /* 0x0000000804293981 */ /* 0x022364000c1e1900 */
[----:B-12---:R-:W-:Y:S02]  /*69c0*/  @!P3 MOV R41, UR4 ;  /* 0x000000040029bc02 */ /* 0x006fe40008000f00 */
.L_x_103:
[----:B------:R-:W-:Y:S05]  /*69d0*/  @!P4 BRA `(.L_x_104) ;  /* 0x000000000024c947 */ /* 0x000fea0003800000 */
[----:B------:R-:W-:Y:S01]  /*69e0*/  ISETP.NE.U32.AND P3, PT, R72, RZ, PT ;  /* 0x000000ff4800720c */ /* 0x000fe20003f65070 */
[----:B------:R-:W1:Y:S03]  /*69f0*/  LDCU.64 UR4, c[0x0][0x358] ;  /* 0x00006b00ff0477ac */ /* 0x000e660008000a00 */
[----:B------:R-:W-:Y:S11]  /*6a00*/  ISETP.NE.AND.EX P3, PT, R73, RZ, PT, P3 ;  /* 0x000000ff4900720c */ /* 0x000ff60003f65330 */
[----:B------:R-:W-:Y:S02]  /*6a10*/  @!UPT UIADD3 URZ, UPT, UPT, URZ, URZ, URZ ;  /* 0x000000fffffff290 */ /* 0x000fe4000fffe0ff */
[----:B------:R-:W2:Y:S01]  /*6a20*/  @P3 LDC.64 R4, c[0x0][0x9a8] ;  /* 0x00026a00ff043b82 */ /* 0x000ea20000000a00 */
[----:B------:R-:W-:Y:S04]  /*6a30*/  @P3 IMAD R0, R74, UR53, RZ ;  /* 0x000000354a003c24 */ /* 0x000fe8000f8e02ff */
[----:B--2---:R-:W-:Y:S05]  /*6a40*/  @P3 IMAD.WIDE R4, R0, 0x4, R4 ;  /* 0x0000000400043825 */ /* 0x004fea00078e0204 */
[----:B-1---5:R1:W5:Y:S02]  /*6a50*/  @P3 LDG.E R38, desc[UR4][R4.64] ;  /* 0x0000000404263981 */ /* 0x022364000c1e1900 */
[----:B-1----:R-:W2:Y:S02]  /*6a60*/  @!P3 LDC R38, c[0x0][0x9a0] ;  /* 0x00026800ff26bb82 */ /* 0x002ea40000000800 */
.L_x_104:
[----:B-----5:R-:W-:Y:S01]  /*6a70*/  FSETP.NEU.AND P3, PT, R41, RZ, PT ;  /* 0x000000ff2900720b */ /* 0x020fe20003f6d000 */
[----:B------:R-:W1:Y:S01]  /*6a80*/  LDCU.128 UR12, c[0x0][0xb90] ;  /* 0x00017200ff0c77ac */ /* 0x000e620008000c00 */
[----:B------:R-:W-:Y:S01]  /*6a90*/  SEL R3, RZ, 0xffffffff, P2 ;  /* 0xffffffffff037807 */ /* 0x000fe20001000000 */
[----:B------:R-:W-:Y:S01]  /*6aa0*/  BSSY B1, `(.L_x_105) ;  /* 0x0000057000017945 */ /* 0x000fe20003800000 */
[----:B------:R-:W-:Y:S01]  /*6ab0*/  @P1 LOP3.LUT P2, RZ, R83, 0xff, RZ, 0xc0, !PT ;  /* 0x000000ff53ff1812 */ /* 0x000fe2000784c0ff */
[----:B------:R-:W-:Y:S01]  /*6ac0*/  IMAD.MOV.U32 R57, RZ, RZ, 0x1 ;  /* 0x00000001ff397424 */ /* 0x000fe200078e00ff */
[----:B------:R-:W-:Y:S01]  /*6ad0*/  @P1 SEL R0, RZ, 0xffffffff, P3 ;  /* 0xffffffffff001807 */ /* 0x000fe20001800000 */
[----:B------:R-:W-:Y:S01]  /*6ae0*/  IMAD.IADD R39, R37, 0x1, R2 ;  /* 0x0000000125277824 */ /* 0x000fe200078e0202 */
[----:B------:R-:W-:Y:S01]  /*6af0*/  LOP3.LUT R79, R79, 0x1, RZ, 0x3c, !PT ;  /* 0x000000014f4f7812 */ /* 0x000fe200078e3cff */
[----:B------:R-:W3:Y:S01]  /*6b00*/  LDCU UR11, c[0x0][0xba0] ;  /* 0x00017400ff0b77ac */ /* 0x000ee20008000800 */
[----:B------:R-:W-:Y:S01]  /*6b10*/  @P0 SEL R0, R3, R0, !P2 ;  /* 0x0000000003000207 */ /* 0x000fe20005000000 */
[----:B------:R-:W-:Y:S01]  /*6b20*/  IMAD R104, R81, -0x10, R95 ;  /* 0xfffffff051687824 */ /* 0x000fe200078e025f */
[----:B------:R-:W-:Y:S01]  /*6b30*/  LEA R103, R36, UR50, 0x3 ;  /* 0x0000003224677c11 */ /* 0x000fe2000f8e18ff */
[----:B------:R-:W-:Y:S01]  /*6b40*/  USHF.L.U32 UR8, UR52, 0x7, URZ ;  /* 0x0000000734087899 */ /* 0x000fe200080006ff */
[----:B------:R-:W-:Y:S01]  /*6b50*/  @P1 LOP3.LUT R0, R0, 0x1, RZ, 0xc0, !PT ;  /* 0x0000000100001812 */ /* 0x000fe200078ec0ff */
[----:B------:R-:W-:Y:S01]  /*6b60*/  IMAD.MOV.U32 R56, RZ, RZ, RZ ;  /* 0x000000ffff387224 */ /* 0x000fe200078e00ff */
[----:B------:R-:W-:Y:S02]  /*6b70*/  R2UR UR4, R89 ;  /* 0x00000000590472ca */ /* 0x000fe400000e0000 */
[----:B------:R-:W-:Y:S02]  /*6b80*/  CS2R R70, SRZ ;  /* 0x0000000000467805 */ /* 0x000fe4000001ff00 */
[----:B------:R-:W-:Y:S01]  /*6b90*/  ISETP.NE.U32.OR P5, PT, R0, 0x1, !P1 ;  /* 0x000000010000780c */ /* 0x000fe20004fa5470 */
[----:B------:R-:W-:Y:S01]  /*6ba0*/  IMAD.U32 R100, RZ, RZ, UR8 ;  /* 0x00000008ff647e24 */ /* 0x000fe2000f8e00ff */
[----:B------:R-:W-:Y:S02]  /*6bb0*/  R2UR UR6, R88 ;  /* 0x00000000580672ca */ /* 0x000fe400000e0000 */
[----:B------:R-:W-:Y:S02]  /*6bc0*/  CS2R R68, SRZ ;  /* 0x0000000000447805 */ /* 0x000fe4000001ff00 */
[----:B------:R-:W-:Y:S02]  /*6bd0*/  R2UR UR10, R90 ;  /* 0x000000005a0a72ca */ /* 0x000fe400000e0000 */
[----:B------:R-:W-:Y:S02]  /*6be0*/  CS2R R62, SRZ ;  /* 0x00000000003e7805 */ /* 0x000fe4000001ff00 */
[----:B------:R-:W-:Y:S02]  /*6bf0*/  R2UR UR9, R87 ;  /* 0x00000000570972ca */ /* 0x000fe400000e0000 */
[----:B------:R-:W-:Y:S02]  /*6c00*/  CS2R R60, SRZ ;  /* 0x00000000003c7805 */ /* 0x000fe4000001ff00 */
[----:B------:R-:W-:Y:S02]  /*6c10*/  PLOP3.LUT P2, PT, PT, PT, UP1, 0x80, 0x8 ;  /* 0x000000000008781c */ /* 0x000fe40003f4f018 */
[----:B------:R-:W-:Y:S02]  /*6c20*/  CS2R R54, SRZ ;  /* 0x0000000000367805 */ /* 0x000fe4000001ff00 */
[----:B------:R-:W-:Y:S01]  /*6c30*/  LOP3.LUT P4, R101, R83, 0xff, RZ, 0xc0, !PT ;  /* 0x000000ff53657812 */ /* 0x000fe2000788c0ff */
[----:B------:R-:W-:Y:S01]  /*6c40*/  UIMAD.WIDE.U32 UR4, UR8, UR4, URZ ;  /* 0x00000004080472a5 */ /* 0x000fe2000f8e00ff */
[----:B------:R-:W-:Y:S02]  /*6c50*/  SEL R4, RZ, 0xffffffff, P3 ;  /* 0xffffffffff047807 */ /* 0x000fe40001800000 */
[----:B------:R-:W-:Y:S02]  /*6c60*/  CS2R R52, SRZ ;  /* 0x0000000000347805 */ /* 0x000fe4000001ff00 */
[----:B------:R-:W-:Y:S01]  /*6c70*/  @P5 SHF.L.U32 R0, R79, 0x1f, RZ ;  /* 0x0000001f4f005819 */ /* 0x000fe200000006ff */
[----:B------:R-:W-:Y:S01]  /*6c80*/  USHF.R.U32.HI UR5, URZ, UR6, UR5 ;  /* 0x00000006ff057299 */ /* 0x000fe20008011605 */
[----:B------:R-:W-:Y:S01]  /*6c90*/  P2R R102, PR, RZ, 0x20 ;  /* 0x00000020ff667803 */ /* 0x000fe20000000000 */
[----:B------:R-:W-:Y:S01]  /*6ca0*/  UISETP.NE.AND UP0, UPT, UR10, 0x1, UPT ;  /* 0x000000010a00788c */ /* 0x000fe2000bf05270 */
[----:B------:R4:W2:Y:S01]  /*6cb0*/  @P5 SYNCS.PHASECHK.TRANS64.TRYWAIT P1, [UR50+0x80], R0 ;  /* 0x00008000ff0055a7 */ /* 0x0008a20008021132 */
[----:B------:R-:W-:Y:S02]  /*6cc0*/  CS2R R50, SRZ ;  /* 0x0000000000327805 */ /* 0x000fe4000001ff00 */
[----:B------:R-:W-:Y:S01]  /*6cd0*/  CS2R R48, SRZ ;  /* 0x0000000000307805 */ /* 0x000fe2000001ff00 */
[----:B------:R-:W-:Y:S01]  /*6ce0*/  USEL UR5, UR8, UR5, !UP0 ;  /* 0x0000000508057287 */ /* 0x000fe2000c000000 */
[----:B------:R-:W-:Y:S01]  /*6cf0*/  @P2 SEL R4, R3, R4, !P4 ;  /* 0x0000000403042207 */ /* 0x000fe20006000000 */
[----:B------:R-:W-:Y:S03]  /*6d00*/  UISETP.NE.AND UP0, UPT, UR9, 0x1, UPT ;  /* 0x000000010900788c */ /* 0x000fe6000bf05270 */
[----:B------:R-:W-:Y:S01]  /*6d10*/  LOP3.LUT R4, R4, 0x1, RZ, 0xc0, !PT ;  /* 0x0000000104047812 */ /* 0x000fe200078ec0ff */
[----:B------:R-:W-:Y:S02]  /*6d20*/  IMAD R6, RZ, RZ, -UR5 ;  /* 0x80000005ff067e24 */ /* 0x000fe4000f8e02ff */
[----:B------:R-:W-:Y:S02]  /*6d30*/  IMAD.U32 R99, RZ, RZ, UR5 ;  /* 0x00000005ff637e24 */ /* 0x000fe4000f8e00ff */
[----:B------:R-:W-:Y:S01]  /*6d40*/  IMAD R100, R6, UR10, R100 ;  /* 0x0000000a06647c24 */ /* 0x000fe2000f8e0264 */
[----:B----4-:R-:W-:Y:S04]  /*6d50*/  SHF.L.U32 R0, R78, 0x1f, RZ ;  /* 0x0000001f4e007819 */ /* 0x010fe800000006ff */
[----:B------:R4:W4:Y:S01]  /*6d60*/  SYNCS.PHASECHK.TRANS64.TRYWAIT P0, [R103+URZ+0xe0], R0 ;  /* 0x0000e000670075a7 */ /* 0x00092200080011ff */
[----:B-1----:R-:W-:Y:S07]  /*6d70*/  UIMAD.WIDE.U32 UR6, UR5, UR12, URZ ;  /* 0x0000000c050672a5 */ /* 0x002fee000f8e00ff */
[----:B------:R-:W-:Y:S02]  /*6d80*/  UMOV UR4, UR7 ;  /* 0x0000000700047c82 */ /* 0x000fe40008000000 */
[----:B------:R-:W-:Y:S04]  /*6d90*/  USHF.R.U32.HI UR4, URZ, UR13, UR4 ;  /* 0x0000000dff047299 */ /* 0x000fe80008011604 */
[----:B------:R-:W-:Y:S02]  /*6da0*/  USEL UR4, UR5, UR4, !UP0 ;  /* 0x0000000405047287 */ /* 0x000fe4000c000000 */
[----:B------:R-:W-:Y:S02]  /*6db0*/  UISETP.NE.AND UP0, UPT, UR14, 0x1, UPT ;  /* 0x000000010e00788c */ /* 0x000fe4000bf05270 */
[----:B------:R-:W-:Y:S02]  /*6dc0*/  UIMAD.WIDE.U32 UR6, UR4, UR15, URZ ;  /* 0x0000000f040672a5 */ /* 0x000fe4000f8e00ff */
[----:B------:R-:W-:Y:S02]  /*6dd0*/  IMAD.U32 R98, RZ, RZ, UR4 ;  /* 0x00000004ff627e24 */ /* 0x000fe4000f8e00ff */
[----:B------:R-:W-:Y:S01]  /*6de0*/  PLOP3.LUT P2, PT, PT, PT, UP0, 0x80, 0x8 ;  /* 0x000000000008781c */ /* 0x000fe20003f4f008 */
[----:B------:R-:W-:Y:S02]  /*6df0*/  IMAD R5, RZ, RZ, -UR4 ;  /* 0x80000004ff057e24 */ /* 0x000fe4000f8e02ff */
[----:B------:R-:W-:Y:S01]  /*6e00*/  UMOV UR6, UR7 ;  /* 0x0000000700067c82 */ /* 0x000fe20008000000 */
[----:B------:R-:W-:Y:S01]  /*6e10*/  IMAD.U32 R97, RZ, RZ, UR4 ;  /* 0x00000004ff617e24 */ /* 0x000fe2000f8e00ff */
[----:B---3--:R-:W-:Y:S01]  /*6e20*/  USHF.R.U32.HI UR6, URZ, UR11, UR6 ;  /* 0x0000000bff067299 */ /* 0x008fe20008011606 */
[----:B------:R-:W-:Y:S05]  /*6e30*/  IMAD R99, R5, UR9, R99 ;  /* 0x0000000905637c24 */ /* 0x000fea000f8e0263 */
[----:B------:R-:W-:Y:S02]  /*6e40*/  SEL R98, R98, UR6, !P2 ;  /* 0x0000000662627c07 */ /* 0x000fe4000d000000 */
[----:B------:R-:W-:Y:S03]  /*6e50*/  ISETP.NE.U32.AND P2, PT, R4, 0x1, PT ;  /* 0x000000010400780c */ /* 0x000fe60003f45070 */
[----:B------:R-:W-:Y:S01]  /*6e60*/  IMAD.MOV R3, RZ, RZ, -R98 ;  /* 0x000000ffff037224 */ /* 0x000fe200078e0a62 */
[----:B------:R-:W-:Y:S03]  /*6e70*/  P2R R58, PR, RZ, 0x4 ;  /* 0x00000004ff3a7803 */ /* 0x000fe60000000000 */
[----:B------:R-:W-:Y:S01]  /*6e80*/  IMAD R97, R3, UR14, R97 ;  /* 0x0000000e03617c24 */ /* 0x000fe2000f8e0261 */
[----:B--2---:R-:W-:Y:S01]  /*6e90*/  @P5 SEL R57, RZ, 0x1, !P1 ;  /* 0x00000001ff395807 */ /* 0x004fe20004800000 */
[----:B------:R-:W-:Y:S06]  /*6ea0*/  @!P5 BRA `(.L_x_106) ;  /* 0x000000000058d947 */ /* 0x000fec0003800000 */
[----:B------:R-:W-:Y:S01]  /*6eb0*/  IMAD.MOV.U32 R71, RZ, RZ, RZ ;  /* 0x000000ffff477224 */ /* 0x000fe200078e00ff */
[----:B------:R-:W-:Y:S01]  /*6ec0*/  ISETP.NE.AND P1, PT, R57, RZ, PT ;  /* 0x000000ff3900720c */ /* 0x000fe20003f25270 */
[----:B------:R-:W-:Y:S01]  /*6ed0*/  BSSY B0, `(.L_x_107) ;  /* 0x000000c000007945 */ /* 0x000fe20003800000 */
[----:B------:R-:W-:Y:S02]  /*6ee0*/  CS2R R50, SRZ ;  /* 0x0000000000327805 */ /* 0x000fe4000001ff00 */
[----:B------:R-:W-:Y:S02]  /*6ef0*/  CS2R R48, SRZ ;  /* 0x0000000000307805 */ /* 0x000fe4000001ff00 */
[----:B------:R-:W-:Y:S02]  /*6f00*/  CS2R R54, SRZ ;  /* 0x0000000000367805 */ /* 0x000fe4000001ff00 */
[----:B------:R-:W-:Y:S02]  /*6f10*/  CS2R R52, SRZ ;  /* 0x0000000000347805 */ /* 0x000fe4000001ff00 */
[----:B------:R-:W-:Y:S02]  /*6f20*/  CS2R R62, SRZ ;  /* 0x00000000003e7805 */ /* 0x000fe4000001ff00 */
[----:B------:R-:W-:Y:S02]  /*6f30*/  CS2R R60, SRZ ;  /* 0x00000000003c7805 */ /* 0x000fe4000001ff00 */
[----:B------:R-:W-:Y:S01]  /*6f40*/  CS2R R68, SRZ ;  /* 0x0000000000447805 */ /* 0x000fe2000001ff00 */
[----:B------:R-:W-:Y:S06]  /*6f50*/  @P1 BRA `(.L_x_108) ;  /* 0x00000000000c1947 */ /* 0x000fec0003800000 */
[----:B------:R-:W-:Y:S04]  /*6f60*/  SHF.L.U32 R3, R79, 0x1f, RZ ;  /* 0x0000001f4f037819 */ /* 0x000fe800000006ff */
[----:B------:R-:W1:Y:S02]  /*6f70*/  SYNCS.PHASECHK.TRANS64.TRYWAIT P1, [UR50+0x80], R3 ;  /* 0x00008003ff0075a7 */ /* 0x000e640008021132 */
[----:B-1----:R-:W-:Y:S05]  /*6f80*/  @!P1 BRA `(.L_x_109) ;  /* 0x0000003c00e49947 */ /* 0x002fea0003800000 */
.L_x_108:
[----:B------:R-:W-:Y:S05]  /*6f90*/  BSYNC B0 ;  /* 0x0000000000007941 */ /* 0x000fea0003800000 */
.L_x_107:
[----:B------:R-:W-:Y:S01]  /*6fa0*/  ISETP.NE.AND P1, PT, R58, RZ, PT ;  /* 0x000000ff3a00720c */ /* 0x000fe20003f25270 */
[----:B------:R-:W-:Y:S11]  /*6fb0*/  HFMA2 R56, -RZ, RZ, 0, 5.9604644775390625e-08 ;  /* 0x00000001ff387431 */ /* 0x000ff600000001ff */
[----:B------:R-:W-:Y:S01]  /*6fc0*/  @!UPT UIADD3 URZ, UPT, UPT, URZ, URZ, URZ ;  /* 0x000000fffffff290 */ /* 0x000fe2000fffe0ff */
[----:B------:R2:W3:Y:S04]  /*6fd0*/  @P1 LDS.128 R48, [R80] ;  /* 0x0000000050301984 */ /* 0x0004e80000000c00 */
[----:B------:R2:W1:Y:S04]  /*6fe0*/  @P1 LDS.128 R52, [R95+0x10] ;  /* 0x000010005f341984 */ /* 0x0004680000000c00 */
[----:B------:R2:W1:Y:S04]  /*6ff0*/  @P1 LDS.128 R60, [R94+0x20] ;  /* 0x000020005e3c1984 */ /* 0x0004680000000c00 */
[----:B------:R2:W1:Y:S02]  /*7000*/  @P1 LDS.128 R68, [R104+0x30] ;  /* 0x0000300068441984 */ /* 0x0004640000000c00 */
.L_x_106:
[----:B------:R-:W-:Y:S05]  /*7010*/  BSYNC B1 ;  /* 0x0000000000017941 */ /* 0x000fea0003800000 */
.L_x_105:
[----:B-1----:R-:W-:Y:S04]  /*7020*/  SHF.R.U32.HI R2, RZ, 0x15, R39 ;  /* 0x00000015ff027819 */ /* 0x002fe80000011627 */
[----:B------:R-:W-:Y:S01]  /*7030*/  LOP3.LUT P1, RZ, R2, 0x3, R84, 0x48, !PT ;  /* 0x0000000302ff7812 */ /* 0x000fe20007824854 */
[----:B------:R-:W-:Y:S01]  /*7040*/  @!UPT UIADD3 URZ, UPT, UPT, URZ, URZ, URZ ;  /* 0x000000fffffff290 */ /* 0x000fe2000fffe0ff */
[----:B----4-:R-:W-:Y:S11]  /*7050*/  @P0 BRA `(.L_x_110) ;  /* 0x0000000000080947 */ /* 0x010ff60003800000 */
[----:B------:R-:W1:Y:S02]  /*7060*/  SYNCS.PHASECHK.TRANS64.TRYWAIT P0, [R103+URZ+0xe0], R0 ;  /* 0x0000e000670075a7 */ /* 0x000e6400080011ff */
[----:B-1----:R-:W-:Y:S05]  /*7070*/  @!P0 BRA `(.L_x_111) ;  /* 0x0000003c00c08947 */ /* 0x002fea0003800000 */
.L_x_110:
[----:B------:R-:W-:Y:S05]  /*7080*/  @!P1 BRA `(.L_x_112) ;  /* 0x0000000000409947 */ /* 0x000fea0003800000 */
[----:B------:R-:W4:Y:S01]  /*7090*/  LDCU.64 UR8, c[0x4][0x70] ;  /* 0x01000e00ff0877ac */ /* 0x000f220008000a00 */
[----:B------:R-:W-:Y:S01]  /*70a0*/  MOV R3, 0x0 ;  /* 0x0000000000037802 */ /* 0x000fe20000000f00 */
[----:B------:R-:W-:Y:S02]  /*70b0*/  HFMA2 R12, -RZ, RZ, 0, 5.9604644775390625e-08 ;  /* 0x00000001ff0c7431 */ /* 0x000fe400000001ff */
[----:B------:R-:W-:Y:S02]  /*70c0*/  IMAD.MOV.U32 R8, RZ, RZ, 0x192 ;  /* 0x00000192ff087424 */ /* 0x000fe400078e00ff */
[----:B------:R-:W-:Y:S01]  /*70d0*/  IMAD.MOV.U32 R13, RZ, RZ, RZ ;  /* 0x000000ffff0d7224 */ /* 0x000fe200078e00ff */
[----:B------:R-:W5:Y:S01]  /*70e0*/  LDCU.64 UR6, c[0x4][0x78] ;  /* 0x01000f00ff0677ac */ /* 0x000f620008000a00 */
[----:B------:R-:W1:Y:S01]  /*70f0*/  LDC.64 R2, c[0x4][R3] ;  /* 0x0100000003027b82 */ /* 0x000e620000000a00 */
[----:B------:R-:W2:Y:S01]  /*7100*/  LDCU.64 UR4, c[0x4][0x10] ;  /* 0x01000200ff0477ac */ /* 0x000ea20008000a00 */
[----:B----4-:R-:W-:Y:S01]  /*7110*/  MOV R5, UR9 ;  /* 0x0000000900057c02 */ /* 0x010fe20008000f00 */
[----:B------:R-:W-:Y:S01]  /*7120*/  IMAD.U32 R4, RZ, RZ, UR8 ;  /* 0x00000008ff047e24 */ /* 0x000fe2000f8e00ff */
[----:B-----5:R-:W-:Y:S01]  /*7130*/  MOV R7, UR7 ;  /* 0x0000000700077c02 */ /* 0x020fe20008000f00 */
[----:B------:R-:W-:Y:S01]  /*7140*/  IMAD.U32 R6, RZ, RZ, UR6 ;  /* 0x00000006ff067e24 */ /* 0x000fe2000f8e00ff */
[----:B--2---:R-:W-:Y:S01]  /*7150*/  MOV R11, UR5 ;  /* 0x00000005000b7c02 */ /* 0x004fe20008000f00 */
[----:B------:R-:W-:Y:S02]  /*7160*/  IMAD.U32 R10, RZ, RZ, UR4 ;  /* 0x00000004ff0a7e24 */ /* 0x000fe4000f8e00ff */
[----:B------:R-:W-:Y:S07]  /*7170*/  LEPC R20, `(.L_x_112) ;  /* 0x000000001014794e */ /* 0x000fee0000000000 */
[----:B-1-3--:R-:W-:Y:S05]  /*7180*/  CALL.ABS.NOINC R2 ;  /* 0x0000000002007343 */ /* 0x00afea0003c00000 */
.L_x_112:
[----:B------:R-:W-:Y:S05]  /*7190*/  WARPSYNC.ALL ;  /* 0x0000000000007948 */ /* 0x000fea0003800000 */
[----:B------:R-:W-:Y:S01]  /*71a0*/  R2UR UR4, R39 ;  /* 0x00000000270472ca */ /* 0x000fe200000e0000 */
[--C-:B---3--:R-:W-:Y:S01]  /*71b0*/  HADD2.F32 R3, -RZ, R48.reuse.H0_H0 ;  /* 0x20000030ff037230 */ /* 0x108fe20000004100 */
[----:B------:R-:W-:Y:S01]  /*71c0*/  ISETP.NE.AND P0, PT, R82, RZ, PT ;  /* 0x000000ff5200720c */ /* 0x000fe20003f05270 */
[--C-:B------:R-:W-:Y:S01]  /*71d0*/  HADD2.F32 R40, -RZ, R49.reuse.H0_H0 ;  /* 0x20000031ff287230 */ /* 0x100fe20000004100 */
[----:B------:R-:W-:Y:S01]  /*71e0*/  BSSY.RECONVERGENT B0, `(.L_x_113) ;  /* 0x0000089000007945 */ /* 0x000fe20003800200 */
[----:B------:R-:W-:Y:S08]  /*71f0*/  HADD2.F32 R42, -RZ, R49.H1_H1 ;  /* 0x30000031ff2a7230 */ /* 0x000ff00000004100 */
[----:B------:R-:W1:Y:S02]  /*7200*/  LDTM.x32 R4, tmem[UR4] ;  /* 0x00000004000479ee */ /* 0x000e6400082c0000 */
[C---:B-1----:R-:W-:Y:S01]  /*7210*/  FMUL R0, R38.reuse, R4 ;  /* 0x0000000426007220 */ /* 0x042fe20000400000 */
[----:B------:R-:W-:Y:S02]  /*7220*/  HADD2.F32 R4, -RZ, R48.H1_H1 ;  /* 0x30000030ff047230 */ /* 0x000fe40000004100 */
[C---:B------:R-:W-:Y:S01]  /*7230*/  FMUL R2, R38.reuse, R5 ;  /* 0x0000000526027220 */ /* 0x040fe20000400000 */
[C---:B------:R-:W-:Y:S01]  /*7240*/  FMUL R7, R38.reuse, R7 ;  /* 0x0000000726077220 */ /* 0x040fe20000400000 */
[C---:B------:R-:W-:Y:S01]  /*7250*/  FFMA R0, R41.reuse, R3, R0 ;  /* 0x0000000329007223 */ /* 0x040fe20000000000 */
[C---:B------:R-:W-:Y:S01]  /*7260*/  FMUL R3, R38.reuse, R6 ;  /* 0x0000000626037220 */ /* 0x040fe20000400000 */
[C---:B------:R-:W-:Y:S01]  /*7270*/  FFMA R2, R41.reuse, R4, R2 ;  /* 0x0000000429027223 */ /* 0x040fe20000000002 */
[C---:B------:R-:W-:Y:S01]  /*7280*/  FMUL R4, R38.reuse, R8 ;  /* 0x0000000826047220 */ /* 0x040fe20000400000 */
[C---:B------:R-:W-:Y:S01]  /*7290*/  FMUL R8, R38.reuse, R12 ;  /* 0x0000000c26087220 */ /* 0x040fe20000400000 */
[C---:B------:R-:W-:Y:S01]  /*72a0*/  FFMA R3, R41.reuse, R40, R3 ;  /* 0x0000002829037223 */ /* 0x040fe20000000003 */
[C---:B------:R-:W-:Y:S01]  /*72b0*/  FMUL R12, R38.reuse, R16 ;  /* 0x00000010260c7220 */ /* 0x040fe20000400000 */
[C---:B------:R-:W-:Y:S01]  /*72c0*/  FMUL R16, R38.reuse, R20 ;  /* 0x0000001426107220 */ /* 0x040fe20000400000 */
[C---:B------:R-:W-:Y:S01]  /*72d0*/  FMUL R20, R38.reuse, R24 ;  /* 0x0000001826147220 */ /* 0x040fe20000400000 */
[C---:B------:R-:W-:Y:S01]  /*72e0*/  FMUL R24, R38.reuse, R28 ;  /* 0x0000001c26187220 */ /* 0x040fe20000400000 */
[----:B------:R-:W-:Y:S01]  /*72f0*/  FMUL R28, R38, R32 ;  /* 0x00000020261c7220 */ /* 0x000fe20000400000 */
[--C-:B------:R-:W-:Y:S01]  /*7300*/  HADD2.F32 R32, -RZ, R50.reuse.H0_H0 ;  /* 0x20000032ff207230 */ /* 0x100fe20000004100 */
[----:B------:R-:W-:Y:S01]  /*7310*/  F2FP.F16.F32.PACK_AB R44, R2, R0 ;  /* 0x00000000022c723e */ /* 0x000fe200000000ff */
[----:B------:R-:W-:Y:S02]  /*7320*/  HADD2.F32 R0, -RZ, R50.H1_H1 ;  /* 0x30000032ff007230 */ /* 0x000fe40000004100 */
[C---:B------:R-:W-:Y:S01]  /*7330*/  FMUL R5, R38.reuse, R9 ;  /* 0x0000000926057220 */ /* 0x040fe20000400000 */
[--C-:B------:R-:W-:Y:S02]  /*7340*/  HADD2.F32 R2, -RZ, R51.reuse.H0_H0 ;  /* 0x20000033ff027230 */ /* 0x100fe40000004100 */
[C---:B------:R-:W-:Y:S01]  /*7350*/  FFMA R7, R41.reuse, R42, R7 ;  /* 0x0000002a29077223 */ /* 0x040fe20000000007 */
[C---:B------:R-:W-:Y:S01]  /*7360*/  FFMA R4, R41.reuse, R32, R4 ;  /* 0x0000002029047223 */ /* 0x040fe20000000004 */
[----:B------:R-:W-:Y:S02]  /*7370*/  HADD2.F32 R32, -RZ, R51.H1_H1 ;  /* 0x30000033ff207230 */ /* 0x000fe40000004100 */
[----:B------:R-:W-:Y:S01]  /*7380*/  FFMA R5, R41, R0, R5 ;  /* 0x0000000029057223 */ /* 0x000fe20000000005 */
[--C-:B------:R-:W-:Y:S01]  /*7390*/  HADD2.F32 R0, -RZ, R52.reuse.H0_H0 ;  /* 0x20000034ff007230 */ /* 0x100fe20000004100 */
[----:B------:R-:W-:Y:S01]  /*73a0*/  F2FP.F16.F32.PACK_AB R45, R7, R3 ;  /* 0x00000003072d723e */ /* 0x000fe200000000ff */
[C---:B------:R-:W-:Y:S01]  /*73b0*/  FMUL R6, R38.reuse, R10 ;  /* 0x0000000a26067220 */ /* 0x040fe20000400000 */
[--C-:B------:R-:W-:Y:S01]  /*73c0*/  HADD2.F32 R3, -RZ, R53.reuse.H0_H0 ;  /* 0x20000035ff037230 */ /* 0x100fe20000004100 */
[----:B------:R-:W-:Y:S01]  /*73d0*/  F2FP.F16.F32.PACK_AB R46, R5, R4 ;  /* 0x00000004052e723e */ /* 0x000fe200000000ff */
[C---:B------:R-:W-:Y:S01]  /*73e0*/  FMUL R11, R38.reuse, R11 ;  /* 0x0000000b260b7220 */ /* 0x040fe20000400000 */
[C---:B------:R-:W-:Y:S01]  /*73f0*/  FFMA R6, R41.reuse, R2, R6 ;  /* 0x0000000229067223 */ /* 0x040fe20000000006 */
[----:B------:R-:W-:Y:S02]  /*7400*/  HADD2.F32 R2, -RZ, R52.H1_H1 ;  /* 0x30000034ff027230 */ /* 0x000fe40000004100 */
[C---:B------:R-:W-:Y:S01]  /*7410*/  FMUL R9, R38.reuse, R13 ;  /* 0x0000000d26097220 */ /* 0x040fe20000400000 */
[C---:B------:R-:W-:Y:S01]  /*7420*/  FFMA R11, R41.reuse, R32, R11 ;  /* 0x00000020290b7223 */ /* 0x040fe2000000000b */
[C---:B------:R-:W-:Y:S01]  /*7430*/  FFMA R8, R41.reuse, R0, R8 ;  /* 0x0000000029087223 */ /* 0x040fe20000000008 */
[C---:B------:R-:W-:Y:S01]  /*7440*/  FMUL R10, R38.reuse, R14 ;  /* 0x0000000e260a7220 */ /* 0x040fe20000400000 */
[----:B------:R-:W-:Y:S02]  /*7450*/  HADD2.F32 R0, -RZ, R53.H1_H1 ;  /* 0x30000035ff007230 */ /* 0x000fe40000004100 */
[C---:B------:R-:W-:Y:S01]  /*7460*/  FMUL R15, R38.reuse, R15 ;  /* 0x0000000f260f7220 */ /* 0x040fe20000400000 */
[C---:B------:R-:W-:Y:S01]  /*7470*/  FFMA R9, R41.reuse, R2, R9 ;  /* 0x0000000229097223 */ /* 0x040fe20000000009 */
[C---:B------:R-:W-:Y:S01]  /*7480*/  FFMA R10, R41.reuse, R3, R10 ;  /* 0x00000003290a7223 */ /* 0x040fe2000000000a */
[--C-:B------:R-:W-:Y:S02]  /*7490*/  HADD2.F32 R2, -RZ, R54.reuse.H0_H0 ;  /* 0x20000036ff027230 */ /* 0x100fe40000004100 */
[C---:B------:R-:W-:Y:S01]  /*74a0*/  FFMA R15, R41.reuse, R0, R15 ;  /* 0x00000000290f7223 */ /* 0x040fe2000000000f */
[----:B------:R-:W-:Y:S02]  /*74b0*/  HADD2.F32 R3, -RZ, R54.H1_H1 ;  /* 0x30000036ff037230 */ /* 0x000fe40000004100 */
[C---:B------:R-:W-:Y:S01]  /*74c0*/  FMUL R13, R38.reuse, R17 ;  /* 0x00000011260d7220 */ /* 0x040fe20000400000 */
[--C-:B------:R-:W-:Y:S02]  /*74d0*/  HADD2.F32 R0, -RZ, R55.reuse.H0_H0 ;  /* 0x20000037ff007230 */ /* 0x100fe40000004100 */
[C---:B------:R-:W-:Y:S01]  /*74e0*/  FMUL R14, R38.reuse, R18 ;  /* 0x00000012260e7220 */ /* 0x040fe20000400000 */
[C---:B------:R-:W-:Y:S01]  /*74f0*/  FFMA R12, R41.reuse, R2, R12 ;  /* 0x00000002290c7223 */ /* 0x040fe2000000000c */
[C---:B------:R-:W-:Y:S01]  /*7500*/  FFMA R13, R41.reuse, R3, R13 ;  /* 0x00000003290d7223 */ /* 0x040fe2000000000d */
[----:B------:R-:W-:Y:S02]  /*7510*/  HADD2.F32 R2, -RZ, R55.H1_H1 ;  /* 0x30000037ff027230 */ /* 0x000fe40000004100 */
[C---:B------:R-:W-:Y:S01]  /*7520*/  FFMA R14, R41.reuse, R0, R14 ;  /* 0x00000000290e7223 */ /* 0x040fe2000000000e */
[C---:B------:R-:W-:Y:S01]  /*7530*/  FMUL R19, R38.reuse, R19 ;  /* 0x0000001326137220 */ /* 0x040fe20000400000 */
[--C-:B------:R-:W-:Y:S02]  /*7540*/  HADD2.F32 R0, -RZ, R60.reuse.H0_H0 ;  /* 0x2000003cff007230 */ /* 0x100fe40000004100 */
[C---:B------:R-:W-:Y:S01]  /*7550*/  FMUL R17, R38.reuse, R21 ;  /* 0x0000001526117220 */ /* 0x040fe20000400000 */
[--C-:B------:R-:W-:Y:S02]  /*7560*/  HADD2.F32 R3, -RZ, R61.reuse.H0_H0 ;  /* 0x2000003dff037230 */ /* 0x100fe40000004100 */
[C---:B------:R-:W-:Y:S01]  /*7570*/  FFMA R19, R41.reuse, R2, R19 ;  /* 0x0000000229137223 */ /* 0x040fe20000000013 */
[----:B------:R-:W-:Y:S02]  /*7580*/  HADD2.F32 R2, -RZ, R60.H1_H1 ;  /* 0x3000003cff027230 */ /* 0x000fe40000004100 */
[C---:B------:R-:W-:Y:S01]  /*7590*/  FFMA R16, R41.reuse, R0, R16 ;  /* 0x0000000029107223 */ /* 0x040fe20000000010 */
[C---:B------:R-:W-:Y:S01]  /*75a0*/  FMUL R18, R38.reuse, R22 ;  /* 0x0000001626127220 */ /* 0x040fe20000400000 */
[----:B------:R-:W-:Y:S02]  /*75b0*/  HADD2.F32 R0, -RZ, R61.H1_H1 ;  /* 0x3000003dff007230 */ /* 0x000fe40000004100 */
[C---:B------:R-:W-:Y:S01]  /*75c0*/  FMUL R23, R38.reuse, R23 ;  /* 0x0000001726177220 */ /* 0x040fe20000400000 */
[C---:B------:R-:W-:Y:S01]  /*75d0*/  FFMA R17, R41.reuse, R2, R17 ;  /* 0x0000000229117223 */ /* 0x040fe20000000011 */
[C---:B------:R-:W-:Y:S01]  /*75e0*/  FFMA R18, R41.reuse, R3, R18 ;  /* 0x0000000329127223 */ /* 0x040fe20000000012 */
[--C-:B------:R-:W-:Y:S02]  /*75f0*/  HADD2.F32 R2, -RZ, R62.reuse.H0_H0 ;  /* 0x2000003eff027230 */ /* 0x100fe40000004100 */
[----:B------:R-:W-:Y:S01]  /*7600*/  FFMA R23, R41, R0, R23 ;  /* 0x0000000029177223 */ /* 0x000fe20000000017 */
[----:B------:R-:W-:Y:S02]  /*7610*/  HADD2.F32 R0, -RZ, R62.H1_H1 ;  /* 0x3000003eff007230 */ /* 0x000fe40000004100 */
[C---:B------:R-:W-:Y:S01]  /*7620*/  FMUL R21, R38.reuse, R25 ;  /* 0x0000001926157220 */ /* 0x040fe20000400000 */
[----:B------:R-:W-:Y:S01]  /*7630*/  F2FP.F16.F32.PACK_AB R47, R11, R6 ;  /* 0x000000060b2f723e */ /* 0x000fe200000000ff */
[--C-:B------:R-:W-:Y:S02]  /*7640*/  HADD2.F32 R3, -RZ, R63.reuse.H0_H0 ;  /* 0x2000003fff037230 */ /* 0x100fe40000004100 */
[C---:B------:R-:W-:Y:S01]  /*7650*/  FMUL R22, R38.reuse, R26 ;  /* 0x0000001a26167220 */ /* 0x040fe20000400000 */
[C---:B------:R-:W-:Y:S01]  /*7660*/  FFMA R20, R41.reuse, R2, R20 ;  /* 0x0000000229147223 */ /* 0x040fe20000000014 */
[C---:B------:R-:W-:Y:S01]  /*7670*/  FFMA R21, R41.reuse, R0, R21 ;  /* 0x0000000029157223 */ /* 0x040fe20000000015 */
[----:B------:R1:W-:Y:S01]  /*7680*/  STS.128 [R80], R44 ;  /* 0x0000002c50007388 */ /* 0x0003e20000000c00 */
[----:B------:R-:W-:Y:S02]  /*7690*/  HADD2.F32 R0, -RZ, R63.H1_H1 ;  /* 0x3000003fff007230 */ /* 0x000fe40000004100 */
[----:B------:R-:W-:Y:S01]  /*76a0*/  FFMA R22, R41, R3, R22 ;  /* 0x0000000329167223 */ /* 0x000fe20000000016 */
[C---:B------:R-:W-:Y:S01]  /*76b0*/  FMUL R27, R38.reuse, R27 ;  /* 0x0000001b261b7220 */ /* 0x040fe20000400000 */
[--C-:B------:R-:W-:Y:S01]  /*76c0*/  HADD2.F32 R2, -RZ, R68.reuse.H0_H0 ;  /* 0x20000044ff027230 */ /* 0x100fe20000004100 */
[----:B------:R-:W-:Y:S01]  /*76d0*/  F2FP.F16.F32.PACK_AB R8, R9, R8 ;  /* 0x000000080908723e */ /* 0x000fe200000000ff */
[----:B------:R-:W-:Y:S01]  /*76e0*/  HADD2.F32 R3, -RZ, R68.H1_H1 ;  /* 0x30000044ff037230 */ /* 0x000fe20000004100 */
[----:B------:R-:W-:Y:S01]  /*76f0*/  F2FP.F16.F32.PACK_AB R9, R15, R10 ;  /* 0x0000000a0f09723e */ /* 0x000fe200000000ff */
[C---:B------:R-:W-:Y:S01]  /*7700*/  FMUL R25, R38.reuse, R29 ;  /* 0x0000001d26197220 */ /* 0x040fe20000400000 */
[--C-:B------:R-:W-:Y:S01]  /*7710*/  HADD2.F32 R4, -RZ, R69.reuse.H0_H0 ;  /* 0x20000045ff047230 */ /* 0x100fe20000004100 */
[----:B------:R-:W-:Y:S01]  /*7720*/  F2FP.F16.F32.PACK_AB R10, R13, R12 ;  /* 0x0000000c0d0a723e */ /* 0x000fe200000000ff */
[C---:B------:R-:W-:Y:S01]  /*7730*/  FMUL R26, R38.reuse, R30 ;  /* 0x0000001e261a7220 */ /* 0x040fe20000400000 */
[----:B------:R-:W-:Y:S01]  /*7740*/  F2FP.F16.F32.PACK_AB R11, R19, R14 ;  /* 0x0000000e130b723e */ /* 0x000fe200000000ff */
[C---:B------:R-:W-:Y:S01]  /*7750*/  FFMA R27, R41.reuse, R0, R27 ;  /* 0x00000000291b7223 */ /* 0x040fe2000000001b */
[C---:B------:R-:W-:Y:S01]  /*7760*/  FFMA R24, R41.reuse, R2, R24 ;  /* 0x0000000229187223 */ /* 0x040fe20000000018 */
[----:B------:R-:W-:Y:S02]  /*7770*/  HADD2.F32 R0, -RZ, R69.H1_H1 ;  /* 0x30000045ff007230 */ /* 0x000fe40000004100 */
[C---:B------:R-:W-:Y:S01]  /*7780*/  FFMA R25, R41.reuse, R3, R25 ;  /* 0x0000000329197223 */ /* 0x040fe20000000019 */
[----:B------:R1:W-:Y:S01]  /*7790*/  STS.128 [R95+0x10], R8 ;  /* 0x000010085f007388 */ /* 0x0003e20000000c00 */
[C---:B------:R-:W-:Y:S01]  /*77a0*/  FMUL R31, R38.reuse, R31 ;  /* 0x0000001f261f7220 */ /* 0x040fe20000400000 */
[--C-:B------:R-:W-:Y:S02]  /*77b0*/  HADD2.F32 R2, -RZ, R70.reuse.H0_H0 ;  /* 0x20000046ff027230 */ /* 0x100fe40000004100 */
[----:B------:R-:W-:Y:S01]  /*77c0*/  FFMA R26, R41, R4, R26 ;  /* 0x00000004291a7223 */ /* 0x000fe2000000001a */
[----:B------:R-:W-:Y:S02]  /*77d0*/  HADD2.F32 R3, -RZ, R70.H1_H1 ;  /* 0x30000046ff037230 */ /* 0x000fe40000004100 */
[C---:B------:R-:W-:Y:S01]  /*77e0*/  FMUL R29, R38.reuse, R33 ;  /* 0x00000021261d7220 */ /* 0x040fe20000400000 */
[--C-:B------:R-:W-:Y:S01]  /*77f0*/  HADD2.F32 R4, -RZ, R71.reuse.H0_H0 ;  /* 0x20000047ff047230 */ /* 0x100fe20000004100 */
[----:B------:R-:W-:Y:S01]  /*7800*/  F2FP.F16.F32.PACK_AB R16, R17, R16 ;  /* 0x000000101110723e */ /* 0x000fe200000000ff */
[C---:B------:R-:W-:Y:S01]  /*7810*/  FMUL R30, R38.reuse, R34 ;  /* 0x00000022261e7220 */ /* 0x040fe20000400000 */
[----:B------:R-:W-:Y:S01]  /*7820*/  HADD2.F32 R5, -RZ, R71.H1_H1 ;  /* 0x30000047ff057230 */ /* 0x000fe20000004100 */
[----:B------:R-:W-:Y:S01]  /*7830*/  F2FP.F16.F32.PACK_AB R17, R23, R18 ;  /* 0x000000121711723e */ /* 0x000fe200000000ff */
[----:B------:R-:W-:Y:S01]  /*7840*/  FFMA R31, R41, R0, R31 ;  /* 0x00000000291f7223 */ /* 0x000fe2000000001f */
[----:B------:R-:W-:Y:S01]  /*7850*/  FMUL R35, R38, R35 ;  /* 0x0000002326237220 */ /* 0x000fe20000400000 */
[----:B------:R-:W-:Y:S01]  /*7860*/  F2FP.F16.F32.PACK_AB R18, R21, R20 ;  /* 0x000000141512723e */ /* 0x000fe200000000ff */
[----:B------:R-:W-:Y:S01]  /*7870*/  FFMA R28, R41, R2, R28 ;  /* 0x00000002291c7223 */ /* 0x000fe2000000001c */
[----:B------:R-:W-:Y:S01]  /*7880*/  F2FP.F16.F32.PACK_AB R19, R27, R22 ;  /* 0x000000161b13723e */ /* 0x000fe200000000ff */
[C---:B------:R-:W-:Y:S01]  /*7890*/  FFMA R29, R41.reuse, R3, R29 ;  /* 0x00000003291d7223 */ /* 0x040fe2000000001d */
[C---:B------:R-:W-:Y:S01]  /*78a0*/  FFMA R30, R41.reuse, R4, R30 ;  /* 0x00000004291e7223 */ /* 0x040fe2000000001e */
[----:B------:R-:W-:Y:S01]  /*78b0*/  FFMA R35, R41, R5, R35 ;  /* 0x0000000529237223 */ /* 0x000fe20000000023 */
[----:B------:R-:W-:Y:S01]  /*78c0*/  F2FP.F16.F32.PACK_AB R24, R25, R24 ;  /* 0x000000181918723e */ /* 0x000fe200000000ff */
[----:B------:R1:W-:Y:S01]  /*78d0*/  STS.128 [R94+0x20], R16 ;  /* 0x000020105e007388 */ /* 0x0003e20000000c00 */
[----:B------:R-:W-:Y:S02]  /*78e0*/  F2FP.F16.F32.PACK_AB R25, R31, R26 ;  /* 0x0000001a1f19723e */ /* 0x000fe400000000ff */
[----:B------:R-:W-:Y:S02]  /*78f0*/  F2FP.F16.F32.PACK_AB R26, R29, R28 ;  /* 0x0000001c1d1a723e */ /* 0x000fe400000000ff */
[----:B------:R-:W-:Y:S05]  /*7900*/  F2FP.F16.F32.PACK_AB R27, R35, R30 ;  /* 0x0000001e231b723e */ /* 0x000fea00000000ff */
[----:B------:R1:W-:Y:S01]  /*7910*/  STS.128 [R104+0x30], R24 ;  /* 0x0000301868007388 */ /* 0x0003e20000000c00 */
[----:B------:R-:W-:Y:S01]  /*7920*/  @!PT LDS RZ, [RZ] ;  /* 0x00000000fffff984 */ /* 0x000fe20000000800 */
[----:B------:R-:W-:Y:S01]  /*7930*/  @!PT LDS RZ, [RZ] ;  /* 0x00000000fffff984 */ /* 0x000fe20000000800 */
[----:B------:R-:W-:Y:S01]  /*7940*/  @!PT LDS RZ, [RZ] ;  /* 0x00000000fffff984 */ /* 0x000fe20000000800 */
[----:B------:R-:W-:Y:S01]  /*7950*/  @!PT LDS RZ, [RZ] ;  /* 0x00000000fffff984 */ /* 0x000fe20000000800 */
[----:B------:R3:W-:Y:S07]  /*7960*/  MEMBAR.ALL.CTA ;  /* 0x0000000000007992 */ /* 0x0007ee0000008000 */
[----:B---3--:R-:W3:Y:S02]  /*7970*/  FENCE.VIEW.ASYNC.S ;  /* 0x00000000000073c6 */ /* 0x008ee40000000000 */
[----:B---3--:R-:W-:Y:S06]  /*7980*/  BAR.SYNC.DEFER_BLOCKING 0x1, 0x80 ;  /* 0x0042000000007b1d */ /* 0x008fec0000010000 */
[----:B------:R-:W-:Y:S05]  /*7990*/  @P0 BRA `(.L_x_114) ;  /* 0x0000000000340947 */ /* 0x000fea0003800000 */
[----:B------:R-:W3:Y:S01]  /*79a0*/  LDCU.64 UR6, c[0x0][0x348] ;  /* 0x00006900ff0677ac */ /* 0x000ee20008000a00 */
[----:B------:R-:W-:Y:S02]  /*79b0*/  R2UR UR42, R100 ;  /* 0x00000000642a72ca */ /* 0x000fe400000e0000 */
[----:B------:R-:W-:Y:S01]  /*79c0*/  R2UR UR43, R99 ;  /* 0x00000000632b72ca */ /* 0x000fe200000e0000 */
[----:B------:R-:W-:Y:S01]  /*79d0*/  UIADD3 UR4, UPT, UPT, UR50, 0x200, URZ ;  /* 0x0000020032047890 */ /* 0x000fe2000fffe0ff */
[----:B------:R-:W-:Y:S02]  /*79e0*/  R2UR UR44, R97 ;  /* 0x00000000612c72ca */ /* 0x000fe400000e0000 */
[----:B------:R-:W-:Y:S03]  /*79f0*/  R2UR UR45, R98 ;  /* 0x00000000622d72ca */ /* 0x000fe600000e0000 */
[----:B------:R-:W-:Y:S05]  /*7a00*/  IMAD.U32 R76, RZ, RZ, UR4 ;  /* 0x00000004ff4c7e24 */ /* 0x000fea000f8e00ff */
[----:B------:R-:W-:Y:S01]  /*7a10*/  R2UR UR40, R76 ;  /* 0x000000004c2872ca */ /* 0x000fe200000e0000 */
[----:B---3--:R-:W-:Y:S04]  /*7a20*/  UIADD3 UR4, UP0, UPT, UR6, 0x780, URZ ;  /* 0x0000078006047890 */ /* 0x008fe8000ff1e0ff */
[----:B------:R-:W-:Y:S09]  /*7a30*/  UIADD3.X UR5, UPT, UPT, URZ, UR7, URZ, UP0, !UPT ;  /* 0x00000007ff057290 */ /* 0x000ff200087fe4ff */
[----:B------:R3:W-:Y:S01]  /*7a40*/  UTMASTG.5D.IM2COL [UR40], [UR4] ;  /* 0x00000028040073b5 */ /* 0x0007e20008060000 */
[----:B------:R0:W-:Y:S01]  /*7a50*/  UTMACMDFLUSH ;  /* 0x00000000000079b7 */ /* 0x0001e20000000000 */
[----:B---3--:R-:W-:Y:S04]  /*7a60*/  DEPBAR.LE SB0, 0x1 ;  /* 0x000080400000791a */ /* 0x008fe80000000000 */
.L_x_114:
[----:B------:R-:W-:Y:S05]  /*7a70*/  BSYNC.RECONVERGENT B0 ;  /* 0x0000000000007941 */ /* 0x000fea0003800200 */
.L_x_113:
[----:B------:R-:W-:Y:S01]  /*7a80*/  BAR.SYNC.DEFER_BLOCKING 0x1, 0x80 ;  /* 0x0042000000007b1d */ /* 0x000fe20000010000 */
[----:B------:R-:W-:Y:S01]  /*7a90*/  ISETP.NE.AND P1, PT, R102, RZ, PT ;  /* 0x000000ff6600720c */ /* 0x000fe20003f25270 */
[----:B------:R-:W-:Y:S01]  /*7aa0*/  UISETP.NE.AND UP0, UPT, UR54, URZ, UPT ;  /* 0x000000ff3600728c */ /* 0x000fe2000bf05270 */
[----:B------:R-:W-:Y:S11]  /*7ab0*/  LEA R2, R56, UR50, 0x3 ;  /* 0x0000003238027c11 */ /* 0x000ff6000f8e18ff */
[----:B------:R-:W-:Y:S01]  /*7ac0*/  @P1 SHF.L.U32 R4, R79, 0x1f, RZ ;  /* 0x0000001f4f041819 */ /* 0x000fe200000006ff */
[----:B------:R-:W-:Y:S06]  /*7ad0*/  BRA.U !UP0, `(.L_x_115) ;  /* 0x0000000108247547 */ /* 0x000fec000b800000 */
[----:B------:R-:W3:Y:S01]  /*7ae0*/  S2R R0, SR_CgaCtaId ;  /* 0x0000000000007919 */ /* 0x000ee20000008800 */
[----:B------:R-:W-:Y:S01]  /*7af0*/  IMAD.U32 R3, RZ, RZ, UR51 ;  /* 0x00000033ff037e24 */ /* 0x000fe2000f8e00ff */
[----:B------:R-:W-:Y:S04]  /*7b00*/  UIADD3 UR4, UPT, UPT, UR51, 0x1, URZ ;  /* 0x0000000133047890 */ /* 0x000fe8000fffe0ff */
[----:B------:R-:W-:Y:S01]  /*7b10*/  @P1 LEA R3, R3, UR50, 0x3 ;  /* 0x0000003203031c11 */ /* 0x000fe2000f8e18ff */
[----:B------:R-:W-:Y:S04]  /*7b20*/  UISETP.NE.AND UP0, UPT, UR4, 0x4, UPT ;  /* 0x000000040400788c */ /* 0x000fe8000bf05270 */
[----:B------:R-:W-:Y:S01]  /*7b30*/  @P1 VIADD R3, R3, 0xa0 ;  /* 0x000000a003031836 */ /* 0x000fe20000000000 */
[----:B------:R-:W-:Y:S04]  /*7b40*/  USEL UR51, UR4, URZ, UP0 ;  /* 0x000000ff04337287 */ /* 0x000fe80008000000 */
[----:B---3--:R-:W-:Y:S04]  /*7b50*/  @P1 PRMT R0, R0, 0x654, R3 ;  /* 0x0000065400001816 */ /* 0x008fe80000000003 */
[----:B------:R3:W-:Y:S04]  /*7b60*/  @P1 SYNCS.ARRIVE.TRANS64.RED.A1T0 RZ, [R0+URZ], RZ ;  /* 0x000000ff00ff19a7 */ /* 0x0007e800081004ff */
.L_x_115:
[----:B------:R-:W4:Y:S01]  /*7b70*/  @P1 SYNCS.PHASECHK.TRANS64.TRYWAIT P0, [R2+URZ+0x80], R4 ;  /* 0x00008004020015a7 */ /* 0x000f2200080011ff */
[----:B------:R-:W-:Y:S01]  /*7b80*/  BSSY B1, `(.L_x_116) ;  /* 0x0000016000017945 */ /* 0x000fe20003800000 */
[----:B----4-:R-:W-:Y:S03]  /*7b90*/  @P1 SEL R57, RZ, 0x1, !P0 ;  /* 0x00000001ff391807 */ /* 0x010fe60004000000 */
[----:B------:R-:W-:Y:S05]  /*7ba0*/  @!P1 BRA `(.L_x_117) ;  /* 0x00000000004c9947 */ /* 0x000fea0003800000 */
[----:B------:R-:W-:Y:S01]  /*7bb0*/  ISETP.NE.AND P0, PT, R57, RZ, PT ;  /* 0x000000ff3900720c */ /* 0x000fe20003f05270 */
[----:B------:R-:W-:Y:S01]  /*7bc0*/  BSSY B0, `(.L_x_118) ;  /* 0x000000b000007945 */ /* 0x000fe20003800000 */
[----:B------:R-:W-:Y:S11]  /*7bd0*/  ISETP.NE.AND P1, PT, R58, RZ, PT ;  /* 0x000000ff3a00720c */ /* 0x000ff60003f25270 */
[----:B------:R-:W-:Y:S02]  /*7be0*/  @!UPT UIADD3 URZ, UPT, UPT, URZ, URZ, URZ ;  /* 0x000000fffffff290 */ /* 0x000fe4000fffe0ff */
[C---:B------:R-:W-:Y:S01]  /*7bf0*/  @P1 IMAD R6, R56.reuse, 0x2000, R80 ;  /* 0x0000200038061824 */ /* 0x040fe200078e0250 */
[C---:B------:R-:W-:Y:S01]  /*7c00*/  @P1 LEA R4, R56.reuse, R94, 0xd ;  /* 0x0000005e38041211 */ /* 0x040fe200078e68ff */
[C---:B------:R-:W-:Y:S02]  /*7c10*/  @P1 IMAD R5, R56.reuse, 0x2000, R95 ;  /* 0x0000200038051824 */ /* 0x040fe400078e025f */
[----:B------:R-:W-:Y:S01]  /*7c20*/  @P1 IMAD R3, R56, 0x2000, R104 ;  /* 0x0000200038031824 */ /* 0x000fe200078e0268 */
[----:B------:R-:W-:Y:S06]  /*7c30*/  @P0 BRA `(.L_x_119) ;  /* 0x00000000000c0947 */ /* 0x000fec0003800000 */
[----:B---3--:R-:W-:Y:S04]  /*7c40*/  SHF.L.U32 R0, R79, 0x1f, RZ ;  /* 0x0000001f4f007819 */ /* 0x008fe800000006ff */
[----:B------:R-:W3:Y:S02]  /*7c50*/  SYNCS.PHASECHK.TRANS64.TRYWAIT P0, [R2+URZ+0x80], R0 ;  /* 0x00008000020075a7 */ /* 0x000ee400080011ff */
[----:B---3--:R-:W-:Y:S05]  /*7c60*/  @!P0 BRA `(.L_x_120) ;  /* 0x0000003000d88947 */ /* 0x008fea0003800000 */
.L_x_119:
[----:B------:R-:W-:Y:S05]  /*7c70*/  BSYNC B0 ;  /* 0x0000000000007941 */ /* 0x000fea0003800000 */
.L_x_118:
[----:B------:R-:W-:Y:S02]  /*7c80*/  ISETP.NE.AND P0, PT, R58, RZ, PT ;  /* 0x000000ff3a00720c */ /* 0x000fe40003f05270 */
[----:B------:R-:W-:Y:S11]  /*7c90*/  IADD3 R56, PT, PT, R56, 0x1, RZ ;  /* 0x0000000138387810 */ /* 0x000ff60007ffe0ff */
[----:B------:R4:W1:Y:S04]  /*7ca0*/  @P0 LDS.128 R48, [R6] ;  /* 0x0000000006300984 */ /* 0x0008680000000c00 */
[----:B------:R4:W1:Y:S04]  /*7cb0*/  @P0 LDS.128 R52, [R5+0x10] ;  /* 0x0000100005340984 */ /* 0x0008680000000c00 */
[----:B------:R4:W1:Y:S04]  /*7cc0*/  @P0 LDS.128 R60, [R4+0x20] ;  /* 0x00002000043c0984 */ /* 0x0008680000000c00 */
[----:B------:R4:W1:Y:S02]  /*7cd0*/  @P0 LDS.128 R68, [R3+0x30] ;  /* 0x0000300003440984 */ /* 0x0008640000000c00 */
.L_x_117:
[----:B------:R-:W-:Y:S05]  /*7ce0*/  BSYNC B1 ;  /* 0x0000000000017941 */ /* 0x000fea0003800000 */
.L_x_116:
[----:B---3--:R-:W-:Y:S05]  /*7cf0*/  VIADD R0, R39, 0x20 ;  /* 0x0000002027007836 */ /* 0x008fea0000000000 */
[----:B------:R-:W-:Y:S04]  /*7d00*/  SHF.R.U32.HI R0, RZ, 0x15, R0 ;  /* 0x00000015ff007819 */ /* 0x000fe80000011600 */
[----:B------:R-:W-:Y:S11]  /*7d10*/  LOP3.LUT P0, RZ, R0, 0x3, R84, 0x48, !PT ;  /* 0x0000000300ff7812 */ /* 0x000ff60007804854 */
[----:B------:R-:W-:Y:S02]  /*7d20*/  @!UPT UIADD3 URZ, UPT, UPT, URZ, URZ, URZ ;  /* 0x000000fffffff290 */ /* 0x000fe4000fffe0ff */
[----:B------:R-:W-:Y:S05]  /*7d30*/  @!P0 BRA `(.L_x_121) ;  /* 0x0000000000408947 */ /* 0x000fea0003800000 */
[----:B------:R-:W3:Y:S01]  /*7d40*/  LDCU.64 UR8, c[0x4][0x70] ;  /* 0x01000e00ff0877ac */ /* 0x000ee20008000a00 */
[----:B----4-:R-:W-:Y:S01]  /*7d50*/  MOV R3, 0x0 ;  /* 0x0000000000037802 */ /* 0x010fe20000000f00 */
[----:B------:R-:W-:Y:S02]  /*7d60*/  HFMA2 R12, -RZ, RZ, 0, 5.9604644775390625e-08 ;  /* 0x00000001ff0c7431 */ /* 0x000fe400000001ff */
[----:B-1----:R-:W-:Y:S02]  /*7d70*/  IMAD.MOV.U32 R8, RZ, RZ, 0x192 ;  /* 0x00000192ff087424 */ /* 0x002fe400078e00ff */
[----:B------:R-:W-:Y:S01]  /*7d80*/  IMAD.MOV.U32 R13, RZ, RZ, RZ ;  /* 0x000000ffff0d7224 */ /* 0x000fe200078e00ff */
[----:B------:R-:W1:Y:S01]  /*7d90*/  LDCU.64 UR6, c[0x4][0x78] ;  /* 0x01000f00ff0677ac */ /* 0x000e620008000a00 */
[----:B------:R-:W4:Y:S01]  /*7da0*/  LDC.64 R2, c[0x4][R3] ;  /* 0x0100000003027b82 */ /* 0x000f220000000a00 */
[----:B------:R-:W5:Y:S01]  /*7db0*/  LDCU.64 UR4, c[0x4][0x10] ;  /* 0x01000200ff0477ac */ /* 0x000f620008000a00 */
[----:B---3--:R-:W-:Y:S01]  /*7dc0*/  MOV R5, UR9 ;  /* 0x0000000900057c02 */ /* 0x008fe20008000f00 */
[----:B------:R-:W-:Y:S01]  /*7dd0*/  IMAD.U32 R4, RZ, RZ, UR8 ;  /* 0x00000008ff047e24 */ /* 0x000fe2000f8e00ff */
[----:B-1----:R-:W-:Y:S01]  /*7de0*/  MOV R7, UR7 ;  /* 0x0000000700077c02 */ /* 0x002fe20008000f00 */
[----:B------:R-:W-:Y:S01]  /*7df0*/  IMAD.U32 R6, RZ, RZ, UR6 ;  /* 0x00000006ff067e24 */ /* 0x000fe2000f8e00ff */
[----:B-----5:R-:W-:Y:S01]  /*7e00*/  MOV R11, UR5 ;  /* 0x00000005000b7c02 */ /* 0x020fe20008000f00 */
[----:B------:R-:W-:Y:S02]  /*7e10*/  IMAD.U32 R10, RZ, RZ, UR4 ;  /* 0x00000004ff0a7e24 */ /* 0x000fe4000f8e00ff */
[----:B------:R-:W-:Y:S07]  /*7e20*/  LEPC R20, `(.L_x_121) ;  /* 0x000000001014794e */ /* 0x000fee0000000000 */
[----:B--2-4-:R-:W-:Y:S05]  /*7e30*/  CALL.ABS.NOINC R2 ;  /* 0x0000000002007343 */ /* 0x014fea0003c00000 */
.L_x_121:
[----:B------:R-:W-:Y:S05]  /*7e40*/  WARPSYNC.ALL ;  /* 0x0000000000007948 */ /* 0x000fea0003800000 */
[----:B------:R-:W-:Y:S01]  /*7e50*/  R2UR UR4, R39 ;  /* 0x00000000270472ca */ /* 0x000fe200000e0000 */
[----:B-1--4-:R-:W-:Y:S01]  /*7e60*/  HADD2.F32 R3, -RZ, R48.H0_H0 ;  /* 0x20000030ff037230 */ /* 0x012fe20000004100 */
[----:B------:R-:W1:Y:S01]  /*7e70*/  S2R R105, SR_CgaCtaId ;  /* 0x0000000000697919 */ /* 0x000e620000008800 */
[--C-:B------:R-:W-:Y:S01]  /*7e80*/  HADD2.F32 R40, -RZ, R50.reuse.H0_H0 ;  /* 0x20000032ff287230 */ /* 0x100fe20000004100 */
[----:B------:R-:W-:Y:S01]  /*7e90*/  ISETP.NE.AND P6, PT, R102, RZ, PT ;  /* 0x000000ff6600720c */ /* 0x000fe20003fc5270 */
[----:B------:R-:W-:Y:S01]  /*7ea0*/  HADD2.F32 R42, -RZ, R50.H1_H1 ;  /* 0x30000032ff2a7230 */ /* 0x000fe20000004100 */
[----:B------:R-:W-:Y:S01]  /*7eb0*/  ISETP.NE.AND P0, PT, R82, RZ, PT ;  /* 0x000000ff5200720c */ /* 0x000fe20003f05270 */
[--C-:B------:R-:W-:Y:S01]  /*7ec0*/  HADD2.F32 R43, -RZ, R51.reuse.H0_H0 ;  /* 0x20000033ff2b7230 */ /* 0x100fe20000004100 */
[----:B------:R-:W-:Y:S01]  /*7ed0*/  BSSY.RECONVERGENT B0, `(.L_x_122) ;  /* 0x000008c000007945 */ /* 0x000fe20003800200 */
[----:B------:R-:W-:Y:S04]  /*7ee0*/  HADD2.F32 R44, -RZ, R51.H1_H1 ;  /* 0x30000033ff2c7230 */ /* 0x000fe80000004100 */
[----:B------:R-:W3:Y:S02]  /*7ef0*/  LDTM.x32 R4, tmem[UR4+0x20] ;  /* 0x00002004000479ee */ /* 0x000ee400082c0000 */
[C---:B---3--:R-:W-:Y:S01]  /*7f00*/  FMUL R0, R38.reuse, R4 ;  /* 0x0000000426007220 */ /* 0x048fe20000400000 */
[----:B------:R-:W-:Y:S02]  /*7f10*/  HADD2.F32 R4, -RZ, R48.H1_H1 ;  /* 0x30000030ff047230 */ /* 0x000fe40000004100 */
[C---:B------:R-:W-:Y:S01]  /*7f20*/  FMUL R2, R38.reuse, R5 ;  /* 0x0000000526027220 */ /* 0x040fe20000400000 */
[--C-:B------:R-:W-:Y:S02]  /*7f30*/  HADD2.F32 R5, -RZ, R49.reuse.H0_H0 ;  /* 0x20000031ff057230 */ /* 0x100fe40000004100 */
[C---:B------:R-:W-:Y:S01]  /*7f40*/  FFMA R0, R41.reuse, R3, R0 ;  /* 0x0000000329007223 */ /* 0x040fe20000000000 */
[C---:B------:R-:W-:Y:S01]  /*7f50*/  FMUL R3, R38.reuse, R6 ;  /* 0x0000000626037220 */ /* 0x040fe20000400000 */
[C---:B------:R-:W-:Y:S01]  /*7f60*/  FFMA R2, R41.reuse, R4, R2 ;  /* 0x0000000429027223 */ /* 0x040fe20000000002 */
[----:B------:R-:W-:Y:S02]  /*7f70*/  HADD2.F32 R4, -RZ, R49.H1_H1 ;  /* 0x30000031ff047230 */ /* 0x000fe40000004100 */
[C---:B------:R-:W-:Y:S01]  /*7f80*/  FMUL R7, R38.reuse, R7 ;  /* 0x0000000726077220 */ /* 0x040fe20000400000 */
[C---:B------:R-:W-:Y:S01]  /*7f90*/  FFMA R3, R41.reuse, R5, R3 ;  /* 0x0000000529037223 */ /* 0x040fe20000000003 */
[C---:B------:R-:W-:Y:S01]  /*7fa0*/  FMUL R5, R38.reuse, R9 ;  /* 0x0000000926057220 */ /* 0x040fe20000400000 */
[C---:B------:R-:W-:Y:S01]  /*7fb0*/  FMUL R6, R38.reuse, R10 ;  /* 0x0000000a26067220 */ /* 0x040fe20000400000 */
[----:B------:R-:W-:Y:S01]  /*7fc0*/  FFMA R7, R41, R4, R7 ;  /* 0x0000000429077223 */ /* 0x000fe20000000007 */
[C---:B------:R-:W-:Y:S01]  /*7fd0*/  FMUL R4, R38.reuse, R8 ;  /* 0x0000000826047220 */ /* 0x040fe20000400000 */
[C---:B------:R-:W-:Y:S01]  /*7fe0*/  FMUL R11, R38.reuse, R11 ;  /* 0x0000000b260b7220 */ /* 0x040fe20000400000 */
[C---:B------:R-:W-:Y:S01]  /*7ff0*/  FMUL R8, R38.reuse, R19 ;  /* 0x0000001326087220 */ /* 0x040fe20000400000 */
[----:B------:R-:W-:Y:S01]  /*8000*/  FMUL R19, R38, R30 ;  /* 0x0000001e26137220 */ /* 0x000fe20000400000 */
[----:B------:R-:W-:Y:S01]  /*8010*/  F2FP.F16.F32.PACK_AB R45, R7, R3 ;  /* 0x00000003072d723e */ /* 0x000fe200000000ff */
[C---:B------:R-:W-:Y:S01]  /*8020*/  FFMA R4, R41.reuse, R40, R4 ;  /* 0x0000002829047223 */ /* 0x040fe20000000004 */
[C---:B------:R-:W-:Y:S01]  /*8030*/  FFMA R5, R41.reuse, R42, R5 ;  /* 0x0000002a29057223 */ /* 0x040fe20000000005 */
[C---:B------:R-:W-:Y:S01]  /*8040*/  FFMA R6, R41.reuse, R43, R6 ;  /* 0x0000002b29067223 */ /* 0x040fe20000000006 */
[--C-:B------:R-:W-:Y:S02]  /*8050*/  HADD2.F32 R40, -RZ, R52.reuse.H0_H0 ;  /* 0x20000034ff287230 */ /* 0x100fe40000004100 */
[----:B------:R-:W-:Y:S01]  /*8060*/  FFMA R11, R41, R44, R11 ;  /* 0x0000002c290b7223 */ /* 0x000fe2000000000b */
[----:B------:R-:W-:Y:S01]  /*8070*/  F2FP.F16.F32.PACK_AB R44, R2, R0 ;  /* 0x00000000022c723e */ /* 0x000fe200000000ff */
[C---:B------:R-:W-:Y:S01]  /*8080*/  FMUL R3, R38.reuse, R14 ;  /* 0x0000000e26037220 */ /* 0x040fe20000400000 */
[C---:B------:R-:W-:Y:S01]  /*8090*/  FMUL R14, R38.reuse, R25 ;  /* 0x00000019260e7220 */ /* 0x040fe20000400000 */
[----:B------:R-:W-:Y:S01]  /*80a0*/  HADD2.F32 R25, -RZ, R52.H1_H1 ;  /* 0x30000034ff197230 */ /* 0x000fe20000004100 */
[----:B------:R-:W-:Y:S01]  /*80b0*/  F2FP.F16.F32.PACK_AB R46, R5, R4 ;  /* 0x00000004052e723e */ /* 0x000fe200000000ff */
[C---:B------:R-:W-:Y:S01]  /*80c0*/  FMUL R0, R38.reuse, R12 ;  /* 0x0000000c26007220 */ /* 0x040fe20000400000 */
[C---:B------:R-:W-:Y:S01]  /*80d0*/  FMUL R2, R38.reuse, R13 ;  /* 0x0000000d26027220 */ /* 0x040fe20000400000 */
[C---:B------:R-:W-:Y:S01]  /*80e0*/  FMUL R4, R38.reuse, R15 ;  /* 0x0000000f26047220 */ /* 0x040fe20000400000 */
[C---:B------:R-:W-:Y:S01]  /*80f0*/  FMUL R15, R38.reuse, R26 ;  /* 0x0000001a260f7220 */ /* 0x040fe20000400000 */
[C---:B------:R-:W-:Y:S01]  /*8100*/  FFMA R0, R41.reuse, R40, R0 ;  /* 0x0000002829007223 */ /* 0x040fe20000000000 */
[--C-:B------:R-:W-:Y:S02]  /*8110*/  HADD2.F32 R26, -RZ, R53.reuse.H0_H0 ;  /* 0x20000035ff1a7230 */ /* 0x100fe40000004100 */
[----:B------:R-:W-:Y:S01]  /*8120*/  FFMA R2, R41, R25, R2 ;  /* 0x0000001929027223 */ /* 0x000fe20000000002 */
[C---:B------:R-:W-:Y:S01]  /*8130*/  FMUL R5, R38.reuse, R16 ;  /* 0x0000001026057220 */ /* 0x040fe20000400000 */
[C---:B------:R-:W-:Y:S01]  /*8140*/  FMUL R16, R38.reuse, R27 ;  /* 0x0000001b26107220 */ /* 0x040fe20000400000 */
[----:B------:R-:W-:Y:S01]  /*8150*/  F2FP.F16.F32.PACK_AB R47, R11, R6 ;  /* 0x000000060b2f723e */ /* 0x000fe200000000ff */
[----:B------:R-:W-:Y:S02]  /*8160*/  HADD2.F32 R27, -RZ, R53.H1_H1 ;  /* 0x30000035ff1b7230 */ /* 0x000fe40000004100 */
[C---:B------:R-:W-:Y:S01]  /*8170*/  FMUL R6, R38.reuse, R17 ;  /* 0x0000001126067220 */ /* 0x040fe20000400000 */
[----:B------:R-:W-:Y:S01]  /*8180*/  FMUL R17, R38, R28 ;  /* 0x0000001c26117220 */ /* 0x000fe20000400000 */
[C---:B------:R-:W-:Y:S01]  /*8190*/  FFMA R3, R41.reuse, R26, R3 ;  /* 0x0000001a29037223 */ /* 0x040fe20000000003 */
[----:B------:R-:W-:Y:S01]  /*81a0*/  STS.128 [R80+0x2000], R44 ;  /* 0x0020002c50007388 */ /* 0x000fe20000000c00 */
[--C-:B------:R-:W-:Y:S01]  /*81b0*/  HADD2.F32 R25, -RZ, R54.reuse.H0_H0 ;  /* 0x20000036ff197230 */ /* 0x100fe20000004100 */
[----:B------:R-:W-:Y:S01]  /*81c0*/  F2FP.F16.F32.PACK_AB R28, R2, R0 ;  /* 0x00000000021c723e */ /* 0x000fe200000000ff */
[----:B------:R-:W-:Y:S02]  /*81d0*/  HADD2.F32 R26, -RZ, R54.H1_H1 ;  /* 0x30000036ff1a7230 */ /* 0x000fe40000004100 */
[C---:B------:R-:W-:Y:S01]  /*81e0*/  FFMA R4, R41.reuse, R27, R4 ;  /* 0x0000001b29047223 */ /* 0x040fe20000000004 */
[--C-:B------:R-:W-:Y:S02]  /*81f0*/  HADD2.F32 R0, -RZ, R55.reuse.H0_H0 ;  /* 0x20000037ff007230 */ /* 0x100fe40000004100 */
[C---:B------:R-:W-:Y:S01]  /*8200*/  FMUL R7, R38.reuse, R18 ;  /* 0x0000001226077220 */ /* 0x040fe20000400000 */
[----:B------:R-:W-:Y:S02]  /*8210*/  HADD2.F32 R2, -RZ, R55.H1_H1 ;  /* 0x30000037ff027230 */ /* 0x000fe40000004100 */
[C---:B------:R-:W-:Y:S01]  /*8220*/  FFMA R5, R41.reuse, R25, R5 ;  /* 0x0000001929057223 */ /* 0x040fe20000000005 */
[C---:B------:R-:W-:Y:S01]  /*8230*/  FFMA R6, R41.reuse, R26, R6 ;  /* 0x0000001a29067223 */ /* 0x040fe20000000006 */
[----:B------:R-:W-:Y:S01]  /*8240*/  FMUL R18, R38, R29 ;  /* 0x0000001d26127220 */ /* 0x000fe20000400000 */
[C---:B------:R-:W-:Y:S01]  /*8250*/  FFMA R7, R41.reuse, R0, R7 ;  /* 0x0000000029077223 */ /* 0x040fe20000000007 */
[----:B------:R-:W-:Y:S01]  /*8260*/  F2FP.F16.F32.PACK_AB R29, R4, R3 ;  /* 0x00000003041d723e */ /* 0x000fe200000000ff */
[--C-:B------:R-:W-:Y:S02]  /*8270*/  HADD2.F32 R0, -RZ, R60.reuse.H0_H0 ;  /* 0x2000003cff007230 */ /* 0x100fe40000004100 */
[C---:B------:R-:W-:Y:S01]  /*8280*/  FFMA R8, R41.reuse, R2, R8 ;  /* 0x0000000229087223 */ /* 0x040fe20000000008 */
[C---:B------:R-:W-:Y:S01]  /*8290*/  FMUL R9, R38.reuse, R20 ;  /* 0x0000001426097220 */ /* 0x040fe20000400000 */
        /* <DEDUP_REMOVED lines=15> */
[----:B------:R-:W-:Y:S02]  /*8390*/  HADD2.F32 R2, -RZ, R63.H1_H1 ;  /* 0x3000003fff027230 */ /* 0x000fe40000004100 */
[----:B------:R-:W-:Y:S01]  /*83a0*/  FMUL R20, R38, R31 ;  /* 0x0000001f26147220 */ /* 0x000fe20000400000 */
[----:B------:R-:W-:Y:S01]  /*83b0*/  F2FP.F16.F32.PACK_AB R30, R6, R5 ;  /* 0x00000005061e723e */ /* 0x000fe200000000ff */
[C---:B------:R-:W-:Y:S01]  /*83c0*/  FFMA R14, R41.reuse, R0, R14 ;  /* 0x00000000290e7223 */ /* 0x040fe2000000000e */
[C---:B------:R-:W-:Y:S01]  /*83d0*/  FFMA R15, R41.reuse, R3, R15 ;  /* 0x00000003290f7223 */ /* 0x040fe2000000000f */
[C---:B------:R-:W-:Y:S01]  /*83e0*/  FFMA R16, R41.reuse, R2, R16 ;  /* 0x0000000229107223 */ /* 0x040fe20000000010 */
[--C-:B------:R-:W-:Y:S01]  /*83f0*/  HADD2.F32 R0, -RZ, R68.reuse.H0_H0 ;  /* 0x20000044ff007230 */ /* 0x100fe20000004100 */
[----:B------:R-:W-:Y:S01]  /*8400*/  F2FP.F16.F32.PACK_AB R31, R8, R7 ;  /* 0x00000007081f723e */ /* 0x000fe200000000ff */
[----:B------:R-:W-:Y:S02]  /*8410*/  HADD2.F32 R2, -RZ, R68.H1_H1 ;  /* 0x30000044ff027230 */ /* 0x000fe40000004100 */
[C---:B------:R-:W-:Y:S01]  /*8420*/  FMUL R21, R38.reuse, R32 ;  /* 0x0000002026157220 */ /* 0x040fe20000400000 */
[--C-:B------:R-:W-:Y:S02]  /*8430*/  HADD2.F32 R3, -RZ, R69.reuse.H0_H0 ;  /* 0x20000045ff037230 */ /* 0x100fe40000004100 */
[C---:B------:R-:W-:Y:S01]  /*8440*/  FFMA R17, R41.reuse, R0, R17 ;  /* 0x0000000029117223 */ /* 0x040fe20000000011 */
[----:B------:R-:W-:Y:S01]  /*8450*/  STS.128 [R95+0x2010], R28 ;  /* 0x0020101c5f007388 */ /* 0x000fe20000000c00 */
[C---:B------:R-:W-:Y:S01]  /*8460*/  FFMA R18, R41.reuse, R2, R18 ;  /* 0x0000000229127223 */ /* 0x040fe20000000012 */
[----:B------:R-:W-:Y:S02]  /*8470*/  HADD2.F32 R0, -RZ, R69.H1_H1 ;  /* 0x30000045ff007230 */ /* 0x000fe40000004100 */
[C---:B------:R-:W-:Y:S01]  /*8480*/  FFMA R19, R41.reuse, R3, R19 ;  /* 0x0000000329137223 */ /* 0x040fe20000000013 */
[--C-:B------:R-:W-:Y:S02]  /*8490*/  HADD2.F32 R2, -RZ, R70.reuse.H0_H0 ;  /* 0x20000046ff027230 */ /* 0x100fe40000004100 */
[----:B------:R-:W-:Y:S01]  /*84a0*/  FMUL R22, R38, R33 ;  /* 0x0000002126167220 */ /* 0x000fe20000400000 */
[----:B------:R-:W-:Y:S01]  /*84b0*/  HADD2.F32 R3, -RZ, R70.H1_H1 ;  /* 0x30000046ff037230 */ /* 0x000fe20000004100 */
[----:B------:R-:W-:Y:S01]  /*84c0*/  F2FP.F16.F32.PACK_AB R8, R10, R9 ;  /* 0x000000090a08723e */ /* 0x000fe200000000ff */
[--C-:B------:R-:W-:Y:S02]  /*84d0*/  HADD2.F32 R4, -RZ, R71.reuse.H0_H0 ;  /* 0x20000047ff047230 */ /* 0x100fe40000004100 */
[----:B------:R-:W-:Y:S01]  /*84e0*/  FMUL R23, R38, R34 ;  /* 0x0000002226177220 */ /* 0x000fe20000400000 */
[----:B------:R-:W-:Y:S01]  /*84f0*/  HADD2.F32 R5, -RZ, R71.H1_H1 ;  /* 0x30000047ff057230 */ /* 0x000fe20000004100 */
[----:B------:R-:W-:Y:S01]  /*8500*/  F2FP.F16.F32.PACK_AB R9, R12, R11 ;  /* 0x0000000b0c09723e */ /* 0x000fe200000000ff */
[C---:B------:R-:W-:Y:S01]  /*8510*/  FFMA R20, R41.reuse, R0, R20 ;  /* 0x0000000029147223 */ /* 0x040fe20000000014 */
[----:B------:R-:W-:Y:S01]  /*8520*/  FMUL R24, R38, R35 ;  /* 0x0000002326187220 */ /* 0x000fe20000400000 */
[----:B------:R-:W-:Y:S01]  /*8530*/  F2FP.F16.F32.PACK_AB R10, R14, R13 ;  /* 0x0000000d0e0a723e */ /* 0x000fe200000000ff */
[C---:B------:R-:W-:Y:S01]  /*8540*/  FFMA R21, R41.reuse, R2, R21 ;  /* 0x0000000229157223 */ /* 0x040fe20000000015 */
[----:B------:R-:W-:Y:S01]  /*8550*/  F2FP.F16.F32.PACK_AB R11, R16, R15 ;  /* 0x0000000f100b723e */ /* 0x000fe200000000ff */
[C---:B------:R-:W-:Y:S01]  /*8560*/  FFMA R22, R41.reuse, R3, R22 ;  /* 0x0000000329167223 */ /* 0x040fe20000000016 */
[C---:B------:R-:W-:Y:S01]  /*8570*/  FFMA R23, R41.reuse, R4, R23 ;  /* 0x0000000429177223 */ /* 0x040fe20000000017 */
[----:B------:R-:W-:Y:S01]  /*8580*/  FFMA R24, R41, R5, R24 ;  /* 0x0000000529187223 */ /* 0x000fe20000000018 */
[----:B------:R-:W-:Y:S01]  /*8590*/  F2FP.F16.F32.PACK_AB R4, R18, R17 ;  /* 0x000000111204723e */ /* 0x000fe200000000ff */
[----:B------:R-:W-:Y:S01]  /*85a0*/  STS.128 [R94+0x2020], R8 ;  /* 0x002020085e007388 */ /* 0x000fe20000000c00 */
[----:B------:R-:W-:Y:S02]  /*85b0*/  F2FP.F16.F32.PACK_AB R5, R20, R19 ;  /* 0x000000131405723e */ /* 0x000fe400000000ff */
[----:B------:R-:W-:Y:S02]  /*85c0*/  F2FP.F16.F32.PACK_AB R6, R22, R21 ;  /* 0x000000151606723e */ /* 0x000fe400000000ff */
[----:B------:R-:W-:Y:S02]  /*85d0*/  F2FP.F16.F32.PACK_AB R7, R24, R23 ;  /* 0x000000171807723e */ /* 0x000fe400000000ff */
[----:B------:R-:W-:Y:S02]  /*85e0*/  MOV R0, UR51 ;  /* 0x0000003300007c02 */ /* 0x000fe40008000f00 */
[----:B------:R-:W-:Y:S01]  /*85f0*/  @P6 SHF.L.U32 R2, R79, 0x1f, RZ ;  /* 0x0000001f4f026819 */ /* 0x000fe200000006ff */
[----:B------:R3:W-:Y:S01]  /*8600*/  STS.128 [R104+0x2030], R4 ;  /* 0x0020300468007388 */ /* 0x0007e20000000c00 */
[----:B------:R-:W-:Y:S04]  /*8610*/  @P6 LEA R0, R0, UR50, 0x3 ;  /* 0x0000003200006c11 */ /* 0x000fe8000f8e18ff */
[----:B------:R-:W-:Y:S01]  /*8620*/  @P6 IADD3 R0, PT, PT, R0, 0xa0, RZ ;  /* 0x000000a000006810 */ /* 0x000fe20007ffe0ff */
[----:B------:R-:W-:Y:S01]  /*8630*/  @!PT LDS RZ, [RZ] ;  /* 0x00000000fffff984 */ /* 0x000fe20000000800 */
[----:B------:R-:W-:Y:S01]  /*8640*/  @!PT LDS RZ, [RZ] ;  /* 0x00000000fffff984 */ /* 0x000fe20000000800 */
[----:B------:R-:W-:Y:S01]  /*8650*/  @!PT LDS RZ, [RZ] ;  /* 0x00000000fffff984 */ /* 0x000fe20000000800 */
[----:B------:R-:W-:Y:S01]  /*8660*/  @!PT LDS RZ, [RZ] ;  /* 0x00000000fffff984 */ /* 0x000fe20000000800 */
[----:B------:R4:W-:Y:S06]  /*8670*/  MEMBAR.ALL.CTA ;  /* 0x0000000000007992 */ /* 0x0009ec0000008000 */
[----:B----4-:R-:W4:Y:S01]  /*8680*/  FENCE.VIEW.ASYNC.S ;  /* 0x00000000000073c6 */ /* 0x010f220000000000 */
[----:B-1----:R-:W-:Y:S02]  /*8690*/  @P6 PRMT R0, R105, 0x654, R0 ;  /* 0x0000065469006816 */ /* 0x002fe40000000000 */
[----:B---3--:R-:W-:Y:S01]  /*86a0*/  LEA R6, R56, UR50, 0x3 ;  /* 0x0000003238067c11 */ /* 0x008fe2000f8e18ff */
[----:B----4-:R-:W-:Y:S06]  /*86b0*/  BAR.SYNC.DEFER_BLOCKING 0x1, 0x80 ;  /* 0x0042000000007b1d */ /* 0x010fec0000010000 */
[----:B------:R-:W-:Y:S05]  /*86c0*/  @P0 BRA `(.L_x_123) ;  /* 0x0000000000300947 */ /* 0x000fea0003800000 */
[----:B------:R-:W1:Y:S01]  /*86d0*/  LDCU.64 UR6, c[0x0][0x348] ;  /* 0x00006900ff0677ac */ /* 0x000e620008000a00 */
[----:B------:R-:W-:Y:S02]  /*86e0*/  R2UR UR10, R100 ;  /* 0x00000000640a72ca */ /* 0x000fe400000e0000 */
[----:B------:R-:W-:Y:S01]  /*86f0*/  R2UR UR11, R99 ;  /* 0x00000000630b72ca */ /* 0x000fe200000e0000 */
[----:B------:R-:W-:Y:S01]  /*8700*/  UIADD3 UR9, UPT, UPT, UR41, 0x20, URZ ;  /* 0x0000002029097890 */ /* 0x000fe2000fffe0ff */
[----:B------:R-:W-:Y:S01]  /*8710*/  R2UR UR12, R97 ;  /* 0x00000000610c72ca */ /* 0x000fe200000e0000 */
[----:B------:R-:W-:Y:S01]  /*8720*/  UIADD3 UR8, UPT, UPT, UR50, 0x2200, URZ ;  /* 0x0000220032087890 */ /* 0x000fe2000fffe0ff */
[----:B------:R-:W-:Y:S01]  /*8730*/  R2UR UR13, R98 ;  /* 0x00000000620d72ca */ /* 0x000fe200000e0000 */
[----:B-1----:R-:W-:Y:S04]  /*8740*/  UIADD3 UR4, UP0, UPT, UR6, 0x780, URZ ;  /* 0x0000078006047890 */ /* 0x002fe8000ff1e0ff */
[----:B------:R-:W-:Y:S09]  /*8750*/  UIADD3.X UR5, UPT, UPT, URZ, UR7, URZ, UP0, !UPT ;  /* 0x00000007ff057290 */ /* 0x000ff200087fe4ff */
[----:B------:R1:W-:Y:S01]  /*8760*/  UTMASTG.5D.IM2COL [UR8], [UR4] ;  /* 0x00000008040073b5 */ /* 0x0003e20008060000 */
[----:B------:R0:W-:Y:S01]  /*8770*/  UTMACMDFLUSH ;  /* 0x00000000000079b7 */ /* 0x0001e20000000000 */
[----:B-1----:R-:W-:Y:S04]  /*8780*/  DEPBAR.LE SB0, 0x1 ;  /* 0x000080400000791a */ /* 0x002fe80000000000 */
.L_x_123:
[----:B------:R-:W-:Y:S05]  /*8790*/  BSYNC.RECONVERGENT B0 ;  /* 0x0000000000007941 */ /* 0x000fea0003800200 */
.L_x_122:
[----:B------:R-:W-:Y:S01]  /*87a0*/  BAR.SYNC.DEFER_BLOCKING 0x1, 0x80 ;  /* 0x0042000000007b1d */ /* 0x000fe20000010000 */
[----:B------:R-:W-:Y:S04]  /*87b0*/  UIADD3 UR4, UPT, UPT, UR51, 0x1, URZ ;  /* 0x0000000133047890 */ /* 0x000fe8000fffe0ff */
[----:B------:R-:W-:Y:S04]  /*87c0*/  UISETP.NE.AND UP0, UPT, UR4, 0x4, UPT ;  /* 0x000000040400788c */ /* 0x000fe8000bf05270 */
[----:B------:R-:W-:Y:S01]  /*87d0*/  USEL UR40, UR4, URZ, UP0 ;  /* 0x000000ff04287287 */ /* 0x000fe20008000000 */
[----:B------:R1:W-:Y:S01]  /*87e0*/  @P6 SYNCS.ARRIVE.TRANS64.RED.A1T0 RZ, [R0+URZ], RZ ;  /* 0x000000ff00ff69a7 */ /* 0x0003e200081004ff */
[----:B------:R-:W-:Y:S01]  /*87f0*/  BSSY B1, `(.L_x_124) ;  /* 0x0000017000017945 */ /* 0x000fe20003800000 */
[----:B------:R-:W3:Y:S02]  /*8800*/  @P6 SYNCS.PHASECHK.TRANS64.TRYWAIT P0, [R6+URZ+0x80], R2 ;  /* 0x00008002060065a7 */ /* 0x000ee400080011ff */
[----:B---3--:R-:W-:Y:S01]  /*8810*/  @P6 SEL R57, RZ, 0x1, !P0 ;  /* 0x00000001ff396807 */ /* 0x008fe20004000000 */
[----:B-1----:R-:W-:Y:S06]  /*8820*/  @!P6 BRA `(.L_x_125) ;  /* 0x00000000004ce947 */ /* 0x002fec0003800000 */
        /* <DEDUP_REMOVED lines=9> */
[----:B------:R-:W-:Y:S04]  /*88c0*/  SHF.L.U32 R5, R79, 0x1f, RZ ;  /* 0x0000001f4f057819 */ /* 0x000fe800000006ff */
[----:B------:R-:W1:Y:S02]  /*88d0*/  SYNCS.PHASECHK.TRANS64.TRYWAIT P0, [R6+URZ+0x80], R5 ;  /* 0x00008005060075a7 */ /* 0x000e6400080011ff */
[----:B-1----:R-:W-:Y:S05]  /*88e0*/  @!P0 BRA `(.L_x_128) ;  /* 0x0000002400cc8947 */ /* 0x002fea0003800000 */
.L_x_127:
[----:B------:R-:W-:Y:S05]  /*88f0*/  BSYNC B0 ;  /* 0x0000000000007941 */ /* 0x000fea0003800000 */
.L_x_126:
[----:B------:R-:W-:Y:S02]  /*8900*/  ISETP.NE.AND P0, PT, R58, RZ, PT ;  /* 0x000000ff3a00720c */ /* 0x000fe40003f05270 */
[----:B------:R-:W-:Y:S11]  /*8910*/  IADD3 R56, PT, PT, R56, 0x1, RZ ;  /* 0x0000000138387810 */ /* 0x000ff60007ffe0ff */
[----:B------:R3:W4:Y:S04]  /*8920*/  @P0 LDS.128 R48, [R4] ;  /* 0x0000000004300984 */ /* 0x0007280000000c00 */
[----:B------:R3:W1:Y:S04]  /*8930*/  @P0 LDS.128 R52, [R3+0x10] ;  /* 0x0000100003340984 */ /* 0x0006680000000c00 */
[----:B------:R3:W1:Y:S04]  /*8940*/  @P0 LDS.128 R60, [R2+0x20] ;  /* 0x00002000023c0984 */ /* 0x0006680000000c00 */
[----:B------:R3:W1:Y:S02]  /*8950*/  @P0 LDS.128 R68, [R0+0x30] ;  /* 0x0000300000440984 */ /* 0x0006640000000c00 */
.L_x_125:
[----:B------:R-:W-:Y:S05]  /*8960*/  BSYNC B1 ;  /* 0x0000000000017941 */ /* 0x000fea0003800000 */
.L_x_124:
[----:B---3--:R-:W-:Y:S05]  /*8970*/  VIADD R0, R39, 0x40 ;  /* 0x0000004027007836 */ /* 0x008fea0000000000 */
[----:B------:R-:W-:Y:S04]  /*8980*/  SHF.R.U32.HI R0, RZ, 0x15, R0 ;  /* 0x00000015ff007819 */ /* 0x000fe80000011600 */
[----:B------:R-:W-:Y:S11]  /*8990*/  LOP3.LUT P0, RZ, R0, 0x3, R84, 0x48, !PT ;  /* 0x0000000300ff7812 */ /* 0x000ff60007804854 */
[----:B------:R-:W-:Y:S02]  /*89a0*/  @!UPT UIADD3 URZ, UPT, UPT, URZ, URZ, URZ ;  /* 0x000000fffffff290 */ /* 0x000fe4000fffe0ff */
[----:B------:R-:W-:Y:S05]  /*89b0*/  @!P0 BRA `(.L_x_129) ;  /* 0x0000000000408947 */ /* 0x000fea0003800000 */
[----:B------:R-:W1:Y:S01]  /*89c0*/  LDCU.64 UR8, c[0x4][0x70] ;  /* 0x01000e00ff0877ac */ /* 0x000e620008000a00 */
[----:B------:R-:W-:Y:S01]  /*89d0*/  MOV R3, 0x0 ;  /* 0x0000000000037802 */ /* 0x000fe20000000f00 */
[----:B------:R-:W-:Y:S02]  /*89e0*/  HFMA2 R12, -RZ, RZ, 0, 5.9604644775390625e-08 ;  /* 0x00000001ff0c7431 */ /* 0x000fe400000001ff */
[----:B------:R-:W-:Y:S02]  /*89f0*/  IMAD.MOV.U32 R8, RZ, RZ, 0x192 ;  /* 0x00000192ff087424 */ /* 0x000fe400078e00ff */
[----:B------:R-:W-:Y:S01]  /*8a00*/  IMAD.MOV.U32 R13, RZ, RZ, RZ ;  /* 0x000000ffff0d7224 */ /* 0x000fe200078e00ff */
[----:B------:R-:W3:Y:S01]  /*8a10*/  LDCU.64 UR6, c[0x4][0x78] ;  /* 0x01000f00ff0677ac */ /* 0x000ee20008000a00 */
[----:B------:R-:W2:Y:S01]  /*8a20*/  LDC.64 R2, c[0x4][R3] ;  /* 0x0100000003027b82 */ /* 0x000ea20000000a00 */
[----:B------:R-:W5:Y:S01]  /*8a30*/  LDCU.64 UR4, c[0x4][0x10] ;  /* 0x01000200ff0477ac */ /* 0x000f620008000a00 */
[----:B-1----:R-:W-:Y:S01]  /*8a40*/  MOV R5, UR9 ;  /* 0x0000000900057c02 */ /* 0x002fe20008000f00 */
[----:B------:R-:W-:Y:S01]  /*8a50*/  IMAD.U32 R4, RZ, RZ, UR8 ;  /* 0x00000008ff047e24 */ /* 0x000fe2000f8e00ff */
[----:B---3--:R-:W-:Y:S01]  /*8a60*/  MOV R7, UR7 ;  /* 0x0000000700077c02 */ /* 0x008fe20008000f00 */
[----:B------:R-:W-:Y:S01]  /*8a70*/  IMAD.U32 R6, RZ, RZ, UR6 ;  /* 0x00000006ff067e24 */ /* 0x000fe2000f8e00ff */
[----:B-----5:R-:W-:Y:S01]  /*8a80*/  MOV R11, UR5 ;  /* 0x00000005000b7c02 */ /* 0x020fe20008000f00 */
[----:B------:R-:W-:Y:S02]  /*8a90*/  IMAD.U32 R10, RZ, RZ, UR4 ;  /* 0x00000004ff0a7e24 */ /* 0x000fe4000f8e00ff */
[----:B------:R-:W-:Y:S07]  /*8aa0*/  LEPC R20, `(.L_x_129) ;  /* 0x000000001014794e */ /* 0x000fee0000000000 */
[----:B--2-4-:R-:W-:Y:S05]  /*8ab0*/  CALL.ABS.NOINC R2 ;  /* 0x0000000002007343 */ /* 0x014fea0003c00000 */
.L_x_129:
[----:B------:R-:W-:Y:S05]  /*8ac0*/  WARPSYNC.ALL ;  /* 0x0000000000007948 */ /* 0x000fea0003800000 */
[----:B------:R-:W-:Y:S01]  /*8ad0*/  R2UR UR4, R39 ;  /* 0x00000000270472ca */ /* 0x000fe200000e0000 */
[--C-:B----4-:R-:W-:Y:S01]  /*8ae0*/  HADD2.F32 R40, -RZ, R48.reuse.H0_H0 ;  /* 0x20000030ff287230 */ /* 0x110fe20000004100 */
[----:B------:R-:W-:Y:S01]  /*8af0*/  ISETP.NE.AND P6, PT, R102, RZ, PT ;  /* 0x000000ff6600720c */ /* 0x000fe20003fc5270 */
[----:B------:R-:W-:Y:S01]  /*8b00*/  HADD2.F32 R42, -RZ, R48.H1_H1 ;  /* 0x30000030ff2a7230 */ /* 0x000fe20000004100 */
[----:B------:R-:W-:Y:S01]  /*8b10*/  ISETP.NE.AND P0, PT, R82, RZ, PT ;  /* 0x000000ff5200720c */ /* 0x000fe20003f05270 */
[----:B------:R-:W-:Y:S01]  /*8b20*/  HADD2.F32 R43, -RZ, R49.H0_H0 ;  /* 0x20000031ff2b7230 */ /* 0x000fe20000004100 */
[----:B------:R-:W-:Y:S07]  /*8b30*/  BSSY.RECONVERGENT B0, `(.L_x_130) ;  /* 0x000008d000007945 */ /* 0x000fee0003800200 */
[----:B-1----:R-:W1:Y:S02]  /*8b40*/  LDTM.x32 R4, tmem[UR4+0x40] ;  /* 0x00004004000479ee */ /* 0x002e6400082c0000 */
[C---:B-1----:R-:W-:Y:S01]  /*8b50*/  FMUL R0, R38.reuse, R4 ;  /* 0x0000000426007220 */ /* 0x042fe20000400000 */
[C---:B------:R-:W-:Y:S01]  /*8b60*/  FMUL R4, R38.reuse, R8 ;  /* 0x0000000826047220 */ /* 0x040fe20000400000 */
[C---:B------:R-:W-:Y:S01]  /*8b70*/  FMUL R2, R38.reuse, R5 ;  /* 0x0000000526027220 */ /* 0x040fe20000400000 */
[C---:B------:R-:W-:Y:S01]  /*8b80*/  FMUL R8, R38.reuse, R12 ;  /* 0x0000000c26087220 */ /* 0x040fe20000400000 */
[C---:B------:R-:W-:Y:S01]  /*8b90*/  FFMA R0, R41.reuse, R40, R0 ;  /* 0x0000002829007223 */ /* 0x040fe20000000000 */
[C---:B------:R-:W-:Y:S01]  /*8ba0*/  FMUL R3, R38.reuse, R6 ;  /* 0x0000000626037220 */ /* 0x040fe20000400000 */
[C---:B------:R-:W-:Y:S01]  /*8bb0*/  FFMA R2, R41.reuse, R42, R2 ;  /* 0x0000002a29027223 */ /* 0x040fe20000000002 */
[--C-:B------:R-:W-:Y:S02]  /*8bc0*/  HADD2.F32 R40, -RZ, R51.reuse.H0_H0 ;  /* 0x20000033ff287230 */ /* 0x100fe40000004100 */
[----:B------:R-:W-:Y:S01]  /*8bd0*/  FMUL R5, R38, R9 ;  /* 0x0000000926057220 */ /* 0x000fe20000400000 */
[C---:B------:R-:W-:Y:S01]  /*8be0*/  FFMA R3, R41.reuse, R43, R3 ;  /* 0x0000002b29037223 */ /* 0x040fe20000000003 */
[----:B------:R-:W-:Y:S01]  /*8bf0*/  HADD2.F32 R42, -RZ, R51.H1_H1 ;  /* 0x30000033ff2a7230 */ /* 0x000fe20000004100 */
[----:B------:R-:W-:Y:S01]  /*8c00*/  F2FP.F16.F32.PACK_AB R44, R2, R0 ;  /* 0x00000000022c723e */ /* 0x000fe200000000ff */
[C---:B------:R-:W-:Y:S01]  /*8c10*/  FMUL R12, R38.reuse, R16 ;  /* 0x00000010260c7220 */ /* 0x040fe20000400000 */
[C---:B------:R-:W-:Y:S01]  /*8c20*/  FMUL R6, R38.reuse, R10 ;  /* 0x0000000a26067220 */ /* 0x040fe20000400000 */
[--C-:B------:R-:W-:Y:S02]  /*8c30*/  HADD2.F32 R0, -RZ, R52.reuse.H0_H0 ;  /* 0x20000034ff007230 */ /* 0x100fe40000004100 */
[C---:B------:R-:W-:Y:S01]  /*8c40*/  FMUL R9, R38.reuse, R13 ;  /* 0x0000000d26097220 */ /* 0x040fe20000400000 */
[C---:B------:R-:W-:Y:S01]  /*8c50*/  FMUL R16, R38.reuse, R20 ;  /* 0x0000001426107220 */ /* 0x040fe20000400000 */
[----:B------:R-:W-:Y:S02]  /*8c60*/  HADD2.F32 R2, -RZ, R52.H1_H1 ;  /* 0x30000034ff027230 */ /* 0x000fe40000004100 */
[C---:B------:R-:W-:Y:S01]  /*8c70*/  FMUL R10, R38.reuse, R14 ;  /* 0x0000000e260a7220 */ /* 0x040fe20000400000 */
        /* <DEDUP_REMOVED lines=14> */
[--C-:B------:R-:W-:Y:S02]  /*8d60*/  HADD2.F32 R33, -RZ, R50.reuse.H0_H0 ;  /* 0x20000032ff217230 */ /* 0x100fe40000004100 */
[C---:B------:R-:W-:Y:S01]  /*8d70*/  FMUL R30, R38.reuse, R34 ;  /* 0x00000022261e7220 */ /* 0x040fe20000400000 */
[----:B------:R-:W-:Y:S02]  /*8d80*/  HADD2.F32 R34, -RZ, R50.H1_H1 ;  /* 0x30000032ff227230 */ /* 0x000fe40000004100 */
[C---:B------:R-:W-:Y:S01]  /*8d90*/  FFMA R7, R41.reuse, R32, R7 ;  /* 0x0000002029077223 */ /* 0x040fe20000000007 */
[C---:B------:R-:W-:Y:S01]  /*8da0*/  FMUL R11, R38.reuse, R11 ;  /* 0x0000000b260b7220 */ /* 0x040fe20000400000 */
[C---:B------:R-:W-:Y:S01]  /*8db0*/  FFMA R4, R41.reuse, R33, R4 ;  /* 0x0000002129047223 */ /* 0x040fe20000000004 */
[C---:B------:R-:W-:Y:S01]  /*8dc0*/  FMUL R15, R38.reuse, R15 ;  /* 0x0000000f260f7220 */ /* 0x040fe20000400000 */
[C---:B------:R-:W-:Y:S01]  /*8dd0*/  FFMA R5, R41.reuse, R34, R5 ;  /* 0x0000002229057223 */ /* 0x040fe20000000005 */
[----:B------:R-:W-:Y:S01]  /*8de0*/  FFMA R6, R41, R40, R6 ;  /* 0x0000002829067223 */ /* 0x000fe20000000006 */
[----:B------:R-:W-:Y:S01]  /*8df0*/  F2FP.F16.F32.PACK_AB R45, R7, R3 ;  /* 0x00000003072d723e */ /* 0x000fe200000000ff */
[C---:B------:R-:W-:Y:S01]  /*8e00*/  FFMA R11, R41.reuse, R42, R11 ;  /* 0x0000002a290b7223 */ /* 0x040fe2000000000b */
[C---:B------:R-:W-:Y:S01]  /*8e10*/  FFMA R8, R41.reuse, R0, R8 ;  /* 0x0000000029087223 */ /* 0x040fe20000000008 */
[--C-:B------:R-:W-:Y:S02]  /*8e20*/  HADD2.F32 R3, -RZ, R53.reuse.H0_H0 ;  /* 0x20000035ff037230 */ /* 0x100fe40000004100 */
[C---:B------:R-:W-:Y:S01]  /*8e30*/  FFMA R9, R41.reuse, R2, R9 ;  /* 0x0000000229097223 */ /* 0x040fe20000000009 */
[----:B------:R-:W-:Y:S02]  /*8e40*/  HADD2.F32 R0, -RZ, R53.H1_H1 ;  /* 0x30000035ff007230 */ /* 0x000fe40000004100 */
[C---:B------:R-:W-:Y:S01]  /*8e50*/  FMUL R19, R38.reuse, R19 ;  /* 0x0000001326137220 */ /* 0x040fe20000400000 */
[--C-:B------:R-:W-:Y:S02]  /*8e60*/  HADD2.F32 R2, -RZ, R54.reuse.H0_H0 ;  /* 0x20000036ff027230 */ /* 0x100fe40000004100 */
[C---:B------:R-:W-:Y:S01]  /*8e70*/  FFMA R10, R41.reuse, R3, R10 ;  /* 0x00000003290a7223 */ /* 0x040fe2000000000a */
[--C-:B------:R-:W-:Y:S02]  /*8e80*/  HADD2.F32 R3, -RZ, R55.reuse.H0_H0 ;  /* 0x20000037ff037230 */ /* 0x100fe40000004100 */
[C---:B------:R-:W-:Y:S01]  /*8e90*/  FFMA R15, R41.reuse, R0, R15 ;  /* 0x00000000290f7223 */ /* 0x040fe2000000000f */
[----:B------:R-:W-:Y:S02]  /*8ea0*/  HADD2.F32 R0, -RZ, R54.H1_H1 ;  /* 0x30000036ff007230 */ /* 0x000fe40000004100 */
[C---:B------:R-:W-:Y:S01]  /*8eb0*/  FFMA R12, R41.reuse, R2, R12 ;  /* 0x00000002290c7223 */ /* 0x040fe2000000000c */
[--C-:B------:R-:W-:Y:S02]  /*8ec0*/  HADD2.F32 R2, -RZ, R60.reuse.H0_H0 ;  /* 0x2000003cff027230 */ /* 0x100fe40000004100 */
[C---:B------:R-:W-:Y:S01]  /*8ed0*/  FMUL R23, R38.reuse, R23 ;  /* 0x0000001726177220 */ /* 0x040fe20000400000 */
[C---:B------:R-:W-:Y:S01]  /*8ee0*/  FMUL R27, R38.reuse, R27 ;  /* 0x0000001b261b7220 */ /* 0x040fe20000400000 */
[C---:B------:R-:W-:Y:S01]  /*8ef0*/  FFMA R13, R41.reuse, R0, R13 ;  /* 0x00000000290d7223 */ /* 0x040fe2000000000d */
[----:B------:R-:W-:Y:S02]  /*8f00*/  HADD2.F32 R0, -RZ, R55.H1_H1 ;  /* 0x30000037ff007230 */ /* 0x000fe40000004100 */
[----:B------:R-:W-:Y:S01]  /*8f10*/  FFMA R14, R41, R3, R14 ;  /* 0x00000003290e7223 */ /* 0x000fe2000000000e */
[----:B------:R-:W-:Y:S01]  /*8f20*/  HADD2.F32 R3, -RZ, R60.H1_H1 ;  /* 0x3000003cff037230 */ /* 0x000fe20000004100 */
[----:B------:R-:W-:Y:S01]  /*8f30*/  F2FP.F16.F32.PACK_AB R46, R5, R4 ;  /* 0x00000004052e723e */ /* 0x000fe200000000ff */
[C---:B------:R-:W-:Y:S01]  /*8f40*/  FMUL R31, R38.reuse, R31 ;  /* 0x0000001f261f7220 */ /* 0x040fe20000400000 */
[C---:B------:R-:W-:Y:S01]  /*8f50*/  FFMA R19, R41.reuse, R0, R19 ;  /* 0x0000000029137223 */ /* 0x040fe20000000013 */
[--C-:B------:R-:W-:Y:S02]  /*8f60*/  HADD2.F32 R0, -RZ, R61.reuse.H0_H0 ;  /* 0x2000003dff007230 */ /* 0x100fe40000004100 */
[C---:B------:R-:W-:Y:S01]  /*8f70*/  FFMA R16, R41.reuse, R2, R16 ;  /* 0x0000000229107223 */ /* 0x040fe20000000010 */
[----:B------:R-:W-:Y:S01]  /*8f80*/  FFMA R17, R41, R3, R17 ;  /* 0x0000000329117223 */ /* 0x000fe20000000011 */
[----:B------:R-:W-:Y:S01]  /*8f90*/  HADD2.F32 R2, -RZ, R61.H1_H1 ;  /* 0x3000003dff027230 */ /* 0x000fe20000004100 */
[----:B------:R-:W-:Y:S01]  /*8fa0*/  F2FP.F16.F32.PACK_AB R47, R11, R6 ;  /* 0x000000060b2f723e */ /* 0x000fe200000000ff */
[----:B------:R-:W-:Y:S01]  /*8fb0*/  FFMA R18, R41, R0, R18 ;  /* 0x0000000029127223 */ /* 0x000fe20000000012 */
[--C-:B------:R-:W-:Y:S01]  /*8fc0*/  HADD2.F32 R0, -RZ, R62.reuse.H0_H0 ;  /* 0x2000003eff007230 */ /* 0x100fe20000004100 */
[----:B------:R-:W-:Y:S01]  /*8fd0*/  F2FP.F16.F32.PACK_AB R8, R9, R8 ;  /* 0x000000080908723e */ /* 0x000fe200000000ff */
[C---:B------:R-:W-:Y:S01]  /*8fe0*/  FFMA R23, R41.reuse, R2, R23 ;  /* 0x0000000229177223 */ /* 0x040fe20000000017 */
[----:B------:R1:W-:Y:S01]  /*8ff0*/  STS.128 [R80+0x4000], R44 ;  /* 0x0040002c50007388 */ /* 0x0003e20000000c00 */
[----:B------:R-:W-:Y:S02]  /*9000*/  HADD2.F32 R2, -RZ, R62.H1_H1 ;  /* 0x3000003eff027230 */ /* 0x000fe40000004100 */
[----:B------:R-:W-:Y:S01]  /*9010*/  FFMA R20, R41, R0, R20 ;  /* 0x0000000029147223 */ /* 0x000fe20000000014 */
[--C-:B------:R-:W-:Y:S01]  /*9020*/  HADD2.F32 R3, -RZ, R63.reuse.H0_H0 ;  /* 0x2000003fff037230 */ /* 0x100fe20000004100 */
[----:B------:R-:W-:Y:S01]  /*9030*/  F2FP.F16.F32.PACK_AB R9, R15, R10 ;  /* 0x0000000a0f09723e */ /* 0x000fe200000000ff */
[----:B------:R-:W-:Y:S02]  /*9040*/  HADD2.F32 R0, -RZ, R63.H1_H1 ;  /* 0x3000003fff007230 */ /* 0x000fe40000004100 */
[C---:B------:R-:W-:Y:S01]  /*9050*/  FFMA R21, R41.reuse, R2, R21 ;  /* 0x0000000229157223 */ /* 0x040fe20000000015 */
[--C-:B------:R-:W-:Y:S02]  /*9060*/  HADD2.F32 R2, -RZ, R68.reuse.H0_H0 ;  /* 0x20000044ff027230 */ /* 0x100fe40000004100 */
[C---:B------:R-:W-:Y:S01]  /*9070*/  FFMA R22, R41.reuse, R3, R22 ;  /* 0x0000000329167223 */ /* 0x040fe20000000016 */
[--C-:B------:R-:W-:Y:S02]  /*9080*/  HADD2.F32 R3, -RZ, R69.reuse.H0_H0 ;  /* 0x20000045ff037230 */ /* 0x100fe40000004100 */
[----:B------:R-:W-:Y:S01]  /*9090*/  FFMA R27, R41, R0, R27 ;  /* 0x00000000291b7223 */ /* 0x000fe2000000001b */
[----:B------:R-:W-:Y:S01]  /*90a0*/  HADD2.F32 R0, -RZ, R68.H1_H1 ;  /* 0x30000044ff007230 */ /* 0x000fe20000004100 */
[----:B------:R-:W-:Y:S01]  /*90b0*/  F2FP.F16.F32.PACK_AB R10, R13, R12 ;  /* 0x0000000c0d0a723e */ /* 0x000fe200000000ff */
[----:B------:R-:W-:Y:S01]  /*90c0*/  FFMA R24, R41, R2, R24 ;  /* 0x0000000229187223 */ /* 0x000fe20000000018 */
[----:B------:R-:W-:Y:S01]  /*90d0*/  F2FP.F16.F32.PACK_AB R11, R19, R14 ;  /* 0x0000000e130b723e */ /* 0x000fe200000000ff */
[--C-:B------:R-:W-:Y:S02]  /*90e0*/  HADD2.F32 R2, -RZ, R70.reuse.H0_H0 ;  /* 0x20000046ff027230 */ /* 0x100fe40000004100 */
[C---:B------:R-:W-:Y:S01]  /*90f0*/  FFMA R25, R41.reuse, R0, R25 ;  /* 0x0000000029197223 */ /* 0x040fe20000000019 */
[----:B------:R-:W-:Y:S02]  /*9100*/  HADD2.F32 R0, -RZ, R69.H1_H1 ;  /* 0x30000045ff007230 */ /* 0x000fe40000004100 */
[----:B------:R-:W-:Y:S01]  /*9110*/  FFMA R26, R41, R3, R26 ;  /* 0x00000003291a7223 */ /* 0x000fe2000000001a */
[----:B------:R1:W-:Y:S01]  /*9120*/  STS.128 [R95+0x4010], R8 ;  /* 0x004010085f007388 */ /* 0x0003e20000000c00 */
[----:B------:R-:W-:Y:S01]  /*9130*/  HADD2.F32 R3, -RZ, R70.H1_H1 ;  /* 0x30000046ff037230 */ /* 0x000fe20000004100 */
[----:B------:R-:W-:Y:S01]  /*9140*/  F2FP.F16.F32.PACK_AB R16, R17, R16 ;  /* 0x000000101110723e */ /* 0x000fe200000000ff */
[--C-:B------:R-:W-:Y:S01]  /*9150*/  HADD2.F32 R4, -RZ, R71.reuse.H0_H0 ;  /* 0x20000047ff047230 */ /* 0x100fe20000004100 */
[----:B------:R-:W-:Y:S01]  /*9160*/  F2FP.F16.F32.PACK_AB R17, R23, R18 ;  /* 0x000000121711723e */ /* 0x000fe200000000ff */
[----:B------:R-:W-:Y:S02]  /*9170*/  HADD2.F32 R5, -RZ, R71.H1_H1 ;  /* 0x30000047ff057230 */ /* 0x000fe40000004100 */
        /* <DEDUP_REMOVED lines=12> */
[----:B------:R-:W-:Y:S02]  /*9240*/  F2FP.F16.F32.PACK_AB R27, R35, R30 ;  /* 0x0000001e231b723e */ /* 0x000fe400000000ff */
[----:B------:R-:W-:Y:S02]  /*9250*/  MOV R0, UR40 ;  /* 0x0000002800007c02 */ /* 0x000fe40008000f00 */
[----:B------:R-:W-:Y:S01]  /*9260*/  LEA R2, R56, UR50, 0x3 ;  /* 0x0000003238027c11 */ /* 0x000fe2000f8e18ff */
[----:B------:R1:W-:Y:S01]  /*9270*/  STS.128 [R104+0x4030], R24 ;  /* 0x0040301868007388 */ /* 0x0003e20000000c00 */
[----:B------:R-:W-:Y:S02]  /*9280*/  @P6 LEA R0, R0, UR50, 0x3 ;  /* 0x0000003200006c11 */ /* 0x000fe4000f8e18ff */
[----:B------:R-:W-:Y:S02]  /*9290*/  @P6 SHF.L.U32 R3, R79, 0x1f, RZ ;  /* 0x0000001f4f036819 */ /* 0x000fe400000006ff */
[----:B------:R-:W-:Y:S01]  /*92a0*/  @P6 IADD3 R0, PT, PT, R0, 0xa0, RZ ;  /* 0x000000a000006810 */ /* 0x000fe20007ffe0ff */
[----:B------:R-:W-:Y:S01]  /*92b0*/  @!PT LDS RZ, [RZ] ;  /* 0x00000000fffff984 */ /* 0x000fe20000000800 */
[----:B------:R-:W-:Y:S01]  /*92c0*/  @!PT LDS RZ, [RZ] ;  /* 0x00000000fffff984 */ /* 0x000fe20000000800 */
[----:B------:R-:W-:Y:S01]  /*92d0*/  @!PT LDS RZ, [RZ] ;  /* 0x00000000fffff984 */ /* 0x000fe20000000800 */
[----:B------:R-:W-:Y:S01]  /*92e0*/  @!PT LDS RZ, [RZ] ;  /* 0x00000000fffff984 */ /* 0x000fe20000000800 */
[----:B------:R3:W-:Y:S06]  /*92f0*/  MEMBAR.ALL.CTA ;  /* 0x0000000000007992 */ /* 0x0007ec0000008000 */
[----:B---3--:R-:W3:Y:S01]  /*9300*/  FENCE.VIEW.ASYNC.S ;  /* 0x00000000000073c6 */ /* 0x008ee20000000000 */
[----:B------:R-:W-:Y:S01]  /*9310*/  @P6 PRMT R0, R105, 0x654, R0 ;  /* 0x0000065469006816 */ /* 0x000fe20000000000 */
[----:B---3--:R-:W-:Y:S06]  /*9320*/  BAR.SYNC.DEFER_BLOCKING 0x1, 0x80 ;  /* 0x0042000000007b1d */ /* 0x008fec0000010000 */
[----:B------:R-:W-:Y:S05]  /*9330*/  @P0 BRA `(.L_x_131) ;  /* 0x0000000000300947 */ /* 0x000fea0003800000 */
[----:B------:R-:W3:Y:S01]  /*9340*/  LDCU.64 UR6, c[0x0][0x348] ;  /* 0x00006900ff0677ac */ /* 0x000ee20008000a00 */
[----:B------:R-:W-:Y:S02]  /*9350*/  R2UR UR10, R100 ;  /* 0x00000000640a72ca */ /* 0x000fe400000e0000 */
[----:B------:R-:W-:Y:S01]  /*9360*/  R2UR UR11, R99 ;  /* 0x00000000630b72ca */ /* 0x000fe200000e0000 */
[----:B------:R-:W-:Y:S01]  /*9370*/  UIADD3 UR9, UPT, UPT, UR41, 0x40, URZ ;  /* 0x0000004029097890 */ /* 0x000fe2000fffe0ff */
[----:B------:R-:W-:Y:S01]  /*9380*/  R2UR UR12, R97 ;  /* 0x00000000610c72ca */ /* 0x000fe200000e0000 */
[----:B------:R-:W-:Y:S01]  /*9390*/  UIADD3 UR8, UPT, UPT, UR50, 0x4200, URZ ;  /* 0x0000420032087890 */ /* 0x000fe2000fffe0ff */
[----:B------:R-:W-:Y:S01]  /*93a0*/  R2UR UR13, R98 ;  /* 0x00000000620d72ca */ /* 0x000fe200000e0000 */
[----:B---3--:R-:W-:Y:S04]  /*93b0*/  UIADD3 UR4, UP0, UPT, UR6, 0x780, URZ ;  /* 0x0000078006047890 */ /* 0x008fe8000ff1e0ff */
[----:B------:R-:W-:Y:S09]  /*93c0*/  UIADD3.X UR5, UPT, UPT, URZ, UR7, URZ, UP0, !UPT ;  /* 0x00000007ff057290 */ /* 0x000ff200087fe4ff */
[----:B------:R3:W-:Y:S01]  /*93d0*/  UTMASTG.5D.IM2COL [UR8], [UR4] ;  /* 0x00000008040073b5 */ /* 0x0007e20008060000 */
[----:B------:R0:W-:Y:S01]  /*93e0*/  UTMACMDFLUSH ;  /* 0x00000000000079b7 */ /* 0x0001e20000000000 */
[----:B---3--:R-:W-:Y:S04]  /*93f0*/  DEPBAR.LE SB0, 0x1 ;  /* 0x000080400000791a */ /* 0x008fe80000000000 */
.L_x_131:
[----:B------:R-:W-:Y:S05]  /*9400*/  BSYNC.RECONVERGENT B0 ;  /* 0x0000000000007941 */ /* 0x000fea0003800200 */
.L_x_130:
[----:B------:R-:W-:Y:S01]  /*9410*/  BAR.SYNC.DEFER_BLOCKING 0x1, 0x80 ;  /* 0x0042000000007b1d */ /* 0x000fe20000010000 */
[----:B------:R-:W-:Y:S04]  /*9420*/  UIADD3 UR4, UPT, UPT, UR40, 0x1, URZ ;  /* 0x0000000128047890 */ /* 0x000fe8000fffe0ff */
[----:B------:R-:W-:Y:S04]  /*9430*/  UISETP.NE.AND UP0, UPT, UR4, 0x4, UPT ;  /* 0x000000040400788c */ /* 0x000fe8000bf05270 */
[----:B------:R-:W-:Y:S01]  /*9440*/  USEL UR51, UR4, URZ, UP0 ;  /* 0x000000ff04337287 */ /* 0x000fe20008000000 */
[----:B------:R3:W-:Y:S01]  /*9450*/  @P6 SYNCS.ARRIVE.TRANS64.RED.A1T0 RZ, [R0+URZ], RZ ;  /* 0x000000ff00ff69a7 */ /* 0x0007e200081004ff */
[----:B------:R-:W-:Y:S01]  /*9460*/  BSSY B1, `(.L_x_132) ;  /* 0x0000017000017945 */ /* 0x000fe20003800000 */
[----:B------:R-:W4:Y:S02]  /*9470*/  @P6 SYNCS.PHASECHK.TRANS64.TRYWAIT P0, [R2+URZ+0x80], R3 ;  /* 0x00008003020065a7 */ /* 0x000f2400080011ff */
[----:B----4-:R-:W-:Y:S01]  /*9480*/  @P6 SEL R57, RZ, 0x1, !P0 ;  /* 0x00000001ff396807 */ /* 0x010fe20004000000 */
[----:B---3--:R-:W-:Y:S06]  /*9490*/  @!P6 BRA `(.L_x_133) ;  /* 0x00000000004ce947 */ /* 0x008fec0003800000 */
        /* <DEDUP_REMOVED lines=10> */
[----:B------:R-:W3:Y:S02]  /*9540*/  SYNCS.PHASECHK.TRANS64.TRYWAIT P0, [R2+URZ+0x80], R5 ;  /* 0x00008005020075a7 */ /* 0x000ee400080011ff */
[----:B---3--:R-:W-:Y:S05]  /*9550*/  @!P0 BRA `(.L_x_136) ;  /* 0x0000001800c48947 */ /* 0x008fea0003800000 */
.L_x_135:
[----:B------:R-:W-:Y:S05]  /*9560*/  BSYNC B0 ;  /* 0x0000000000007941 */ /* 0x000fea0003800000 */
.L_x_134:
[----:B------:R-:W-:Y:S11]  /*9570*/  ISETP.NE.AND P0, PT, R58, RZ, PT ;  /* 0x000000ff3a00720c */ /* 0x000ff60003f05270 */
[----:B------:R-:W-:Y:S02]  /*9580*/  @!UPT UIADD3 URZ, UPT, UPT, URZ, URZ, URZ ;  /* 0x000000fffffff290 */ /* 0x000fe4000fffe0ff */
[----:B------:R4:W1:Y:S04]  /*9590*/  @P0 LDS.128 R48, [R4] ;  /* 0x0000000004300984 */ /* 0x0008680000000c00 */
[----:B------:R4:W1:Y:S04]  /*95a0*/  @P0 LDS.128 R52, [R3+0x10] ;  /* 0x0000100003340984 */ /* 0x0008680000000c00 */
[----:B------:R4:W1:Y:S04]  /*95b0*/  @P0 LDS.128 R60, [R0+0x20] ;  /* 0x00002000003c0984 */ /* 0x0008680000000c00 */
[----:B------:R4:W1:Y:S02]  /*95c0*/  @P0 LDS.128 R68, [R56+0x30] ;  /* 0x0000300038440984 */ /* 0x0008640000000c00 */
.L_x_133:
[----:B------:R-:W-:Y:S05]  /*95d0*/  BSYNC B1 ;  /* 0x0000000000017941 */ /* 0x000fea0003800000 */
.L_x_132:
[----:B----4-:R-:W-:Y:S05]  /*95e0*/  VIADD R0, R39, 0x60 ;  /* 0x0000006027007836 */ /* 0x010fea0000000000 */
[----:B------:R-:W-:Y:S04]  /*95f0*/  SHF.R.U32.HI R0, RZ, 0x15, R0 ;  /* 0x00000015ff007819 */ /* 0x000fe80000011600 */
[----:B------:R-:W-:Y:S11]  /*9600*/  LOP3.LUT P0, RZ, R0, 0x3, R84, 0x48, !PT ;  /* 0x0000000300ff7812 */ /* 0x000ff60007804854 */
[----:B------:R-:W-:Y:S02]  /*9610*/  @!UPT UIADD3 URZ, UPT, UPT, URZ, URZ, URZ ;  /* 0x000000fffffff290 */ /* 0x000fe4000fffe0ff */
[----:B------:R-:W-:Y:S05]  /*9620*/  @!P0 BRA `(.L_x_137) ;  /* 0x0000000000408947 */ /* 0x000fea0003800000 */
[----:B------:R-:W4:Y:S01]  /*9630*/  LDCU.64 UR8, c[0x4][0x70] ;  /* 0x01000e00ff0877ac */ /* 0x000f220008000a00 */
[----:B------:R-:W-:Y:S01]  /*9640*/  MOV R3, 0x0 ;  /* 0x0000000000037802 */ /* 0x000fe20000000f00 */
[----:B------:R-:W-:Y:S02]  /*9650*/  HFMA2 R12, -RZ, RZ, 0, 5.9604644775390625e-08 ;  /* 0x00000001ff0c7431 */ /* 0x000fe400000001ff */
[----:B-1----:R-:W-:Y:S02]  /*9660*/  IMAD.MOV.U32 R8, RZ, RZ, 0x192 ;  /* 0x00000192ff087424 */ /* 0x002fe400078e00ff */
[----:B------:R-:W-:Y:S01]  /*9670*/  IMAD.MOV.U32 R13, RZ, RZ, RZ ;  /* 0x000000ffff0d7224 */ /* 0x000fe200078e00ff */
[----:B------:R-:W1:Y:S01]  /*9680*/  LDCU.64 UR6, c[0x4][0x78] ;  /* 0x01000f00ff0677ac */ /* 0x000e620008000a00 */
[----:B---3--:R-:W3:Y:S01]  /*9690*/  LDC.64 R2, c[0x4][R3] ;  /* 0x0100000003027b82 */ /* 0x008ee20000000a00 */
[----:B------:R-:W5:Y:S01]  /*96a0*/  LDCU.64 UR4, c[0x4][0x10] ;  /* 0x01000200ff0477ac */ /* 0x000f620008000a00 */
[----:B----4-:R-:W-:Y:S01]  /*96b0*/  MOV R5, UR9 ;  /* 0x0000000900057c02 */ /* 0x010fe20008000f00 */
[----:B------:R-:W-:Y:S01]  /*96c0*/  IMAD.U32 R4, RZ, RZ, UR8 ;  /* 0x00000008ff047e24 */ /* 0x000fe2000f8e00ff */
[----:B-1----:R-:W-:Y:S01]  /*96d0*/  MOV R7, UR7 ;  /* 0x0000000700077c02 */ /* 0x002fe20008000f00 */
[----:B------:R-:W-:Y:S01]  /*96e0*/  IMAD.U32 R6, RZ, RZ, UR6 ;  /* 0x00000006ff067e24 */ /* 0x000fe2000f8e00ff */
[----:B-----5:R-:W-:Y:S01]  /*96f0*/  MOV R11, UR5 ;  /* 0x00000005000b7c02 */ /* 0x020fe20008000f00 */
[----:B------:R-:W-:Y:S02]  /*9700*/  IMAD.U32 R10, RZ, RZ, UR4 ;  /* 0x00000004ff0a7e24 */ /* 0x000fe4000f8e00ff */
[----:B------:R-:W-:Y:S07]  /*9710*/  LEPC R20, `(.L_x_137) ;  /* 0x000000001014794e */ /* 0x000fee0000000000 */
[----:B--23--:R-:W-:Y:S05]  /*9720*/  CALL.ABS.NOINC R2 ;  /* 0x0000000002007343 */ /* 0x00cfea0003c00000 */
.L_x_137:
[----:B------:R-:W-:Y:S01]  /*9730*/  ISETP.NE.AND P0, PT, R82, RZ, PT ;  /* 0x000000ff5200720c */ /* 0x000fe20003f05270 */
[----:B------:R-:W-:Y:S05]  /*9740*/  WARPSYNC.ALL ;  /* 0x0000000000007948 */ /* 0x000fea0003800000 */
[----:B------:R-:W-:Y:S01]  /*9750*/  R2UR UR4, R39 ;  /* 0x00000000270472ca */ /* 0x000fe200000e0000 */
[--C-:B-1----:R-:W-:Y:S01]  /*9760*/  HADD2.F32 R39, -RZ, R48.reuse.H0_H0 ;  /* 0x20000030ff277230 */ /* 0x102fe20000004100 */
[----:B------:R-:W-:Y:S01]  /*9770*/  IADD3 R103, PT, PT, R103, 0xf0, RZ ;  /* 0x000000f067677810 */ /* 0x000fe20007ffe0ff */
[----:B------:R-:W-:Y:S01]  /*9780*/  HADD2.F32 R40, -RZ, R48.H1_H1 ;  /* 0x30000030ff287230 */ /* 0x000fe20000004100 */
[----:B------:R-:W-:Y:S01]  /*9790*/  BSSY.RECONVERGENT B0, `(.L_x_138) ;  /* 0x000008b000007945 */ /* 0x000fe20003800200 */
[--C-:B------:R-:W-:Y:S01]  /*97a0*/  HADD2.F32 R42, -RZ, R49.reuse.H0_H0 ;  /* 0x20000031ff2a7230 */ /* 0x100fe20000004100 */
[----:B------:R-:W-:Y:S01]  /*97b0*/  LOP3.LUT R103, R103, 0xfefffff8, RZ, 0xc0, !PT ;  /* 0xfefffff867677812 */ /* 0x000fe200078ec0ff */
[----:B------:R-:W-:Y:S02]  /*97c0*/  HADD2.F32 R43, -RZ, R49.H1_H1 ;  /* 0x30000031ff2b7230 */ /* 0x000fe40000004100 */
[--C-:B------:R-:W-:Y:S02]  /*97d0*/  HADD2.F32 R44, -RZ, R50.reuse.H0_H0 ;  /* 0x20000032ff2c7230 */ /* 0x100fe40000004100 */
[----:B------:R-:W-:Y:S02]  /*97e0*/  HADD2.F32 R45, -RZ, R50.H1_H1 ;  /* 0x30000032ff2d7230 */ /* 0x000fe40000004100 */
[----:B---3--:R-:W1:Y:S01]  /*97f0*/  LDTM.x32 R4, tmem[UR4+0x60] ;  /* 0x00006004000479ee */ /* 0x008e6200082c0000 */
[----:B------:R-:W-:Y:S01]  /*9800*/  NOP ;  /* 0x0000000000007918 */ /* 0x000fe20000000000 */
[----:B-1----:R1:W-:Y:S01]  /*9810*/  SYNCS.ARRIVE.TRANS64.RED.A1T0 RZ, [R103+URZ], RZ ;  /* 0x000000ff67ff79a7 */ /* 0x0023e200081004ff */
[--C-:B------:R-:W-:Y:S02]  /*9820*/  HADD2.F32 R46, -RZ, R51.reuse.H0_H0 ;  /* 0x20000033ff2e7230 */ /* 0x100fe40000004100 */
[----:B------:R-:W-:Y:S02]  /*9830*/  HADD2.F32 R47, -RZ, R51.H1_H1 ;  /* 0x30000033ff2f7230 */ /* 0x000fe40000004100 */
        /* <DEDUP_REMOVED lines=9> */
[C---:B------:R-:W-:Y:S01]  /*98d0*/  FMUL R4, R38.reuse, R4 ;  /* 0x0000000426047220 */ /* 0x040fe20000400000 */
[C---:B------:R-:W-:Y:S01]  /*98e0*/  FMUL R5, R38.reuse, R5 ;  /* 0x0000000526057220 */ /* 0x040fe20000400000 */
[C---:B------:R-:W-:Y:S01]  /*98f0*/  FMUL R6, R38.reuse, R6 ;  /* 0x0000000626067220 */ /* 0x040fe20000400000 */
[C---:B------:R-:W-:Y:S01]  /*9900*/  FMUL R7, R38.reuse, R7 ;  /* 0x0000000726077220 */ /* 0x040fe20000400000 */
[C---:B------:R-:W-:Y:S01]  /*9910*/  FFMA R4, R41.reuse, R39, R4 ;  /* 0x0000002729047223 */ /* 0x040fe20000000004 */
[C---:B------:R-:W-:Y:S01]  /*9920*/  FFMA R5, R41.reuse, R40, R5 ;  /* 0x0000002829057223 */ /* 0x040fe20000000005 */
[C---:B------:R-:W-:Y:S01]  /*9930*/  FFMA R6, R41.reuse, R42, R6 ;  /* 0x0000002a29067223 */ /* 0x040fe20000000006 */
[----:B------:R-:W-:Y:S01]  /*9940*/  FFMA R7, R41, R43, R7 ;  /* 0x0000002b29077223 */ /* 0x000fe20000000007 */
[C---:B------:R-:W-:Y:S01]  /*9950*/  FMUL R8, R38.reuse, R8 ;  /* 0x0000000826087220 */ /* 0x040fe20000400000 */
[C---:B------:R-:W-:Y:S01]  /*9960*/  FMUL R9, R38.reuse, R9 ;  /* 0x0000000926097220 */ /* 0x040fe20000400000 */
[----:B------:R-:W-:Y:S01]  /*9970*/  F2FP.F16.F32.PACK_AB R4, R5, R4 ;  /* 0x000000040504723e */ /* 0x000fe200000000ff */
[C---:B------:R-:W-:Y:S01]  /*9980*/  FMUL R10, R38.reuse, R10 ;  /* 0x0000000a260a7220 */ /* 0x040fe20000400000 */
[----:B------:R-:W-:Y:S01]  /*9990*/  F2FP.F16.F32.PACK_AB R5, R7, R6 ;  /* 0x000000060705723e */ /* 0x000fe200000000ff */
[C---:B------:R-:W-:Y:S01]  /*99a0*/  FFMA R8, R41.reuse, R44, R8 ;  /* 0x0000002c29087223 */ /* 0x040fe20000000008 */
[C---:B------:R-:W-:Y:S01]  /*99b0*/  FFMA R9, R41.reuse, R45, R9 ;  /* 0x0000002d29097223 */ /* 0x040fe20000000009 */
[----:B------:R-:W-:Y:S01]  /*99c0*/  FFMA R10, R41, R46, R10 ;  /* 0x0000002e290a7223 */ /* 0x000fe2000000000a */
[C---:B------:R-:W-:Y:S01]  /*99d0*/  FMUL R11, R38.reuse, R11 ;  /* 0x0000000b260b7220 */ /* 0x040fe20000400000 */
[C---:B------:R-:W-:Y:S01]  /*99e0*/  FMUL R0, R38.reuse, R12 ;  /* 0x0000000c26007220 */ /* 0x040fe20000400000 */
[C---:B------:R-:W-:Y:S01]  /*99f0*/  FMUL R2, R38.reuse, R13 ;  /* 0x0000000d26027220 */ /* 0x040fe20000400000 */
[----:B------:R-:W-:Y:S01]  /*9a00*/  F2FP.F16.F32.PACK_AB R6, R9, R8 ;  /* 0x000000080906723e */ /* 0x000fe200000000ff */
[C---:B------:R-:W-:Y:S01]  /*9a10*/  FFMA R11, R41.reuse, R47, R11 ;  /* 0x0000002f290b7223 */ /* 0x040fe2000000000b */
[C---:B------:R-:W-:Y:S01]  /*9a20*/  FFMA R0, R41.reuse, R48, R0 ;  /* 0x0000003029007223 */ /* 0x040fe20000000000 */
[C---:B------:R-:W-:Y:S01]  /*9a30*/  FFMA R2, R41.reuse, R49, R2 ;  /* 0x0000003129027223 */ /* 0x040fe20000000002 */
[C---:B------:R-:W-:Y:S01]  /*9a40*/  FMUL R3, R38.reuse, R14 ;  /* 0x0000000e26037220 */ /* 0x040fe20000400000 */
[C---:B------:R-:W-:Y:S01]  /*9a50*/  FMUL R15, R38.reuse, R15 ;  /* 0x0000000f260f7220 */ /* 0x040fe20000400000 */
[C---:B------:R-:W-:Y:S01]  /*9a60*/  FMUL R12, R38.reuse, R16 ;  /* 0x00000010260c7220 */ /* 0x040fe20000400000 */
[C---:B------:R-:W-:Y:S01]  /*9a70*/  FMUL R13, R38.reuse, R17 ;  /* 0x00000011260d7220 */ /* 0x040fe20000400000 */
[C---:B------:R-:W-:Y:S01]  /*9a80*/  FFMA R3, R41.reuse, R50, R3 ;  /* 0x0000003229037223 */ /* 0x040fe20000000003 */
[C---:B------:R-:W-:Y:S01]  /*9a90*/  FMUL R14, R38.reuse, R18 ;  /* 0x00000012260e7220 */ /* 0x040fe20000400000 */
[----:B------:R-:W-:Y:S01]  /*9aa0*/  FFMA R15, R41, R51, R15 ;  /* 0x00000033290f7223 */ /* 0x000fe2000000000f */
[C---:B------:R-:W-:Y:S01]  /*9ab0*/  FMUL R19, R38.reuse, R19 ;  /* 0x0000001326137220 */ /* 0x040fe20000400000 */
[----:B------:R-:W-:Y:S01]  /*9ac0*/  F2FP.F16.F32.PACK_AB R7, R11, R10 ;  /* 0x0000000a0b07723e */ /* 0x000fe200000000ff */
[C---:B------:R-:W-:Y:S01]  /*9ad0*/  FFMA R12, R41.reuse, R52, R12 ;  /* 0x00000034290c7223 */ /* 0x040fe2000000000c */
[----:B------:R-:W-:Y:S02]  /*9ae0*/  HADD2.F32 R57, -RZ, R60.H1_H1 ;  /* 0x3000003cff397230 */ /* 0x000fe40000004100 */
[C---:B------:R-:W-:Y:S01]  /*9af0*/  FMUL R16, R38.reuse, R20 ;  /* 0x0000001426107220 */ /* 0x040fe20000400000 */
[C---:B------:R-:W-:Y:S01]  /*9b00*/  FFMA R13, R41.reuse, R53, R13 ;  /* 0x00000035290d7223 */ /* 0x040fe2000000000d */
[----:B------:R1:W-:Y:S01]  /*9b10*/  STS.128 [R80+0x6000], R4 ;  /* 0x0060000450007388 */ /* 0x0003e20000000c00 */
[--C-:B------:R-:W-:Y:S02]  /*9b20*/  HADD2.F32 R58, -RZ, R61.reuse.H0_H0 ;  /* 0x2000003dff3a7230 */ /* 0x100fe40000004100 */
[C---:B------:R-:W-:Y:S01]  /*9b30*/  FMUL R17, R38.reuse, R21 ;  /* 0x0000001526117220 */ /* 0x040fe20000400000 */
[C---:B------:R-:W-:Y:S01]  /*9b40*/  FFMA R14, R41.reuse, R54, R14 ;  /* 0x00000036290e7223 */ /* 0x040fe2000000000e */
[----:B------:R-:W-:Y:S02]  /*9b50*/  HADD2.F32 R59, -RZ, R61.H1_H1 ;  /* 0x3000003dff3b7230 */ /* 0x000fe40000004100 */
[C---:B------:R-:W-:Y:S01]  /*9b60*/  FMUL R18, R38.reuse, R22 ;  /* 0x0000001626127220 */ /* 0x040fe20000400000 */
[C---:B------:R-:W-:Y:S01]  /*9b70*/  FFMA R19, R41.reuse, R55, R19 ;  /* 0x0000003729137223 */ /* 0x040fe20000000013 */
        /* <DEDUP_REMOVED lines=13> */
[----:B------:R-:W-:Y:S01]  /*9c50*/  FMUL R27, R38, R27 ;  /* 0x0000001b261b7220 */ /* 0x000fe20000400000 */
[----:B------:R-:W-:Y:S01]  /*9c60*/  F2FP.F16.F32.PACK_AB R8, R2, R0 ;  /* 0x000000000208723e */ /* 0x000fe200000000ff */
[----:B------:R-:W-:Y:S01]  /*9c70*/  FFMA R20, R41, R60, R20 ;  /* 0x0000003c29147223 */ /* 0x000fe20000000014 */
[----:B------:R-:W-:Y:S01]  /*9c80*/  F2FP.F16.F32.PACK_AB R9, R15, R3 ;  /* 0x000000030f09723e */ /* 0x000fe200000000ff */
[----:B------:R-:W-:Y:S01]  /*9c90*/  HADD2.F32 R65, -RZ, R68.H1_H1 ;  /* 0x30000044ff417230 */ /* 0x000fe20000004100 */
[----:B------:R-:W-:Y:S01]  /*9ca0*/  F2FP.F16.F32.PACK_AB R10, R13, R12 ;  /* 0x0000000c0d0a723e */ /* 0x000fe200000000ff */
[C---:B------:R-:W-:Y:S01]  /*9cb0*/  FMUL R24, R38.reuse, R28 ;  /* 0x0000001c26187220 */ /* 0x040fe20000400000 */
[----:B------:R-:W-:Y:S01]  /*9cc0*/  F2FP.F16.F32.PACK_AB R11, R19, R14 ;  /* 0x0000000e130b723e */ /* 0x000fe200000000ff */
[C---:B------:R-:W-:Y:S01]  /*9cd0*/  FFMA R21, R41.reuse, R61, R21 ;  /* 0x0000003d29157223 */ /* 0x040fe20000000015 */
[--C-:B------:R-:W-:Y:S02]  /*9ce0*/  HADD2.F32 R66, -RZ, R69.reuse.H0_H0 ;  /* 0x20000045ff427230 */ /* 0x100fe40000004100 */
[C---:B------:R-:W-:Y:S01]  /*9cf0*/  FMUL R25, R38.reuse, R29 ;  /* 0x0000001d26197220 */ /* 0x040fe20000400000 */
[C---:B------:R-:W-:Y:S01]  /*9d00*/  FFMA R22, R41.reuse, R62, R22 ;  /* 0x0000003e29167223 */ /* 0x040fe20000000016 */
[----:B------:R1:W-:Y:S01]  /*9d10*/  STS.128 [R95+0x6010], R8 ;  /* 0x006010085f007388 */ /* 0x0003e20000000c00 */
        /* <DEDUP_REMOVED lines=8> */
[----:B------:R-:W-:Y:S01]  /*9da0*/  FFMA R25, R41, R65, R25 ;  /* 0x0000004129197223 */ /* 0x000fe20000000019 */
[--C-:B------:R-:W-:Y:S02]  /*9db0*/  HADD2.F32 R70, -RZ, R71.reuse.H0_H0 ;  /* 0x20000047ff467230 */ /* 0x100fe40000004100 */
[C---:B------:R-:W-:Y:S01]  /*9dc0*/  FMUL R29, R38.reuse, R33 ;  /* 0x00000021261d7220 */ /* 0x040fe20000400000 */
[----:B------:R-:W-:Y:S01]  /*9dd0*/  F2FP.F16.F32.PACK_AB R16, R17, R16 ;  /* 0x000000101110723e */ /* 0x000fe200000000ff */
[----:B------:R-:W-:Y:S01]  /*9de0*/  FFMA R26, R41, R66, R26 ;  /* 0x00000042291a7223 */ /* 0x000fe2000000001a */
[----:B------:R-:W-:Y:S02]  /*9df0*/  HADD2.F32 R71, -RZ, R71.H1_H1 ;  /* 0x30000047ff477230 */ /* 0x000fe40000004100 */
[C---:B------:R-:W-:Y:S01]  /*9e00*/  FMUL R30, R38.reuse, R34 ;  /* 0x00000022261e7220 */ /* 0x040fe20000400000 */
        /* <DEDUP_REMOVED lines=35> */
.L_x_139:
[----:B------:R-:W-:Y:S05]  /*a040*/  BSYNC.RECONVERGENT B0 ;  /* 0x0000000000007941 */ /* 0x000fea0003800200 */
.L_x_138:
[----:B------:R-:W-:Y:S01]  /*a050*/  BAR.SYNC.DEFER_BLOCKING 0x1, 0x80 ;  /* 0x0042000000007b1d */ /* 0x000fe20000010000 */
[----:B------:R-:W-:Y:S01]  /*a060*/  UISETP.NE.AND UP0, UPT, UR54, -0x4, UPT ;  /* 0xfffffffc3600788c */ /* 0x000fe2000bf05270 */
[----:B------:R-:W-:Y:S08]  /*a070*/  IADD3 R36, PT, PT, R36, 0x1, RZ ;  /* 0x0000000124247810 */ /* 0x000ff00007ffe0ff */
[----:B------:R-:W-:Y:S05]  /*a080*/  BRA.U !UP0, `(.L_x_140) ;  /* 0x0000000108247547 */ /* 0x000fea000b800000 */
[----:B------:R-:W-:Y:S01]  /*a090*/  ISETP.NE.AND P0, PT, R102, RZ, PT ;  /* 0x000000ff6600720c */ /* 0x000fe20003f05270 */
[----:B------:R-:W-:Y:S01]  /*a0a0*/  IMAD.U32 R0, RZ, RZ, UR51 ;  /* 0x00000033ff007e24 */ /* 0x000fe2000f8e00ff */
[----:B------:R-:W-:Y:S04]  /*a0b0*/  UIADD3 UR4, UPT, UPT, UR51, 0x1, URZ ;  /* 0x0000000133047890 */ /* 0x000fe8000fffe0ff */
[----:B------:R-:W-:Y:S04]  /*a0c0*/  UISETP.NE.AND UP0, UPT, UR4, 0x4, UPT ;  /* 0x000000040400788c */ /* 0x000fe8000bf05270 */
[----:B------:R-:W-:Y:S03]  /*a0d0*/  USEL UR51, UR4, URZ, UP0 ;  /* 0x000000ff04337287 */ /* 0x000fe60008000000 */
[----:B------:R-:W-:Y:S05]  /*a0e0*/  @P0 LEA R0, R0, UR50, 0x3 ;  /* 0x0000003200000c11 */ /* 0x000fea000f8e18ff */
[----:B------:R-:W-:Y:S05]  /*a0f0*/  @P0 VIADD R0, R0, 0xa0 ;  /* 0x000000a000000836 */ /* 0x000fea0000000000 */
[----:B------:R-:W-:Y:S04]  /*a100*/  @P0 PRMT R0, R105, 0x654, R0 ;  /* 0x0000065469000816 */ /* 0x000fe80000000000 */
[----:B------:R3:W-:Y:S03]  /*a110*/  @P0 SYNCS.ARRIVE.TRANS64.RED.A1T0 RZ, [R0+URZ], RZ ;  /* 0x000000ff00ff09a7 */ /* 0x0007e600081004ff */
.L_x_140:
[----:B------:R-:W-:Y:S01]  /*a120*/  R2UR UR5, R91 ;  /* 0x000000005b0572ca */ /* 0x000fe200000e0000 */
[----:B------:R-:W-:Y:S01]  /*a130*/  UISETP.NE.AND UP0, UPT, UR63, URZ, UPT ;  /* 0x000000ff3f00728c */ /* 0x000fe2000bf05270 */
[----:B------:R-:W-:Y:S01]  /*a140*/  R2UR UR4, R92 ;  /* 0x000000005c0472ca */ /* 0x000fe200000e0000 */
[----:B------:R-:W-:Y:S01]  /*a150*/  UIADD3 UR54, UPT, UPT, UR54, 0x4, URZ ;  /* 0x0000000436367890 */ /* 0x000fe2000fffe0ff */
[----:B------:R-:W-:Y:S02]  /*a160*/  R2UR UR53, R96 ;  /* 0x00000000603572ca */ /* 0x000fe400000e0000 */
[C---:B------:R-:W-:Y:S02]  /*a170*/  ISETP.NE.AND P0, PT, R36.reuse, 0x2, PT ;  /* 0x000000022400780c */ /* 0x040fe40003f05270 */
[----:B------:R-:W-:Y:S02]  /*a180*/  LOP3.LUT R77, R77, 0x1, RZ, 0x3c, !PT ;  /* 0x000000014d4d7812 */ /* 0x000fe400078e3cff */
[----:B---3--:R-:W-:Y:S02]  /*a190*/  SEL R0, RZ, 0x1, P0 ;  /* 0x00000001ff007807 */ /* 0x008fe40000000000 */
[----:B------:R-:W-:Y:S01]  /*a1a0*/  SEL R36, R36, RZ, P0 ;  /* 0x000000ff24247207 */ /* 0x000fe20000000000 */
[----:B------:R-:W-:Y:S01]  /*a1b0*/  UIADD3 UR24, UPT, UPT, UR36, UR5, URZ ;  /* 0x0000000524187290 */ /* 0x000fe2000fffe0ff */
[----:B------:R-:W-:Y:S01]  /*a1c0*/  LOP3.LUT R78, R78, R0, RZ, 0x3c, !PT ;  /* 0x000000004e4e7212 */ /* 0x000fe200078e3cff */
[----:B------:R-:W-:Y:S01]  /*a1d0*/  UIADD3 UR52, UPT, UPT, UR37, UR4, URZ ;  /* 0x0000000425347290 */ /* 0x000fe2000fffe0ff */
[----:B------:R-:W-:Y:S11]  /*a1e0*/  BRA.U UP0, `(.L_x_141) ;  /* 0xffffffbd00507547 */ /* 0x000ff6000b83ffff */
[----:B------:R-:W-:-:S13]  /*a1f0*/  R2UR UR4, R93 ;  /* 0x000000005d0472ca */ /* 0x000fda00000e0000 */
[----:B------:R-:W-:-:S09]  /*a200*/  UISETP.NE.AND UP0, UPT, UR4, URZ, UPT ;  /* 0x000000ff0400728c */ /* 0x000fd2000bf05270 */
[----:B------:R-:W-:Y:S05]  /*a210*/  BRA.U !UP0, `(.L_x_142) ;  /* 0x0000000108487547 */ /* 0x000fea000b800000 */
[----:B------:R-:W3:Y:S02]  /*a220*/  LDCU.64 UR4, c[0x0][0x990] ;  /* 0x00013200ff0477ac */ /* 0x000ee40008000a00 */
[----:B---3--:R-:W-:-:S04]  /*a230*/  UISETP.NE.U32.AND UP0, UPT, UR4, URZ, UPT ;  /* 0x000000ff0400728c */ /* 0x008fc8000bf05070 */
[----:B------:R-:W-:-:S09]  /*a240*/  UISETP.NE.AND.EX UP0, UPT, UR5, URZ, UPT, UP0 ;  /* 0x000000ff0500728c */ /* 0x000fd2000bf05300 */
[----:B------:R-:W-:Y:S05]  /*a250*/  BRA.U UP0, `(.L_x_143) ;  /* 0x00000001000c7547 */ /* 0x000fea000b800000 */
[----:B------:R-:W-:-:S13]  /*a260*/  FSETP.NEU.AND P0, PT, R41, RZ, PT ;  /* 0x000000ff2900720b */ /* 0x000fda0003f0d000 */
[----:B------:R-:W-:Y:S05]  /*a270*/  @!P0 EXIT ;  /* 0x000000000000894d */ /* 0x000fea0003800000 */
[----:B------:R-:W-:Y:S05]  /*a280*/  BRA `(.L_x_142) ;  /* 0x00000000002c7947 */ /* 0x000fea0003800000 */
.L_x_143:
[----:B------:R-:W-:Y:S01]  /*a290*/  ISETP.NE.AND P0, PT, R101, RZ, PT ;  /* 0x000000ff6500720c */ /* 0x000fe20003f05270 */
[----:B------:R-:W-:-:S12]  /*a2a0*/  BSSY.RECONVERGENT B0, `(.L_x_142) ;  /* 0x0000009000007945 */ /* 0x000fd80003800200 */
[----:B------:R-:W-:Y:S05]  /*a2b0*/  @P0 BRA `(.L_x_144) ;  /* 0x0000000000140947 */ /* 0x000fea0003800000 */
[----:B------:R-:W3:Y:S02]  /*a2c0*/  LDCU.64 UR4, c[0x0][0x988] ;  /* 0x00013100ff0477ac */ /* 0x000ee40008000a00 */
[----:B---3--:R-:W-:-:S04]  /*a2d0*/  ISETP.NE.U32.AND P0, PT, RZ, UR4, PT ;  /* 0x00000004ff007c0c */ /* 0x008fc8000bf05070 */
[----:B------:R-:W-:-:S13]  /*a2e0*/  ISETP.NE.AND.EX P0, PT, RZ, UR5, PT, P0 ;  /* 0x00000005ff007c0c */ /* 0x000fda000bf05300 */
[----:B------:R-:W-:Y:S05]  /*a2f0*/  @!P0 EXIT ;  /* 0x000000000000894d */ /* 0x000fea0003800000 */
[----:B------:R-:W-:Y:S05]  /*a300*/  BRA `(.L_x_145) ;  /* 0x0000000000087947 */ /* 0x000fea0003800000 */
.L_x_144:
[----:B------:R-:W-:-:S13]  /*a310*/  FSETP.NEU.AND P0, PT, R41, RZ, PT ;  /* 0x000000ff2900720b */ /* 0x000fda0003f0d000 */
[----:B------:R-:W-:Y:S05]  /*a320*/  @!P0 EXIT ;  /* 0x000000000000894d */ /* 0x000fea0003800000 */
.L_x_145:
[----:B------:R-:W-:Y:S05]  /*a330*/  BSYNC.RECONVERGENT B0 ;  /* 0x0000000000007941 */ /* 0x000fea0003800200 */
.L_x_142:
[----:B------:R-:W3:Y:S01]  /*a340*/  S2UR UR5, SR_CgaCtaId ;  /* 0x00000000000579c3 */ /* 0x000ee20000008800 */
[----:B------:R-:W-:Y:S01]  /*a350*/  ULEA UR4, UR51, UR50, 0x3 ;  /* 0x0000003233047291 */ /* 0x000fe2000f8e18ff */
[----:B------:R-:W-:-:S04]  /*a360*/  DEPBAR.LE SB0, 0x0 ;  /* 0x000080000000791a */ /* 0x000fc80000000000 */
[----:B------:R-:W-:-:S04]  /*a370*/  UIADD3 UR4, UPT, UPT, UR4, 0xa0, URZ ;  /* 0x000000a004047890 */ /* 0x000fc8000fffe0ff */
[----:B---3--:R-:W-:-:S09]  /*a380*/  UPRMT UR4, UR5, 0x654, UR4 ;  /* 0x0000065405047896 */ /* 0x008fd20008000004 */
[----:B------:R-:W-:Y:S01]  /*a390*/  SYNCS.ARRIVE.TRANS64.RED.A1T0 RZ, [UR4], RZ ;  /* 0x000000ffffff79a7 */ /* 0x000fe20008100404 */
[----:B------:R-:W-:Y:S05]  /*a3a0*/  EXIT ;  /* 0x000000000000794d */ /* 0x000fea0003800000 */
.L_x_24:
[----:B------:R-:W-:Y:S07]  /*a3b0*/  MOV R0, UR9 ;  /* 0x0000000900007c02 */ /* 0x000fee0008000f00 */
.L_x_146:
[----:B--2---:R2:W3:Y:S02]  /*a3c0*/  SYNCS.PHASECHK.TRANS64.TRYWAIT P0, [R0+URZ+0x40], R4 ;  /* 0x00004004000075a7 */ /* 0x0044e400080011ff */
[----:B---3--:R-:W-:Y:S05]  /*a3d0*/  @!P0 NANOSLEEP.SYNCS 0x989680 ;  /* 0x009896800000895d */ /* 0x008fea0003900000 */
[----:B------:R-:W3:Y:S02]  /*a3e0*/  @!P0 SYNCS.PHASECHK.TRANS64 P0, [R0+URZ+0x40], R4 ;  /* 0x00004004000085a7 */ /* 0x000ee400080010ff */
[----:B---3--:R-:W-:Y:S05]  /*a3f0*/  @!P0 BRA `(.L_x_146) ;  /* 0xfffffffc00f08947 */ /* 0x008fea000383ffff */
[----:B------:R-:W-:Y:S05]  /*a400*/  BRA `(.L_x_23) ;  /* 0xffffff7800187947 */ /* 0x000fea000383ffff */
.L_x_31:
[----:B------:R-:W-:Y:S07]  /*a410*/  MOV R0, UR9 ;  /* 0x0000000900007c02 */ /* 0x000fee0008000f00 */
.L_x_147:
[----:B-1----:R1:W2:Y:S02]  /*a420*/  SYNCS.PHASECHK.TRANS64.TRYWAIT P0, [R0+URZ+0x40], R4 ;  /* 0x00004004000075a7 */ /* 0x0022a400080011ff */
[----:B--2---:R-:W-:Y:S05]  /*a430*/  @!P0 NANOSLEEP.SYNCS 0x989680 ;  /* 0x009896800000895d */ /* 0x004fea0003900000 */
[----:B------:R-:W2:Y:S02]  /*a440*/  @!P0 SYNCS.PHASECHK.TRANS64 P0, [R0+URZ+0x40], R4 ;  /* 0x00004004000085a7 */ /* 0x000ea400080010ff */
[----:B--2---:R-:W-:Y:S05]  /*a450*/  @!P0 BRA `(.L_x_147) ;  /* 0xfffffffc00f08947 */ /* 0x004fea000383ffff */
[----:B------:R-:W-:Y:S05]  /*a460*/  BRA `(.L_x_30) ;  /* 0xffffff7c00bc7947 */ /* 0x000fea000383ffff */
.L_x_36:
[----:B-1----:R-:W-:-:S07]  /*a470*/  MOV R0, UR30 ;  /* 0x0000001e00007c02 */ /* 0x002fce0008000f00 */
.L_x_148:
[----:B-1----:R1:W2:Y:S02]  /*a480*/  SYNCS.PHASECHK.TRANS64.TRYWAIT P0, [R0+URZ+0xd0], R3 ;  /* 0x0000d003000075a7 */ /* 0x0022a400080011ff */
[----:B--2---:R-:W-:Y:S05]  /*a490*/  @!P0 NANOSLEEP.SYNCS 0x989680 ;  /* 0x009896800000895d */ /* 0x004fea0003900000 */
[----:B------:R-:W2:Y:S02]  /*a4a0*/  @!P0 SYNCS.PHASECHK.TRANS64 P0, [R0+URZ+0xd0], R3 ;  /* 0x0000d003000085a7 */ /* 0x000ea400080010ff */
[----:B--2---:R-:W-:Y:S05]  /*a4b0*/  @!P0 BRA `(.L_x_148) ;  /* 0xfffffffc00f08947 */ /* 0x004fea000383ffff */
[----:B------:R-:W-:Y:S05]  /*a4c0*/  BRA `(.L_x_149) ;  /* 0xffffff8000a07947 */ /* 0x000fea000383ffff */
.L_x_40:
[----:B------:R-:W-:-:S07]  /*a4d0*/  MOV R0, UR4 ;  /* 0x0000000400007c02 */ /* 0x000fce0008000f00 */
.L_x_150:
[----:B-1----:R1:W2:Y:S02]  /*a4e0*/  SYNCS.PHASECHK.TRANS64.TRYWAIT P0, [R0+URZ], R2 ;  /* 0x00000002000075a7 */ /* 0x0022a400080011ff */
[----:B--2---:R-:W-:Y:S05]  /*a4f0*/  @!P0 NANOSLEEP.SYNCS 0x989680 ;  /* 0x009896800000895d */ /* 0x004fea0003900000 */
[----:B------:R-:W2:Y:S02]  /*a500*/  @!P0 SYNCS.PHASECHK.TRANS64 P0, [R0+URZ], R2 ;  /* 0x00000002000085a7 */ /* 0x000ea400080010ff */
[----:B--2---:R-:W-:Y:S05]  /*a510*/  @!P0 BRA `(.L_x_150) ;  /* 0xfffffffc00f08947 */ /* 0x004fea000383ffff */
[----:B------:R-:W-:Y:S05]  /*a520*/  BRA `(.L_x_151) ;  /* 0xffffff8800387947 */ /* 0x000fea000383ffff */
.L_x_41:
[----:B------:R-:W-:-:S07]  /*a530*/  MOV R0, UR5 ;  /* 0x0000000500007c02 */ /* 0x000fce0008000f00 */
.L_x_152:
[----:B-1----:R1:W2:Y:S02]  /*a540*/  SYNCS.PHASECHK.TRANS64.TRYWAIT P0, [R0+URZ], R2 ;  /* 0x00000002000075a7 */ /* 0x0022a400080011ff */
[----:B--2---:R-:W-:Y:S05]  /*a550*/  @!P0 NANOSLEEP.SYNCS 0x989680 ;  /* 0x009896800000895d */ /* 0x004fea0003900000 */
[----:B------:R-:W2:Y:S02]  /*a560*/  @!P0 SYNCS.PHASECHK.TRANS64 P0, [R0+URZ], R2 ;  /* 0x00000002000085a7 */ /* 0x000ea400080010ff */
[----:B--2---:R-:W-:Y:S05]  /*a570*/  @!P0 BRA `(.L_x_152) ;  /* 0xfffffffc00f08947 */ /* 0x004fea000383ffff */
[----:B------:R-:W-:Y:S05]  /*a580*/  BRA `(.L_x_153) ;  /* 0xffffff8800487947 */ /* 0x000fea000383ffff */
.L_x_42:
[----:B------:R-:W-:-:S07]  /*a590*/  MOV R0, UR5 ;  /* 0x0000000500007c02 */ /* 0x000fce0008000f00 */
.L_x_154:
[----:B-1----:R1:W2:Y:S02]  /*a5a0*/  SYNCS.PHASECHK.TRANS64.TRYWAIT P0, [R0+URZ], R2 ;  /* 0x00000002000075a7 */ /* 0x0022a400080011ff */
[----:B--2---:R-:W-:Y:S05]  /*a5b0*/  @!P0 NANOSLEEP.SYNCS 0x989680 ;  /* 0x009896800000895d */ /* 0x004fea0003900000 */
[----:B------:R-:W2:Y:S02]  /*a5c0*/  @!P0 SYNCS.PHASECHK.TRANS64 P0, [R0+URZ], R2 ;  /* 0x00000002000085a7 */ /* 0x000ea400080010ff */
[----:B--2---:R-:W-:Y:S05]  /*a5d0*/  @!P0 BRA `(.L_x_154) ;  /* 0xfffffffc00f08947 */ /* 0x004fea000383ffff */
[----:B------:R-:W-:Y:S05]  /*a5e0*/  BRA `(.L_x_155) ;  /* 0xffffff8800587947 */ /* 0x000fea000383ffff */
.L_x_43:
[----:B------:R-:W-:-:S07]  /*a5f0*/  MOV R0, UR5 ;  /* 0x0000000500007c02 */ /* 0x000fce0008000f00 */
.L_x_156:
[----:B-1----:R1:W2:Y:S02]  /*a600*/  SYNCS.PHASECHK.TRANS64.TRYWAIT P0, [R0+URZ], R2 ;  /* 0x00000002000075a7 */ /* 0x0022a400080011ff */
[----:B--2---:R-:W-:Y:S05]  /*a610*/  @!P0 NANOSLEEP.SYNCS 0x989680 ;  /* 0x009896800000895d */ /* 0x004fea0003900000 */
[----:B------:R-:W2:Y:S02]  /*a620*/  @!P0 SYNCS.PHASECHK.TRANS64 P0, [R0+URZ], R2 ;  /* 0x00000002000085a7 */ /* 0x000ea400080010ff */
[----:B--2---:R-:W-:Y:S05]  /*a630*/  @!P0 BRA `(.L_x_156) ;  /* 0xfffffffc00f08947 */ /* 0x004fea000383ffff */
[----:B------:R-:W-:Y:S05]  /*a640*/  BRA `(.L_x_157) ;  /* 0xffffff8800687947 */ /* 0x000fea000383ffff */
.L_x_44:
[----:B------:R-:W-:-:S07]  /*a650*/  MOV R0, UR5 ;  /* 0x0000000500007c02 */ /* 0x000fce0008000f00 */
.L_x_158:
[----:B-1----:R1:W2:Y:S02]  /*a660*/  SYNCS.PHASECHK.TRANS64.TRYWAIT P0, [R0+URZ], R2 ;  /* 0x00000002000075a7 */ /* 0x0022a400080011ff */
[----:B--2---:R-:W-:Y:S05]  /*a670*/  @!P0 NANOSLEEP.SYNCS 0x989680 ;  /* 0x009896800000895d */ /* 0x004fea0003900000 */
[----:B------:R-:W2:Y:S02]  /*a680*/  @!P0 SYNCS.PHASECHK.TRANS64 P0, [R0+URZ], R2 ;  /* 0x00000002000085a7 */ /* 0x000ea400080010ff */
[----:B--2---:R-:W-:Y:S05]  /*a690*/  @!P0 BRA `(.L_x_158) ;  /* 0xfffffffc00f08947 */ /* 0x004fea000383ffff */
[----:B------:R-:W-:Y:S05]  /*a6a0*/  BRA `(.L_x_159) ;  /* 0xffffff8800787947 */ /* 0x000fea000383ffff */
.L_x_45:
[----:B------:R-:W-:-:S07]  /*a6b0*/  MOV R0, UR5 ;  /* 0x0000000500007c02 */ /* 0x000fce0008000f00 */
.L_x_160:
[----:B-1----:R1:W2:Y:S02]  /*a6c0*/  SYNCS.PHASECHK.TRANS64.TRYWAIT P0, [R0+URZ], R2 ;  /* 0x00000002000075a7 */ /* 0x0022a400080011ff */
[----:B--2---:R-:W-:Y:S05]  /*a6d0*/  @!P0 NANOSLEEP.SYNCS 0x989680 ;  /* 0x009896800000895d */ /* 0x004fea0003900000 */
[----:B------:R-:W2:Y:S02]  /*a6e0*/  @!P0 SYNCS.PHASECHK.TRANS64 P0, [R0+URZ], R2 ;  /* 0x00000002000085a7 */ /* 0x000ea400080010ff */
[----:B--2---:R-:W-:Y:S05]  /*a6f0*/  @!P0 BRA `(.L_x_160) ;  /* 0xfffffffc00f08947 */ /* 0x004fea000383ffff */
[----:B------:R-:W-:Y:S05]  /*a700*/  BRA `(.L_x_161) ;  /* 0xffffff8800887947 */ /* 0x000fea000383ffff */
.L_x_46:
[----:B------:R-:W-:-:S07]  /*a710*/  MOV R0, UR5 ;  /* 0x0000000500007c02 */ /* 0x000fce0008000f00 */
.L_x_162:
[----:B-1----:R1:W2:Y:S02]  /*a720*/  SYNCS.PHASECHK.TRANS64.TRYWAIT P0, [R0+URZ], R2 ;  /* 0x00000002000075a7 */ /* 0x0022a400080011ff */
[----:B--2---:R-:W-:Y:S05]  /*a730*/  @!P0 NANOSLEEP.SYNCS 0x989680 ;  /* 0x009896800000895d */ /* 0x004fea0003900000 */
[----:B------:R-:W2:Y:S02]  /*a740*/  @!P0 SYNCS.PHASECHK.TRANS64 P0, [R0+URZ], R2 ;  /* 0x00000002000085a7 */ /* 0x000ea400080010ff */
[----:B--2---:R-:W-:Y:S05]  /*a750*/  @!P0 BRA `(.L_x_162) ;  /* 0xfffffffc00f08947 */ /* 0x004fea000383ffff */
[----:B------:R-:W-:Y:S05]  /*a760*/  BRA `(.L_x_163) ;  /* 0xffffff8800987947 */ /* 0x000fea000383ffff */
.L_x_49:
[----:B------:R-:W-:-:S07]  /*a770*/  MOV R4, UR4 ;  /* 0x0000000400047c02 */ /* 0x000fce0008000f00 */
.L_x_164:
[----:B--2---:R2:W3:Y:S02]  /*a780*/  SYNCS.PHASECHK.TRANS64.TRYWAIT P1, [R4+URZ+0xd8], R6 ;  /* 0x0000d806040075a7 */ /* 0x0044e400080211ff */
[----:B---3--:R-:W-:Y:S05]  /*a790*/  @!P1 NANOSLEEP.SYNCS 0x989680 ;  /* 0x009896800000995d */ /* 0x008fea0003900000 */
[----:B------:R-:W3:Y:S02]  /*a7a0*/  @!P1 SYNCS.PHASECHK.TRANS64 P1, [R4+URZ+0xd8], R6 ;  /* 0x0000d806040095a7 */ /* 0x000ee400080210ff */
[----:B---3--:R-:W-:Y:S05]  /*a7b0*/  @!P1 BRA `(.L_x_164) ;  /* 0xfffffffc00f09947 */ /* 0x008fea000383ffff */
[----:B------:R-:W-:Y:S05]  /*a7c0*/  BRA `(.L_x_165) ;  /* 0xffffff8c00087947 */ /* 0x000fea000383ffff */
.L_x_50:
[----:B--2---:R-:W-:-:S07]  /*a7d0*/  MOV R4, UR4 ;  /* 0x0000000400047c02 */ /* 0x004fce0008000f00 */
.L_x_166:
[----:B--2---:R2:W3:Y:S02]  /*a7e0*/  SYNCS.PHASECHK.TRANS64.TRYWAIT P1, [R4+URZ+0xd0], R5 ;  /* 0x0000d005040075a7 */ /* 0x0044e400080211ff */
[----:B---3--:R-:W-:Y:S05]  /*a7f0*/  @!P1 NANOSLEEP.SYNCS 0x989680 ;  /* 0x009896800000995d */ /* 0x008fea0003900000 */
[----:B------:R-:W3:Y:S02]  /*a800*/  @!P1 SYNCS.PHASECHK.TRANS64 P1, [R4+URZ+0xd0], R5 ;  /* 0x0000d005040095a7 */ /* 0x000ee400080210ff */
[----:B---3--:R-:W-:Y:S05]  /*a810*/  @!P1 BRA `(.L_x_166) ;  /* 0xfffffffc00f09947 */ /* 0x008fea000383ffff */
[----:B------:R-:W-:Y:S05]  /*a820*/  BRA `(.L_x_167) ;  /* 0xffffff8c00107947 */ /* 0x000fea000383ffff */
.L_x_60:
[----:B--2---:R-:W-:-:S04]  /*a830*/  MOV R5, UR5 ;  /* 0x0000000500057c02 */ /* 0x004fc80008000f00 */
[----:B------:R2:W3:Y:S03]  /*a840*/  SYNCS.PHASECHK.TRANS64.TRYWAIT P0, [R5+URZ+0x8], R6 ;  /* 0x00000806050075a7 */ /* 0x0004e600080011ff */
[----:B---3--:R-:W-:Y:S05]  /*a850*/  @!P0 NANOSLEEP.SYNCS 0x989680 ;  /* 0x009896800000895d */ /* 0x008fea0003900000 */
[----:B------:R-:W3:Y:S02]  /*a860*/  @!P0 SYNCS.PHASECHK.TRANS64 P0, [R5+URZ+0x8], R6 ;  /* 0x00000806050085a7 */ /* 0x000ee400080010ff */
[----:B---3--:R-:W-:Y:S05]  /*a870*/  @!P0 BRA `(.L_x_60) ;  /* 0xfffffffc00ec8947 */ /* 0x008fea000383ffff */
[----:B------:R-:W-:Y:S05]  /*a880*/  BRA `(.L_x_59) ;  /* 0xffffff8c00dc7947 */ /* 0x000fea000383ffff */
.L_x_62:
[----:B------:R-:W-:Y:S01]  /*a890*/  BSSY B0, `(.L_x_168) ;  /* 0x0000006000007945 */ /* 0x000fe20003800000 */
[----:B------:R-:W-:-:S07]  /*a8a0*/  MOV R15, 0xffffffff ;  /* 0xffffffff000f7802 */ /* 0x000fce0000000f00 */
[----:B-12--5:R-:W-:Y:S05]  /*a8b0*/  WARPSYNC.COLLECTIVE R15, `(.L_x_169) ;  /* 0x000000000f0c7348 */ /* 0x026fea0003c00000 */
[----:B------:R-:W-:Y:S02]  /*a8c0*/  ELECT P6, UR79, PT ;  /* 0x00000000004f782f */ /* 0x000fe400038c0000 */
[----:B------:R-:W-:Y:S01]  /*a8d0*/  MOV R14, UR79 ;  /* 0x0000004f000e7c02 */ /* 0x000fe20008000f00 */
[----:B-12--5:R-:W-:Y:S10]  /*a8e0*/  ENDCOLLECTIVE ;  /* 0x000000000000791b */ /* 0x026ff40003800000 */
.L_x_169:
[----:B------:R-:W-:Y:S05]  /*a8f0*/  BSYNC B0 ;  /* 0x0000000000007941 */ /* 0x000fea0003800000 */
.L_x_168:
[----:B------:R-:W-:Y:S01]  /*a900*/  PLOP3.LUT P0, PT, P6, PT, PT, 0x80, 0x8 ;  /* 0x000000000008781c */ /* 0x000fe2000370f070 */
[----:B------:R-:W-:-:S12]  /*a910*/  BRA `(.L_x_170) ;  /* 0xffffff9000087947 */ /* 0x000fd8000383ffff */
.L_x_64:
[----:B--2---:R-:W-:-:S04]  /*a920*/  MOV R3, UR5 ;  /* 0x0000000500037c02 */ /* 0x004fc80008000f00 */
[----:B------:R2:W3:Y:S03]  /*a930*/  SYNCS.PHASECHK.TRANS64.TRYWAIT P0, [R3+URZ+0x8], R4 ;  /* 0x00000804030075a7 */ /* 0x0004e600080011ff */
[----:B---3--:R-:W-:Y:S05]  /*a940*/  @!P0 NANOSLEEP.SYNCS 0x989680 ;  /* 0x009896800000895d */ /* 0x008fea0003900000 */
[----:B------:R-:W3:Y:S02]  /*a950*/  @!P0 SYNCS.PHASECHK.TRANS64 P0, [R3+URZ+0x8], R4 ;  /* 0x00000804030085a7 */ /* 0x000ee400080010ff */
[----:B---3--:R-:W-:Y:S05]  /*a960*/  @!P0 BRA `(.L_x_64) ;  /* 0xfffffffc00ec8947 */ /* 0x008fea000383ffff */
[----:B------:R-:W-:Y:S05]  /*a970*/  BRA `(.L_x_63) ;  /* 0xffffff90000c7947 */ /* 0x000fea000383ffff */
.L_x_65:
[----:B------:R-:W-:-:S07]  /*a980*/  MOV R4, UR20 ;  /* 0x0000001400047c02 */ /* 0x000fce0008000f00 */
.L_x_171:
[----:B-1----:R1:W2:Y:S02]  /*a990*/  SYNCS.PHASECHK.TRANS64.TRYWAIT P0, [R4+URZ+0xd0], R5 ;  /* 0x0000d005040075a7 */ /* 0x0022a400080011ff */
[----:B--2---:R-:W-:Y:S05]  /*a9a0*/  @!P0 NANOSLEEP.SYNCS 0x989680 ;  /* 0x009896800000895d */ /* 0x004fea0003900000 */
[----:B------:R-:W2:Y:S02]  /*a9b0*/  @!P0 SYNCS.PHASECHK.TRANS64 P0, [R4+URZ+0xd0], R5 ;  /* 0x0000d005040085a7 */ /* 0x000ea400080010ff */
[----:B--2---:R-:W-:Y:S05]  /*a9c0*/  @!P0 BRA `(.L_x_171) ;  /* 0xfffffffc00f08947 */ /* 0x004fea000383ffff */
[----:B------:R-:W-:Y:S05]  /*a9d0*/  BRA `(.L_x_172) ;  /* 0xffffff9400087947 */ /* 0x000fea000383ffff */
.L_x_67:
[----:B------:R-:W-:-:S07]  /*a9e0*/  MOV R4, UR25 ;  /* 0x0000001900047c02 */ /* 0x000fce0008000f00 */
.L_x_173:
[----:B-1----:R1:W2:Y:S02]  /*a9f0*/  SYNCS.PHASECHK.TRANS64.TRYWAIT P0, [R4+URZ+0xf0], R5 ;  /* 0x0000f005040075a7 */ /* 0x0022a400080011ff */
[----:B--2---:R-:W-:Y:S05]  /*aa00*/  @!P0 NANOSLEEP.SYNCS 0x989680 ;  /* 0x009896800000895d */ /* 0x004fea0003900000 */
[----:B------:R-:W2:Y:S02]  /*aa10*/  @!P0 SYNCS.PHASECHK.TRANS64 P0, [R4+URZ+0xf0], R5 ;  /* 0x0000f005040085a7 */ /* 0x000ea400080010ff */
[----:B--2---:R-:W-:Y:S05]  /*aa20*/  @!P0 BRA `(.L_x_173) ;  /* 0xfffffffc00f08947 */ /* 0x004fea000383ffff */
[----:B------:R-:W-:Y:S05]  /*aa30*/  BRA `(.L_x_66) ;  /* 0xffffff9400287947 */ /* 0x000fea000383ffff */
.L_x_71:
[----:B-1----:R-:W-:Y:S07]  /*aa40*/  MOV R4, UR18 ;  /* 0x0000001200047c02 */ /* 0x002fee0008000f00 */
.L_x_174:
[----:B-1----:R1:W2:Y:S02]  /*aa50*/  SYNCS.PHASECHK.TRANS64.TRYWAIT P0, [R4+URZ], R6 ;  /* 0x00000006040075a7 */ /* 0x0022a400080011ff */
[----:B--2---:R-:W-:Y:S05]  /*aa60*/  @!P0 NANOSLEEP.SYNCS 0x989680 ;  /* 0x009896800000895d */ /* 0x004fea0003900000 */
[----:B------:R-:W2:Y:S02]  /*aa70*/  @!P0 SYNCS.PHASECHK.TRANS64 P0, [R4+URZ], R6 ;  /* 0x00000006040085a7 */ /* 0x000ea400080010ff */
[----:B--2---:R-:W-:Y:S05]  /*aa80*/  @!P0 BRA `(.L_x_174) ;  /* 0xfffffffc00f08947 */ /* 0x004fea000383ffff */
[----:B------:R-:W-:Y:S05]  /*aa90*/  BRA `(.L_x_70) ;  /* 0xffffff94004c7947 */ /* 0x000fea000383ffff */
.L_x_75:
[----:B--2---:R-:W-:-:S07]  /*aaa0*/  MOV R0, UR4 ;  /* 0x0000000400007c02 */ /* 0x004fce0008000f00 */
.L_x_175:
[----:B--2---:R2:W3:Y:S02]  /*aab0*/  SYNCS.PHASECHK.TRANS64.TRYWAIT P0, [R0+URZ], R2 ;  /* 0x00000002000075a7 */ /* 0x0044e400080011ff */
[----:B---3--:R-:W-:Y:S05]  /*aac0*/  @!P0 NANOSLEEP.SYNCS 0x989680 ;  /* 0x009896800000895d */ /* 0x008fea0003900000 */
[----:B------:R-:W3:Y:S02]  /*aad0*/  @!P0 SYNCS.PHASECHK.TRANS64 P0, [R0+URZ], R2 ;  /* 0x00000002000085a7 */ /* 0x000ee400080010ff */
[----:B---3--:R-:W-:Y:S05]  /*aae0*/  @!P0 BRA `(.L_x_175) ;  /* 0xfffffffc00f08947 */ /* 0x008fea000383ffff */
[----:B------:R-:W-:Y:S05]  /*aaf0*/  BRA `(.L_x_176) ;  /* 0xffffff9800547947 */ /* 0x000fea000383ffff */
.L_x_78:
[----:B------:R-:W-:-:S07]  /*ab00*/  MOV R0, UR20 ;  /* 0x0000001400007c02 */ /* 0x000fce0008000f00 */
.L_x_177:
[----:B--2---:R2:W3:Y:S02]  /*ab10*/  SYNCS.PHASECHK.TRANS64.TRYWAIT P1, [R0+URZ+0x100], R2 ;  /* 0x00010002000075a7 */ /* 0x0044e400080211ff */
[----:B---3--:R-:W-:Y:S05]  /*ab20*/  @!P1 NANOSLEEP.SYNCS 0x989680 ;  /* 0x009896800000995d */ /* 0x008fea0003900000 */
[----:B------:R-:W3:Y:S02]  /*ab30*/  @!P1 SYNCS.PHASECHK.TRANS64 P1, [R0+URZ+0x100], R2 ;  /* 0x00010002000095a7 */ /* 0x000ee400080210ff */
[----:B---3--:R-:W-:Y:S05]  /*ab40*/  @!P1 BRA `(.L_x_177) ;  /* 0xfffffffc00f09947 */ /* 0x008fea000383ffff */
[----:B------:R-:W-:Y:S05]  /*ab50*/  BRA `(.L_x_178) ;  /* 0xffffff9800a07947 */ /* 0x000fea000383ffff */
.L_x_83:
[----:B------:R-:W-:Y:S07]  /*ab60*/  MOV R0, UR20 ;  /* 0x0000001400007c02 */ /* 0x000fee0008000f00 */
.L_x_179:
[----:B-1----:R1:W2:Y:S02]  /*ab70*/  SYNCS.PHASECHK.TRANS64.TRYWAIT P0, [R0+URZ+0xd0], R2 ;  /* 0x0000d002000075a7 */ /* 0x0022a400080011ff */
[----:B--2---:R-:W-:Y:S05]  /*ab80*/  @!P0 NANOSLEEP.SYNCS 0x989680 ;  /* 0x009896800000895d */ /* 0x004fea0003900000 */
[----:B------:R-:W2:Y:S02]  /*ab90*/  @!P0 SYNCS.PHASECHK.TRANS64 P0, [R0+URZ+0xd0], R2 ;  /* 0x0000d002000085a7 */ /* 0x000ea400080010ff */
[----:B--2---:R-:W-:Y:S05]  /*aba0*/  @!P0 BRA `(.L_x_179) ;  /* 0xfffffffc00f08947 */ /* 0x004fea000383ffff */
[----:B------:R-:W-:Y:S05]  /*abb0*/  BRA `(.L_x_180) ;  /* 0xffffff9c00fc7947 */ /* 0x000fea000383ffff */
.L_x_86:
[----:B------:R-:W-:Y:S07]  /*abc0*/  MOV R0, UR20 ;  /* 0x0000001400007c02 */ /* 0x000fee0008000f00 */
.L_x_181:
[----:B-1----:R1:W2:Y:S02]  /*abd0*/  SYNCS.PHASECHK.TRANS64.TRYWAIT P2, [R0+URZ+0xc8], R2 ;  /* 0x0000c802000075a7 */ /* 0x0022a400080411ff */
[----:B--2---:R-:W-:Y:S05]  /*abe0*/  @!P2 NANOSLEEP.SYNCS 0x989680 ;  /* 0x009896800000a95d */ /* 0x004fea0003900000 */
[----:B------:R-:W2:Y:S02]  /*abf0*/  @!P2 SYNCS.PHASECHK.TRANS64 P2, [R0+URZ+0xc8], R2 ;  /* 0x0000c8020000a5a7 */ /* 0x000ea400080410ff */
[----:B--2---:R-:W-:Y:S05]  /*ac00*/  @!P2 BRA `(.L_x_181) ;  /* 0xfffffffc00f0a947 */ /* 0x004fea000383ffff */
[----:B------:R-:W-:Y:S05]  /*ac10*/  BRA `(.L_x_85) ;  /* 0xffffffa400607947 */ /* 0x000fea000383ffff */
.L_x_89:
[----:B------:R-:W-:Y:S07]  /*ac20*/  MOV R2, UR20 ;  /* 0x0000001400027c02 */ /* 0x000fee0008000f00 */
.L_x_182:
[----:B-1----:R1:W2:Y:S02]  /*ac30*/  SYNCS.PHASECHK.TRANS64.TRYWAIT P1, [R2+URZ+0xa0], R8 ;  /* 0x0000a008020075a7 */ /* 0x0022a400080211ff */
[----:B--2---:R-:W-:Y:S05]  /*ac40*/  @!P1 NANOSLEEP.SYNCS 0x989680 ;  /* 0x009896800000995d */ /* 0x004fea0003900000 */
[----:B------:R-:W2:Y:S02]  /*ac50*/  @!P1 SYNCS.PHASECHK.TRANS64 P1, [R2+URZ+0xa0], R8 ;  /* 0x0000a008020095a7 */ /* 0x000ea400080210ff */
[----:B--2---:R-:W-:Y:S05]  /*ac60*/  @!P1 BRA `(.L_x_182) ;  /* 0xfffffffc00f09947 */ /* 0x004fea000383ffff */
[----:B------:R-:W-:Y:S05]  /*ac70*/  BRA `(.L_x_183) ;  /* 0xffffffa800147947 */ /* 0x000fea000383ffff */
.L_x_90:
[----:B------:R-:W-:Y:S07]  /*ac80*/  MOV R2, UR20 ;  /* 0x0000001400027c02 */ /* 0x000fee0008000f00 */
.L_x_184:
[----:B-1----:R1:W2:Y:S02]  /*ac90*/  SYNCS.PHASECHK.TRANS64.TRYWAIT P1, [R2+URZ+0xa8], R8 ;  /* 0x0000a808020075a7 */ /* 0x0022a400080211ff */
[----:B--2---:R-:W-:Y:S05]  /*aca0*/  @!P1 NANOSLEEP.SYNCS 0x989680 ;  /* 0x009896800000995d */ /* 0x004fea0003900000 */
[----:B------:R-:W2:Y:S02]  /*acb0*/  @!P1 SYNCS.PHASECHK.TRANS64 P1, [R2+URZ+0xa8], R8 ;  /* 0x0000a808020095a7 */ /* 0x000ea400080210ff */
[----:B--2---:R-:W-:Y:S05]  /*acc0*/  @!P1 BRA `(.L_x_184) ;  /* 0xfffffffc00f09947 */ /* 0x004fea000383ffff */
[----:B------:R-:W-:Y:S05]  /*acd0*/  BRA `(.L_x_185) ;  /* 0xffffffa8005c7947 */ /* 0x000fea000383ffff */
.L_x_91:
[----:B------:R-:W-:Y:S07]  /*ace0*/  MOV R2, UR20 ;  /* 0x0000001400027c02 */ /* 0x000fee0008000f00 */
.L_x_186:
[----:B-1----:R1:W2:Y:S02]  /*acf0*/  SYNCS.PHASECHK.TRANS64.TRYWAIT P1, [R2+URZ+0xb0], R8 ;  /* 0x0000b008020075a7 */ /* 0x0022a400080211ff */
[----:B--2---:R-:W-:Y:S05]  /*ad00*/  @!P1 NANOSLEEP.SYNCS 0x989680 ;  /* 0x009896800000995d */ /* 0x004fea0003900000 */
[----:B------:R-:W2:Y:S02]  /*ad10*/  @!P1 SYNCS.PHASECHK.TRANS64 P1, [R2+URZ+0xb0], R8 ;  /* 0x0000b008020095a7 */ /* 0x000ea400080210ff */
[----:B--2---:R-:W-:Y:S05]  /*ad20*/  @!P1 BRA `(.L_x_186) ;  /* 0xfffffffc00f09947 */ /* 0x004fea000383ffff */
[----:B------:R-:W-:Y:S05]  /*ad30*/  BRA `(.L_x_187) ;  /* 0xffffffa800a47947 */ /* 0x000fea000383ffff */
.L_x_92:
[----:B------:R-:W-:Y:S07]  /*ad40*/  MOV R0, UR20 ;  /* 0x0000001400007c02 */ /* 0x000fee0008000f00 */
.L_x_188:
[----:B-1----:R1:W2:Y:S02]  /*ad50*/  SYNCS.PHASECHK.TRANS64.TRYWAIT P0, [R0+URZ+0xb8], R8 ;  /* 0x0000b808000075a7 */ /* 0x0022a400080011ff */
[----:B--2---:R-:W-:Y:S05]  /*ad60*/  @!P0 NANOSLEEP.SYNCS 0x989680 ;  /* 0x009896800000895d */ /* 0x004fea0003900000 */
[----:B------:R-:W2:Y:S02]  /*ad70*/  @!P0 SYNCS.PHASECHK.TRANS64 P0, [R0+URZ+0xb8], R8 ;  /* 0x0000b808000085a7 */ /* 0x000ea400080010ff */
[----:B--2---:R-:W-:Y:S05]  /*ad80*/  @!P0 BRA `(.L_x_188) ;  /* 0xfffffffc00f08947 */ /* 0x004fea000383ffff */
[----:B------:R-:W-:Y:S05]  /*ad90*/  BRA `(.L_x_189) ;  /* 0xffffffa800ec7947 */ /* 0x000fea000383ffff */
.L_x_94:
[----:B------:R-:W-:-:S07]  /*ada0*/  MOV R0, UR20 ;  /* 0x0000001400007c02 */ /* 0x000fce0008000f00 */
.L_x_190:
[----:B--2---:R2:W3:Y:S02]  /*adb0*/  SYNCS.PHASECHK.TRANS64.TRYWAIT P0, [R0+URZ+0xa0], R2 ;  /* 0x0000a002000075a7 */ /* 0x0044e400080011ff */
[----:B---3--:R-:W-:Y:S05]  /*adc0*/  @!P0 NANOSLEEP.SYNCS 0x989680 ;  /* 0x009896800000895d */ /* 0x008fea0003900000 */
[----:B------:R-:W3:Y:S02]  /*add0*/  @!P0 SYNCS.PHASECHK.TRANS64 P0, [R0+URZ+0xa0], R2 ;  /* 0x0000a002000085a7 */ /* 0x000ee400080010ff */
[----:B---3--:R-:W-:Y:S05]  /*ade0*/  @!P0 BRA `(.L_x_190) ;  /* 0xfffffffc00f08947 */ /* 0x008fea000383ffff */
[----:B------:R-:W-:Y:S05]  /*adf0*/  BRA `(.L_x_191) ;  /* 0xffffffac00587947 */ /* 0x000fea000383ffff */
.L_x_95:
[----:B--2---:R-:W-:-:S07]  /*ae00*/  MOV R0, UR20 ;  /* 0x0000001400007c02 */ /* 0x004fce0008000f00 */
.L_x_192:
[----:B--2---:R2:W3:Y:S02]  /*ae10*/  SYNCS.PHASECHK.TRANS64.TRYWAIT P0, [R0+URZ+0xa8], R2 ;  /* 0x0000a802000075a7 */ /* 0x0044e400080011ff */
[----:B---3--:R-:W-:Y:S05]  /*ae20*/  @!P0 NANOSLEEP.SYNCS 0x989680 ;  /* 0x009896800000895d */ /* 0x008fea0003900000 */
[----:B------:R-:W3:Y:S02]  /*ae30*/  @!P0 SYNCS.PHASECHK.TRANS64 P0, [R0+URZ+0xa8], R2 ;  /* 0x0000a802000085a7 */ /* 0x000ee400080010ff */
[----:B---3--:R-:W-:Y:S05]  /*ae40*/  @!P0 BRA `(.L_x_192) ;  /* 0xfffffffc00f08947 */ /* 0x008fea000383ffff */
[----:B------:R-:W-:Y:S05]  /*ae50*/  BRA `(.L_x_193) ;  /* 0xffffffac00487947 */ /* 0x000fea000383ffff */
.L_x_96:
[----:B--2---:R-:W-:-:S07]  /*ae60*/  MOV R0, UR20 ;  /* 0x0000001400007c02 */ /* 0x004fce0008000f00 */
.L_x_194:
[----:B--2---:R2:W3:Y:S02]  /*ae70*/  SYNCS.PHASECHK.TRANS64.TRYWAIT P0, [R0+URZ+0xb0], R2 ;  /* 0x0000b002000075a7 */ /* 0x0044e400080011ff */
[----:B---3--:R-:W-:Y:S05]  /*ae80*/  @!P0 NANOSLEEP.SYNCS 0x989680 ;  /* 0x009896800000895d */ /* 0x008fea0003900000 */
[----:B------:R-:W3:Y:S02]  /*ae90*/  @!P0 SYNCS.PHASECHK.TRANS64 P0, [R0+URZ+0xb0], R2 ;  /* 0x0000b002000085a7 */ /* 0x000ee400080010ff */
[----:B---3--:R-:W-:Y:S05]  /*aea0*/  @!P0 BRA `(.L_x_194) ;  /* 0xfffffffc00f08947 */ /* 0x008fea000383ffff */
[----:B------:R-:W-:Y:S05]  /*aeb0*/  BRA `(.L_x_195) ;  /* 0xffffffac00387947 */ /* 0x000fea000383ffff */
.L_x_98:
[----:B------:R-:W-:Y:S07]  /*aec0*/  MOV R0, UR50 ;  /* 0x0000003200007c02 */ /* 0x000fee0008000f00 */
.L_x_196:
[----:B-1----:R1:W2:Y:S02]  /*aed0*/  SYNCS.PHASECHK.TRANS64.TRYWAIT P0, [R0+URZ+0xd0], R2 ;  /* 0x0000d002000075a7 */ /* 0x0022a400080011ff */
[----:B--2---:R-:W-:Y:S05]  /*aee0*/  @!P0 NANOSLEEP.SYNCS 0x989680 ;  /* 0x009896800000895d */ /* 0x004fea0003900000 */
[----:B------:R-:W2:Y:S02]  /*aef0*/  @!P0 SYNCS.PHASECHK.TRANS64 P0, [R0+URZ+0xd0], R2 ;  /* 0x0000d002000085a7 */ /* 0x000ea400080010ff */
[----:B--2---:R-:W-:Y:S05]  /*af00*/  @!P0 BRA `(.L_x_196) ;  /* 0xfffffffc00f08947 */ /* 0x004fea000383ffff */
[----:B------:R-:W-:Y:S05]  /*af10*/  BRA `(.L_x_197) ;  /* 0xffffffb000107947 */ /* 0x000fea000383ffff */
.L_x_109:
[----:B-1----:R-:W-:Y:S04]  /*af20*/  MOV R2, UR50 ;  /* 0x0000003200027c02 */ /* 0x002fe80008000f00 */
[----:B------:R1:W2:Y:S03]  /*af30*/  SYNCS.PHASECHK.TRANS64.TRYWAIT P1, [R2+URZ+0x80], R3 ;  /* 0x00008003020075a7 */ /* 0x0002a600080211ff */
[----:B--2---:R-:W-:Y:S05]  /*af40*/  @!P1 NANOSLEEP.SYNCS 0x989680 ;  /* 0x009896800000995d */ /* 0x004fea0003900000 */
[----:B------:R-:W2:Y:S02]  /*af50*/  @!P1 SYNCS.PHASECHK.TRANS64 P1, [R2+URZ+0x80], R3 ;  /* 0x00008003020095a7 */ /* 0x000ea400080210ff */
[----:B--2---:R-:W-:Y:S05]  /*af60*/  @!P1 BRA `(.L_x_109) ;  /* 0xfffffffc00ec9947 */ /* 0x004fea000383ffff */
[----:B------:R-:W-:Y:S05]  /*af70*/  BRA `(.L_x_108) ;  /* 0xffffffc000047947 */ /* 0x000fea000383ffff */
.L_x_111:
[----:B-1----:R1:W4:Y:S02]  /*af80*/  SYNCS.PHASECHK.TRANS64.TRYWAIT P0, [R103+URZ+0xe0], R0 ;  /* 0x0000e000670075a7 */ /* 0x00232400080011ff */
[----:B----4-:R-:W-:Y:S05]  /*af90*/  @!P0 NANOSLEEP.SYNCS 0x989680 ;  /* 0x009896800000895d */ /* 0x010fea0003900000 */
[----:B------:R-:W4:Y:S02]  /*afa0*/  @!P0 SYNCS.PHASECHK.TRANS64 P0, [R103+URZ+0xe0], R0 ;  /* 0x0000e000670085a7 */ /* 0x000f2400080010ff */
[----:B----4-:R-:W-:Y:S05]  /*afb0*/  @!P0 BRA `(.L_x_111) ;  /* 0xfffffffc00f08947 */ /* 0x010fea000383ffff */
[----:B------:R-:W-:Y:S05]  /*afc0*/  BRA `(.L_x_110) ;  /* 0xffffffc0002c7947 */ /* 0x000fea000383ffff */
.L_x_120:
[----:B---3--:R3:W4:Y:S02]  /*afd0*/  SYNCS.PHASECHK.TRANS64.TRYWAIT P0, [R2+URZ+0x80], R0 ;  /* 0x00008000020075a7 */ /* 0x00872400080011ff */
[----:B----4-:R-:W-:Y:S05]  /*afe0*/  @!P0 NANOSLEEP.SYNCS 0x989680 ;  /* 0x009896800000895d */ /* 0x010fea0003900000 */
[----:B------:R-:W4:Y:S02]  /*aff0*/  @!P0 SYNCS.PHASECHK.TRANS64 P0, [R2+URZ+0x80], R0 ;  /* 0x00008000020085a7 */ /* 0x000f2400080010ff */
[----:B----4-:R-:W-:Y:S05]  /*b000*/  @!P0 BRA `(.L_x_120) ;  /* 0xfffffffc00f08947 */ /* 0x010fea000383ffff */
[----:B------:R-:W-:Y:S05]  /*b010*/  BRA `(.L_x_119) ;  /* 0xffffffcc00147947 */ /* 0x000fea000383ffff */
.L_x_128:
[----:B-1----:R1:W3:Y:S02]  /*b020*/  SYNCS.PHASECHK.TRANS64.TRYWAIT P0, [R6+URZ+0x80], R5 ;  /* 0x00008005060075a7 */ /* 0x0022e400080011ff */
[----:B---3--:R-:W-:Y:S05]  /*b030*/  @!P0 NANOSLEEP.SYNCS 0x989680 ;  /* 0x009896800000895d */ /* 0x008fea0003900000 */
[----:B------:R-:W3:Y:S02]  /*b040*/  @!P0 SYNCS.PHASECHK.TRANS64 P0, [R6+URZ+0x80], R5 ;  /* 0x00008005060085a7 */ /* 0x000ee400080010ff */
[----:B---3--:R-:W-:Y:S05]  /*b050*/  @!P0 BRA `(.L_x_128) ;  /* 0xfffffffc00f08947 */ /* 0x008fea000383ffff */
[----:B------:R-:W-:Y:S05]  /*b060*/  BRA `(.L_x_127) ;  /* 0xffffffd800207947 */ /* 0x000fea000383ffff */
.L_x_136:
[----:B---3--:R3:W4:Y:S02]  /*b070*/  SYNCS.PHASECHK.TRANS64.TRYWAIT P0, [R2+URZ+0x80], R5 ;  /* 0x00008005020075a7 */ /* 0x00872400080011ff */
[----:B----4-:R-:W-:Y:S05]  /*b080*/  @!P0 NANOSLEEP.SYNCS 0x989680 ;  /* 0x009896800000895d */ /* 0x010fea0003900000 */
[----:B------:R-:W4:Y:S02]  /*b090*/  @!P0 SYNCS.PHASECHK.TRANS64 P0, [R2+URZ+0x80], R5 ;  /* 0x00008005020085a7 */ /* 0x000f2400080010ff */
[----:B----4-:R-:W-:Y:S05]  /*b0a0*/  @!P0 BRA `(.L_x_136) ;  /* 0xfffffffc00f08947 */ /* 0x010fea000383ffff */
[----:B------:R-:W-:Y:S05]  /*b0b0*/  BRA `(.L_x_135) ;  /* 0xffffffe400287947 */ /* 0x000fea000383ffff */
        .weak           $__internal_0_$__cuda_sm10x_tcgen05_guardrail_trap_col_being_dealloced_not_returned_by_alloc
        .type           $__internal_0_$__cuda_sm10x_tcgen05_guardrail_trap_col_being_dealloced_not_returned_by_alloc,@function
        .size           $__internal_0_$__cuda_sm10x_tcgen05_guardrail_trap_col_being_dealloced_not_returned_by_alloc,($__internal_1_$__cuda_sm10x_tcgen05_guardrail_trap_phase_invalid_during_alloc - $__internal_0_$__cuda_sm10x_tcgen05_guardrail_trap_col_being_dealloced_not_returned_by_alloc)
$__internal_0_$__cuda_sm10x_tcgen05_guardrail_trap_col_being_dealloced_not_returned_by_alloc:
[----:B------:R-:W-:Y:S05]  /*b0c0*/  BPT.TRAP 0x1 ;  /* 0x000000040000795c */ /* 0x000fea0000300000 */
[----:B------:R-:W-:-:S04]  /*b0d0*/  HFMA2 R3, -RZ, RZ, 0, 0 ;  /* 0x00000000ff037431 */ /* 0x000fc800000001ff */
[----:B------:R-:W-:Y:S05]  /*b0e0*/  RET.REL.NODEC R2 `(_ZN7cutlass13device_kernelINS_4conv6kernel13ConvUniversalINS1_16ConvProblemShapeILNS1_8OperatorE1ELi3EEENS1_10collective14CollectiveConvINS1_47MainloopSm100TmaUmmaWarpSpecializedImplicitGemmILS5_1ELi8ELi3ELi1ELi2EN4cute5tupleIJNSA_1CILi2EEENSC_ILi1EEESE_EEEEENSB_IJNSC_ILi256EEENSC_ILi128EEENSB_IJNSC_ILi64EEEEEEEEENS_6half_tESM_NSA_8TiledMMAINSA_8MMA_AtomIJNSA_26SM100_MMA_F16BF16_2x1SM_SSISM_SM_fLi256ELi128ELNSA_4UMMA5MajorE0ELSR_1ELNSQ_7ScaleInE0ELSS_0EEEEEENSA_6LayoutINSB_IJSE_SE_SE_EEENSB_IJNSC_ILi0EEESX_SX_EEEEENSB_IJNSA_10UnderscoreES10_S10_EEEEENS7_6detail27Sm100ImplicitGemmTileTraitsINSA_25SM100_TMA_2SM_LOAD_IM2COLENSA_14ComposedLayoutINSA_7SwizzleILi3ELi4ELi3EEENSA_18smem_ptr_flag_bitsILi16EEENSV_INSB_IJNSC_ILi8EEESJ_EEENSB_IJSJ_SE_EEEEEEEvEENS14_INSA_18SM100_TMA_2SM_LOADENS16_IS18_S1A_NSV_INSB_IJSJ_S1B_EEENSB_IJSE_SJ_EEEEEEEvEEEENS_8epilogue10collective18CollectiveEpilogueINS1O_23Sm100TmaWarpSpecializedILi4ELi2ELi32ELb1ELb0EEEJNSB_IJSI_SI_SK_EEENSB_IJNSV_ISI_SE_EENSV_INSC_ILi32EEESE_EEEEESM_NSB_IJNSB_IJllllEEESE_SX_EEESM_S1Z_NS1O_6fusion15FusionCallbacksIS1S_NS20_17LinearCombinationISM_fSM_fLNS_15FloatRoundStyleE2EEES1T_S1X_JEEENSA_5SM1004TMEM4LOAD26SM100_TMEM_LOAD_32dp32b32xENSA_20SM90_TMA_LOAD_IM2COLENS16_INS17_ILi2ELi4ELi3EEES1A_NSV_INSB_IJS1B_S1V_EEENSB_IJS1V_SE_EEEEEEENSA_39AutoVectorizingCopyWithAssumedAlignmentILi128EEENSA_21SM90_TMA_STORE_IM2COLES2F_S2H_S2H_EEEvvEEEEvNT_6ParamsE) ;  /* 0xffffff4c02c47950 */ /* 0x000fea0003c3ffff */
        .weak           $__internal_1_$__cuda_sm10x_tcgen05_guardrail_trap_phase_invalid_during_alloc
        .type           $__internal_1_$__cuda_sm10x_tcgen05_guardrail_trap_phase_invalid_during_alloc,@function
        .size           $__internal_1_$__cuda_sm10x_tcgen05_guardrail_trap_phase_invalid_during_alloc,($__internal_2_$__cuda_sm10x_tcgen05_guardrail_trap_unallocated_columns_being_dealloced - $__internal_1_$__cuda_sm10x_tcgen05_guardrail_trap_phase_invalid_during_alloc)
$__internal_1_$__cuda_sm10x_tcgen05_guardrail_trap_phase_invalid_during_alloc:
[----:B------:R-:W-:Y:S05]  /*b0f0*/  BPT.TRAP 0x1 ;  /* 0x000000040000795c */ /* 0x000fea0000300000 */
[----:B------:R-:W-:-:S04]  /*b100*/  MOV R5, 0x0 ;  /* 0x0000000000057802 */ /* 0x000fc80000000f00 */
[----:B------:R-:W-:Y:S05]  /*b110*/  RET.REL.NODEC R4 `(_ZN7cutlass13device_kernelINS_4conv6kernel13ConvUniversalINS1_16ConvProblemShapeILNS1_8OperatorE1ELi3EEENS1_10collective14CollectiveConvINS1_47MainloopSm100TmaUmmaWarpSpecializedImplicitGemmILS5_1ELi8ELi3ELi1ELi2EN4cute5tupleIJNSA_1CILi2EEENSC_ILi1EEESE_EEEEENSB_IJNSC_ILi256EEENSC_ILi128EEENSB_IJNSC_ILi64EEEEEEEEENS_6half_tESM_NSA_8TiledMMAINSA_8MMA_AtomIJNSA_26SM100_MMA_F16BF16_2x1SM_SSISM_SM_fLi256ELi128ELNSA_4UMMA5MajorE0ELSR_1ELNSQ_7ScaleInE0ELSS_0EEEEEENSA_6LayoutINSB_IJSE_SE_SE_EEENSB_IJNSC_ILi0EEESX_SX_EEEEENSB_IJNSA_10UnderscoreES10_S10_EEEEENS7_6detail27Sm100ImplicitGemmTileTraitsINSA_25SM100_TMA_2SM_LOAD_IM2COLENSA_14ComposedLayoutINSA_7SwizzleILi3ELi4ELi3EEENSA_18smem_ptr_flag_bitsILi16EEENSV_INSB_IJNSC_ILi8EEESJ_EEENSB_IJSJ_SE_EEEEEEEvEENS14_INSA_18SM100_TMA_2SM_LOADENS16_IS18_S1A_NSV_INSB_IJSJ_S1B_EEENSB_IJSE_SJ_EEEEEEEvEEEENS_8epilogue10collective18CollectiveEpilogueINS1O_23Sm100TmaWarpSpecializedILi4ELi2ELi32ELb1ELb0EEEJNSB_IJSI_SI_SK_EEENSB_IJNSV_ISI_SE_EENSV_INSC_ILi32EEESE_EEEEESM_NSB_IJNSB_IJllllEEESE_SX_EEESM_S1Z_NS1O_6fusion15FusionCallbacksIS1S_NS20_17LinearCombinationISM_fSM_fLNS_15FloatRoundStyleE2EEES1T_S1X_JEEENSA_5SM1004TMEM4LOAD26SM100_TMEM_LOAD_32dp32b32xENSA_20SM90_TMA_LOAD_IM2COLENS16_INS17_ILi2ELi4ELi3EEES1A_NSV_INSB_IJS1B_S1V_EEENSB_IJS1V_SE_EEEEEEENSA_39AutoVectorizingCopyWithAssumedAlignmentILi128EEENSA_21SM90_TMA_STORE_IM2COLES2F_S2H_S2H_EEEvvEEEEvNT_6ParamsE) ;  /* 0xffffff4c04b87950 */ /* 0x000fea0003c3ffff */
        .weak           $__internal_2_$__cuda_sm10x_tcgen05_guardrail_trap_unallocated_columns_being_dealloced
        .type           $__internal_2_$__cuda_sm10x_tcgen05_guardrail_trap_unallocated_columns_being_dealloced,@function
        .size           $__internal_2_$__cuda_sm10x_tcgen05_guardrail_trap_unallocated_columns_being_dealloced,(.L_x_199 - $__internal_2_$__cuda_sm10x_tcgen05_guardrail_trap_unallocated_columns_being_dealloced)
$__internal_2_$__cuda_sm10x_tcgen05_guardrail_trap_unallocated_columns_being_dealloced:
[----:B------:R-:W-:Y:S05]  /*b120*/  BPT.TRAP 0x1 ;  /* 0x000000040000795c */ /* 0x000fea0000300000 */
[----:B------:R-:W-:-:S04]  /*b130*/  HFMA2 R3, -RZ, RZ, 0, 0 ;  /* 0x00000000ff037431 */ /* 0x000fc800000001ff */
[----:B------:R-:W-:Y:S05]  /*b140*/  RET.REL.NODEC R2 `(_ZN7cutlass13device_kernelINS_4conv6kernel13ConvUniversalINS1_16ConvProblemShapeILNS1_8OperatorE1ELi3EEENS1_10collective14CollectiveConvINS1_47MainloopSm100TmaUmmaWarpSpecializedImplicitGemmILS5_1ELi8ELi3ELi1ELi2EN4cute5tupleIJNSA_1CILi2EEENSC_ILi1EEESE_EEEEENSB_IJNSC_ILi256EEENSC_ILi128EEENSB_IJNSC_ILi64EEEEEEEEENS_6half_tESM_NSA_8TiledMMAINSA_8MMA_AtomIJNSA_26SM100_MMA_F16BF16_2x1SM_SSISM_SM_fLi256ELi128ELNSA_4UMMA5MajorE0ELSR_1ELNSQ_7ScaleInE0ELSS_0EEEEEENSA_6LayoutINSB_IJSE_SE_SE_EEENSB_IJNSC_ILi0EEESX_SX_EEEEENSB_IJNSA_10UnderscoreES10_S10_EEEEENS7_6detail27Sm100ImplicitGemmTileTraitsINSA_25SM100_TMA_2SM_LOAD_IM2COLENSA_14ComposedLayoutINSA_7SwizzleILi3ELi4ELi3EEENSA_18smem_ptr_flag_bitsILi16EEENSV_INSB_IJNSC_ILi8EEESJ_EEENSB_IJSJ_SE_EEEEEEEvEENS14_INSA_18SM100_TMA_2SM_LOADENS16_IS18_S1A_NSV_INSB_IJSJ_S1B_EEENSB_IJSE_SJ_EEEEEEEvEEEENS_8epilogue10collective18CollectiveEpilogueINS1O_23Sm100TmaWarpSpecializedILi4ELi2ELi32ELb1ELb0EEEJNSB_IJSI_SI_SK_EEENSB_IJNSV_ISI_SE_EENSV_INSC_ILi32EEESE_EEEEESM_NSB_IJNSB_IJllllEEESE_SX_EEESM_S1Z_NS1O_6fusion15FusionCallbacksIS1S_NS20_17LinearCombinationISM_fSM_fLNS_15FloatRoundStyleE2EEES1T_S1X_JEEENSA_5SM1004TMEM4LOAD26SM100_TMEM_LOAD_32dp32b32xENSA_20SM90_TMA_LOAD_IM2COLENS16_INS17_ILi2ELi4ELi3EEES1A_NSV_INSB_IJS1B_S1V_EEENSB_IJS1V_SE_EEEEEEENSA_39AutoVectorizingCopyWithAssumedAlignmentILi128EEENSA_21SM90_TMA_STORE_IM2COLES2F_S2H_S2H_EEEvvEEEEvNT_6ParamsE) ;  /* 0xffffff4c02ac7950 */ /* 0x000fea0003c3ffff */
.L_x_198:
[----:B------:R-:W-:-:S00]  /*b150*/  BRA `(.L_x_198) ;  /* 0xfffffffc00fc7947 */ /* 0x000fc0000383ffff */
[----:B------:R-:W-:-:S00]  /*b160*/  NOP ;  /* 0x0000000000007918 */ /* 0x000fc00000000000 */
        /* <DEDUP_REMOVED lines=9> */
.L_x_199:


//--------------------- .nv.global.init           --------------------------
	.section	.nv.global.init,"aw",@progbits
.nv.global.init:
	.type		$str$29,@object
	.size		$str$29,($str$30 - $str$29)
$str$29:
        /*0000*/ 	.byte	0x28, 0x61, 0x64, 0x64, 0x72, 0x65, 0x73, 0x73, 0x20, 0x26, 0x20, 0x6d, 0x61, 0x73, 0x6b, 0x29
        /*0010*/ 	.byte	0x20, 0x3d, 0x3d, 0x20, 0x30, 0x00
	.type		$str$30,@object
	.size		$str$30,($str$28 - $str$30)
$str$30:
        /*0016*/ 	.byte	0x2f, 0x74, 0x6d, 0x70, 0x2f, 0x63, 0x75, 0x74, 0x6c, 0x61, 0x73, 0x73, 0x5f, 0x73, 0x77, 0x65
        /*0026*/ 	.byte	0x65, 0x70, 0x5f, 0x73, 0x72, 0x63, 0x2f, 0x69, 0x6e, 0x63, 0x6c, 0x75, 0x64, 0x65, 0x2f, 0x63
        /*0036*/ 	.byte	0x75, 0x74, 0x65, 0x2f, 0x70, 0x6f, 0x69, 0x6e, 0x74, 0x65, 0x72, 0x5f, 0x66, 0x6c, 0x61, 0x67
        /*0046*/ 	.byte	0x67, 0x65, 0x64, 0x2e, 0x68, 0x70, 0x70, 0x00
	.type		$str$28,@object
	.size		$str$28,($str$27 - $str$28)
$str$28:
        /*004e*/ 	.byte	0x2f, 0x74, 0x6d, 0x70, 0x2f, 0x63, 0x75, 0x74, 0x6c, 0x61, 0x73, 0x73, 0x5f, 0x73, 0x77, 0x65
        /*005e*/ 	.byte	0x65, 0x70, 0x5f, 0x73, 0x72, 0x63, 0x2f, 0x69, 0x6e, 0x63, 0x6c, 0x75, 0x64, 0x65, 0x2f, 0x63
        /*006e*/ 	.byte	0x75, 0x74, 0x65, 0x2f, 0x61, 0x74, 0x6f, 0x6d, 0x2f, 0x63, 0x6f, 0x70, 0x79, 0x5f, 0x74, 0x72
        /*007e*/ 	.byte	0x61, 0x69, 0x74, 0x73, 0x5f, 0x73, 0x6d, 0x31, 0x30, 0x30, 0x2e, 0x68, 0x70, 0x70, 0x00
	.type		$str$27,@object
	.size		$str$27,(__unnamed_1 - $str$27)
$str$27:
        /*008d*/ 	.byte	0x28, 0x28, 0x75, 0x69, 0x6e, 0x74, 0x33, 0x32, 0x5f, 0x74, 0x28, 0x74, 0x68, 0x72, 0x65, 0x61
        /*009d*/ 	.byte	0x64, 0x49, 0x64, 0x78, 0x2e, 0x78, 0x29, 0x20, 0x2f, 0x20, 0x33, 0x32, 0x29, 0x20, 0x25, 0x20
        /*00ad*/ 	.byte	0x34, 0x29, 0x20, 0x3d, 0x3d, 0x20, 0x28, 0x28, 0x28, 0x74, 0x6d, 0x65, 0x6d, 0x5f, 0x61, 0x64
        /*00bd*/ 	.byte	0x64, 0x72, 0x20, 0x3e, 0x3e, 0x20, 0x31, 0x36, 0x29, 0x20, 0x2f, 0x20, 0x33, 0x32, 0x29, 0x20
        /*00cd*/ 	.byte	0x25, 0x20, 0x34, 0x29, 0x00
	.type		__unnamed_1,@object
	.size		__unnamed_1,(__unnamed_2 - __unnamed_1)
__unnamed_1:
        /*00d2*/ 	.byte	0x61, 0x75, 0x74, 0x6f, 0x20, 0x63, 0x75, 0x74, 0x65, 0x3a, 0x3a, 0x61, 0x73, 0x5f, 0x70, 0x6f
        /* <DEDUP_REMOVED lines=24> */
        /*0262*/ 	.byte	0x3e, 0x3e, 0x3e, 0x3e, 0x5d, 0x00
	.type		__unnamed_2,@object
	.size		__unnamed_2,(.L_2 - __unnamed_2)
__unnamed_2:
        /* <DEDUP_REMOVED lines=42> */
        /*0508*/ 	.byte	0x3e, 0x3e, 0x5d, 0x00
.L_2:


//--------------------- .nv.shared._ZN7cutlass13device_kernelINS_4conv6kernel13ConvUniversalINS1_16ConvProblemShapeILNS1_8OperatorE1ELi3EEENS1_10collective14CollectiveConvINS1_47MainloopSm100TmaUmmaWarpSpecializedImplicitGemmILS5_1ELi8ELi3ELi1ELi2EN4cute5tupleIJNSA_1CILi2EEENSC_ILi1EEESE_EEEEENSB_IJNSC_ILi256EEENSC_ILi128EEENSB_IJNSC_ILi64EEEEEEEEENS_6half_tESM_NSA_8TiledMMAINSA_8MMA_AtomIJNSA_26SM100_MMA_F16BF16_2x1SM_SSISM_SM_fLi256ELi128ELNSA_4UMMA5MajorE0ELSR_1ELNSQ_7ScaleInE0ELSS_0EEEEEENSA_6LayoutINSB_IJSE_SE_SE_EEENSB_IJNSC_ILi0EEESX_SX_EEEEENSB_IJNSA_10UnderscoreES10_S10_EEEEENS7_6detail27Sm100ImplicitGemmTileTraitsINSA_25SM100_TMA_2SM_LOAD_IM2COLENSA_14ComposedLayoutINSA_7SwizzleILi3ELi4ELi3EEENSA_18smem_ptr_flag_bitsILi16EEENSV_INSB_IJNSC_ILi8EEESJ_EEENSB_IJSJ_SE_EEEEEEEvEENS14_INSA_18SM100_TMA_2SM_LOADENS16_IS18_S1A_NSV_INSB_IJSJ_S1B_EEENSB_IJSE_SJ_EEEEEEEvEEEENS_8epilogue10collective18CollectiveEpilogueINS1O_23Sm100TmaWarpSpecializedILi4ELi2ELi32ELb1ELb0EEEJNSB_IJSI_SI_SK_EEENSB_IJNSV_ISI_SE_EENSV_INSC_ILi32EEESE_EEEEESM_NSB_IJNSB_IJllllEEESE_SX_EEESM_S1Z_NS1O_6fusion15FusionCallbacksIS1S_NS20_17LinearCombinationISM_fSM_fLNS_15FloatRoundStyleE2EEES1T_S1X_JEEENSA_5SM1004TMEM4LOAD26SM100_TMEM_LOAD_32dp32b32xENSA_20SM90_TMA_LOAD_IM2COLENS16_INS17_ILi2ELi4ELi3EEES1A_NSV_INSB_IJS1B_S1V_EEENSB_IJS1V_SE_EEEEEEENSA_39AutoVectorizingCopyWithAssumedAlignmentILi128EEENSA_21SM90_TMA_STORE_IM2COLES2F_S2H_S2H_EEEvvEEEEvNT_6ParamsE --------------------------
	.section	.nv.shared._ZN7cutlass13device_kernelINS_4conv6kernel13ConvUniversalINS1_16ConvProblemShapeILNS1_8OperatorE1ELi3EEENS1_10collective14CollectiveConvINS1_47MainloopSm100TmaUmmaWarpSpecializedImplicitGemmILS5_1ELi8ELi3ELi1ELi2EN4cute5tupleIJNSA_1CILi2EEENSC_ILi1EEESE_EEEEENSB_IJNSC_ILi256EEENSC_ILi128EEENSB_IJNSC_ILi64EEEEEEEEENS_6half_tESM_NSA_8TiledMMAINSA_8MMA_AtomIJNSA_26SM100_MMA_F16BF16_2x1SM_SSISM_SM_fLi256ELi128ELNSA_4UMMA5MajorE0ELSR_1ELNSQ_7ScaleInE0ELSS_0EEEEEENSA_6LayoutINSB_IJSE_SE_SE_EEENSB_IJNSC_ILi0EEESX_SX_EEEEENSB_IJNSA_10UnderscoreES10_S10_EEEEENS7_6detail27Sm100ImplicitGemmTileTraitsINSA_25SM100_TMA_2SM_LOAD_IM2COLENSA_14ComposedLayoutINSA_7SwizzleILi3ELi4ELi3EEENSA_18smem_ptr_flag_bitsILi16EEENSV_INSB_IJNSC_ILi8EEESJ_EEENSB_IJSJ_SE_EEEEEEEvEENS14_INSA_18SM100_TMA_2SM_LOADENS16_IS18_S1A_NSV_INSB_IJSJ_S1B_EEENSB_IJSE_SJ_EEEEEEEvEEEENS_8epilogue10collective18CollectiveEpilogueINS1O_23Sm100TmaWarpSpecializedILi4ELi2ELi32ELb1ELb0EEEJNSB_IJSI_SI_SK_EEENSB_IJNSV_ISI_SE_EENSV_INSC_ILi32EEESE_EEEEESM_NSB_IJNSB_IJllllEEESE_SX_EEESM_S1Z_NS1O_6fusion15FusionCallbacksIS1S_NS20_17LinearCombinationISM_fSM_fLNS_15FloatRoundStyleE2EEES1T_S1X_JEEENSA_5SM1004TMEM4LOAD26SM100_TMEM_LOAD_32dp32b32xENSA_20SM90_TMA_LOAD_IM2COLENS16_INS17_ILi2ELi4ELi3EEES1A_NSV_INSB_IJS1B_S1V_EEENSB_IJS1V_SE_EEEEEEENSA_39AutoVectorizingCopyWithAssumedAlignmentILi128EEENSA_21SM90_TMA_STORE_IM2COLES2F_S2H_S2H_EEEvvEEEEvNT_6ParamsE,"aw",@nobits
	.sectionflags	@""
	.align	16
	.zero		1024


//--------------------- .nv.shared.reserved.0     --------------------------
	.section	.nv.shared.reserved.0,"aw",@nobits
	.weak		__nv_reservedSMEM_offset_0_alias
	.size		__nv_reservedSMEM_offset_0_alias, 0, 64
	.other		__nv_reservedSMEM_offset_0_alias,@"STO_CUDA_RESERVED_SHARED STV_DEFAULT"
__nv_reservedSMEM_offset_0_alias:
	.zero		0
.nv.shared.reserved.0:
	.zero		64
	.weak		__nv_reservedSMEM_tcgen05_partition
	.type		__nv_reservedSMEM_tcgen05_partition,@object
	.size		__nv_reservedSMEM_tcgen05_partition,(.L_0 - __nv_reservedSMEM_tcgen05_partition)
__nv_reservedSMEM_tcgen05_partition:
	.zero		32
.L_0:


//--------------------- .nv.global                --------------------------
	.section	.nv.global,"aw",@nobits
.nv.global:
	.type		_ZN39_INTERNAL_890916a7_4_k_cu_23c56686_38554cute1_E,@object
	.size		_ZN39_INTERNAL_890916a7_4_k_cu_23c56686_38554cute1_E,(_ZN39_INTERNAL_890916a7_4_k_cu_23c56686_38554cuda3std3__45__cpo6cbeginE - _ZN39_INTERNAL_890916a7_4_k_cu_23c56686_38554cute1_E)
_ZN39_INTERNAL_890916a7_4_k_cu_23c56686_38554cute1_E:
	.zero		1
	.type		_ZN39_INTERNAL_890916a7_4_k_cu_23c56686_38554cuda3std3__45__cpo6cbeginE,@object
	.size		_ZN39_INTERNAL_890916a7_4_k_cu_23c56686_38554cuda3std3__45__cpo6cbeginE,(_ZN39_INTERNAL_890916a7_4_k_cu_23c56686_38554cuda3std3__48in_placeE - _ZN39_INTERNAL_890916a7_4_k_cu_23c56686_38554cuda3std3__45__cpo6cbeginE)
_ZN39_INTERNAL_890916a7_4_k_cu_23c56686_38554cuda3std3__45__cpo6cbeginE:
	.zero		1
	.type		_ZN39_INTERNAL_890916a7_4_k_cu_23c56686_38554cuda3std3__48in_placeE,@object
	.size		_ZN39_INTERNAL_890916a7_4_k_cu_23c56686_38554cuda3std3__48in_placeE,(_ZN39_INTERNAL_890916a7_4_k_cu_23c56686_38554cuda3std6ranges3__45__cpo9iter_moveE - _ZN39_INTERNAL_890916a7_4_k_cu_23c56686_38554cuda3std3__48in_placeE)
_ZN39_INTERNAL_890916a7_4_k_cu_23c56686_38554cuda3std3__48in_placeE:
	.zero		1
	.type		_ZN39_INTERNAL_890916a7_4_k_cu_23c56686_38554cuda3std6ranges3__45__cpo9iter_moveE,@object
	.size		_ZN39_INTERNAL_890916a7_4_k_cu_23c56686_38554cuda3std6ranges3__45__cpo9iter_moveE,(_ZN39_INTERNAL_890916a7_4_k_cu_23c56686_38554cuda3std3__45__cpo5beginE - _ZN39_INTERNAL_890916a7_4_k_cu_23c56686_38554cuda3std6ranges3__45__cpo9iter_moveE)
_ZN39_INTERNAL_890916a7_4_k_cu_23c56686_38554cuda3std6ranges3__45__cpo9iter_moveE:
	.zero		1
	.type		_ZN39_INTERNAL_890916a7_4_k_cu_23c56686_38554cuda3std3__45__cpo5beginE,@object
	.size		_ZN39_INTERNAL_890916a7_4_k_cu_23c56686_38554cuda3std3__45__cpo5beginE,(_ZN39_INTERNAL_890916a7_4_k_cu_23c56686_38554cuda3std3__441_GLOBAL__N__890916a7_4_k_cu_23c56686_38556ignoreE - _ZN39_INTERNAL_890916a7_4_k_cu_23c56686_38554cuda3std3__45__cpo5beginE)
_ZN39_INTERNAL_890916a7_4_k_cu_23c56686_38554cuda3std3__45__cpo5beginE:
	.zero		1
	.type		_ZN39_INTERNAL_890916a7_4_k_cu_23c56686_38554cuda3std3__441_GLOBAL__N__890916a7_4_k_cu_23c56686_38556ignoreE,@object
	.size		_ZN39_INTERNAL_890916a7_4_k_cu_23c56686_38554cuda3std3__441_GLOBAL__N__890916a7_4_k_cu_23c56686_38556ignoreE,(_ZN39_INTERNAL_890916a7_4_k_cu_23c56686_38554cute7productE - _ZN39_INTERNAL_890916a7_4_k_cu_23c56686_38554cuda3std3__441_GLOBAL__N__890916a7_4_k_cu_23c56686_38556ignoreE)
_ZN39_INTERNAL_890916a7_4_k_cu_23c56686_38554cuda3std3__441_GLOBAL__N__890916a7_4_k_cu_23c56686_38556ignoreE:
	.zero		1
	.type		_ZN39_INTERNAL_890916a7_4_k_cu_23c56686_38554cute7productE,@object
	.size		_ZN39_INTERNAL_890916a7_4_k_cu_23c56686_38554cute7productE,(_ZN39_INTERNAL_890916a7_4_k_cu_23c56686_38554cuda3std3__45__cpo3endE - _ZN39_INTERNAL_890916a7_4_k_cu_23c56686_38554cute7productE)
_ZN39_INTERNAL_890916a7_4_k_cu_23c56686_38554cute7productE:
	.zero		1
	.type		_ZN39_INTERNAL_890916a7_4_k_cu_23c56686_38554cuda3std3__45__cpo3endE,@object
	.size		_ZN39_INTERNAL_890916a7_4_k_cu_23c56686_38554cuda3std3__45__cpo3endE,(_ZN39_INTERNAL_890916a7_4_k_cu_23c56686_38554cuda3std3__419piecewise_constructE - _ZN39_INTERNAL_890916a7_4_k_cu_23c56686_38554cuda3std3__45__cpo3endE)
_ZN39_INTERNAL_890916a7_4_k_cu_23c56686_38554cuda3std3__45__cpo3endE:
	.zero		1
	.type		_ZN39_INTERNAL_890916a7_4_k_cu_23c56686_38554cuda3std3__419piecewise_constructE,@object
	.size		_ZN39_INTERNAL_890916a7_4_k_cu_23c56686_38554cuda3std3__419piecewise_constructE,(_ZN39_INTERNAL_890916a7_4_k_cu_23c56686_38554cuda3std3__45__cpo4cendE - _ZN39_INTERNAL_890916a7_4_k_cu_23c56686_38554cuda3std3__419piecewise_constructE)
_ZN39_INTERNAL_890916a7_4_k_cu_23c56686_38554cuda3std3__419piecewise_constructE:
	.zero		1
	.type		_ZN39_INTERNAL_890916a7_4_k_cu_23c56686_38554cuda3std3__45__cpo4cendE,@object
	.size		_ZN39_INTERNAL_890916a7_4_k_cu_23c56686_38554cuda3std3__45__cpo4cendE,(_ZN39_INTERNAL_890916a7_4_k_cu_23c56686_38554cuda3std6ranges3__45__cpo4swapE - _ZN39_INTERNAL_890916a7_4_k_cu_23c56686_38554cuda3std3__45__cpo4cendE)
_ZN39_INTERNAL_890916a7_4_k_cu_23c56686_38554cuda3std3__45__cpo4cendE:
	.zero		1
	.type		_ZN39_INTERNAL_890916a7_4_k_cu_23c56686_38554cuda3std6ranges3__45__cpo4swapE,@object
	.size		_ZN39_INTERNAL_890916a7_4_k_cu_23c56686_38554cuda3std6ranges3__45__cpo4swapE,(.L_10 - _ZN39_INTERNAL_890916a7_4_k_cu_23c56686_38554cuda3std6ranges3__45__cpo4swapE)
_ZN39_INTERNAL_890916a7_4_k_cu_23c56686_38554cuda3std6ranges3__45__cpo4swapE:
	.zero		1
.L_10:


//--------------------- .nv.constant0._ZN7cutlass13device_kernelINS_4conv6kernel13ConvUniversalINS1_16ConvProblemShapeILNS1_8OperatorE1ELi3EEENS1_10collective14CollectiveConvINS1_47MainloopSm100TmaUmmaWarpSpecializedImplicitGemmILS5_1ELi8ELi3ELi1ELi2EN4cute5tupleIJNSA_1CILi2EEENSC_ILi1EEESE_EEEEENSB_IJNSC_ILi256EEENSC_ILi128EEENSB_IJNSC_ILi64EEEEEEEEENS_6half_tESM_NSA_8TiledMMAINSA_8MMA_AtomIJNSA_26SM100_MMA_F16BF16_2x1SM_SSISM_SM_fLi256ELi128ELNSA_4UMMA5MajorE0ELSR_1ELNSQ_7ScaleInE0ELSS_0EEEEEENSA_6LayoutINSB_IJSE_SE_SE_EEENSB_IJNSC_ILi0EEESX_SX_EEEEENSB_IJNSA_10UnderscoreES10_S10_EEEEENS7_6detail27Sm100ImplicitGemmTileTraitsINSA_25SM100_TMA_2SM_LOAD_IM2COLENSA_14ComposedLayoutINSA_7SwizzleILi3ELi4ELi3EEENSA_18smem_ptr_flag_bitsILi16EEENSV_INSB_IJNSC_ILi8EEESJ_EEENSB_IJSJ_SE_EEEEEEEvEENS14_INSA_18SM100_TMA_2SM_LOADENS16_IS18_S1A_NSV_INSB_IJSJ_S1B_EEENSB_IJSE_SJ_EEEEEEEvEEEENS_8epilogue10collective18CollectiveEpilogueINS1O_23Sm100TmaWarpSpecializedILi4ELi2ELi32ELb1ELb0EEEJNSB_IJSI_SI_SK_EEENSB_IJNSV_ISI_SE_EENSV_INSC_ILi32EEESE_EEEEESM_NSB_IJNSB_IJllllEEESE_SX_EEESM_S1Z_NS1O_6fusion15FusionCallbacksIS1S_NS20_17LinearCombinationISM_fSM_fLNS_15FloatRoundStyleE2EEES1T_S1X_JEEENSA_5SM1004TMEM4LOAD26SM100_TMEM_LOAD_32dp32b32xENSA_20SM90_TMA_LOAD_IM2COLENS16_INS17_ILi2ELi4ELi3EEES1A_NSV_INSB_IJS1B_S1V_EEENSB_IJS1V_SE_EEEEEEENSA_39AutoVectorizingCopyWithAssumedAlignmentILi128EEENSA_21SM90_TMA_STORE_IM2COLES2F_S2H_S2H_EEEvvEEEEvNT_6ParamsE --------------------------
	.section	.nv.constant0._ZN7cutlass13device_kernelINS_4conv6kernel13ConvUniversalINS1_16ConvProblemShapeILNS1_8OperatorE1ELi3EEENS1_10collective14CollectiveConvINS1_47MainloopSm100TmaUmmaWarpSpecializedImplicitGemmILS5_1ELi8ELi3ELi1ELi2EN4cute5tupleIJNSA_1CILi2EEENSC_ILi1EEESE_EEEEENSB_IJNSC_ILi256EEENSC_ILi128EEENSB_IJNSC_ILi64EEEEEEEEENS_6half_tESM_NSA_8TiledMMAINSA_8MMA_AtomIJNSA_26SM100_MMA_F16BF16_2x1SM_SSISM_SM_fLi256ELi128ELNSA_4UMMA5MajorE0ELSR_1ELNSQ_7ScaleInE0ELSS_0EEEEEENSA_6LayoutINSB_IJSE_SE_SE_EEENSB_IJNSC_ILi0EEESX_SX_EEEEENSB_IJNSA_10UnderscoreES10_S10_EEEEENS7_6detail27Sm100ImplicitGemmTileTraitsINSA_25SM100_TMA_2SM_LOAD_IM2COLENSA_14ComposedLayoutINSA_7SwizzleILi3ELi4ELi3EEENSA_18smem_ptr_flag_bitsILi16EEENSV_INSB_IJNSC_ILi8EEESJ_EEENSB_IJSJ_SE_EEEEEEEvEENS14_INSA_18SM100_TMA_2SM_LOADENS16_IS18_S1A_NSV_INSB_IJSJ_S1B_EEENSB_IJSE_SJ_EEEEEEEvEEEENS_8epilogue10collective18CollectiveEpilogueINS1O_23Sm100TmaWarpSpecializedILi4ELi2ELi32ELb1ELb0EEEJNSB_IJSI_SI_SK_EEENSB_IJNSV_ISI_SE_EENSV_INSC_ILi32EEESE_EEEEESM_NSB_IJNSB_IJllllEEESE_SX_EEESM_S1Z_NS1O_6fusion15FusionCallbacksIS1S_NS20_17LinearCombinationISM_fSM_fLNS_15FloatRoundStyleE2EEES1T_S1X_JEEENSA_5SM1004TMEM4LOAD26SM100_TMEM_LOAD_32dp32b32xENSA_20SM90_TMA_LOAD_IM2COLENS16_INS17_ILi2ELi4ELi3EEES1A_NSV_INSB_IJS1B_S1V_EEENSB_IJS1V_SE_EEEEEEENSA_39AutoVectorizingCopyWithAssumedAlignmentILi128EEENSA_21SM90_TMA_STORE_IM2COLES2F_S2H_S2H_EEEvvEEEEvNT_6ParamsE,"a",@progbits
	.sectionflags	@""
	.align	4
.nv.constant0._ZN7cutlass13device_kernelINS_4conv6kernel13ConvUniversalINS1_16ConvProblemShapeILNS1_8OperatorE1ELi3EEENS1_10collective14CollectiveConvINS1_47MainloopSm100TmaUmmaWarpSpecializedImplicitGemmILS5_1ELi8ELi3ELi1ELi2EN4cute5tupleIJNSA_1CILi2EEENSC_ILi1EEESE_EEEEENSB_IJNSC_ILi256EEENSC_ILi128EEENSB_IJNSC_ILi64EEEEEEEEENS_6half_tESM_NSA_8TiledMMAINSA_8MMA_AtomIJNSA_26SM100_MMA_F16BF16_2x1SM_SSISM_SM_fLi256ELi128ELNSA_4UMMA5MajorE0ELSR_1ELNSQ_7ScaleInE0ELSS_0EEEEEENSA_6LayoutINSB_IJSE_SE_SE_EEENSB_IJNSC_ILi0EEESX_SX_EEEEENSB_IJNSA_10UnderscoreES10_S10_EEEEENS7_6detail27Sm100ImplicitGemmTileTraitsINSA_25SM100_TMA_2SM_LOAD_IM2COLENSA_14ComposedLayoutINSA_7SwizzleILi3ELi4ELi3EEENSA_18smem_ptr_flag_bitsILi16EEENSV_INSB_IJNSC_ILi8EEESJ_EEENSB_IJSJ_SE_EEEEEEEvEENS14_INSA_18SM100_TMA_2SM_LOADENS16_IS18_S1A_NSV_INSB_IJSJ_S1B_EEENSB_IJSE_SJ_EEEEEEEvEEEENS_8epilogue10collective18CollectiveEpilogueINS1O_23Sm100TmaWarpSpecializedILi4ELi2ELi32ELb1ELb0EEEJNSB_IJSI_SI_SK_EEENSB_IJNSV_ISI_SE_EENSV_INSC_ILi32EEESE_EEEEESM_NSB_IJNSB_IJllllEEESE_SX_EEESM_S1Z_NS1O_6fusion15FusionCallbacksIS1S_NS20_17LinearCombinationISM_fSM_fLNS_15FloatRoundStyleE2EEES1T_S1X_JEEENSA_5SM1004TMEM4LOAD26SM100_TMEM_LOAD_32dp32b32xENSA_20SM90_TMA_LOAD_IM2COLENS16_INS17_ILi2ELi4ELi3EEES1A_NSV_INSB_IJS1B_S1V_EEENSB_IJS1V_SE_EEEEEEENSA_39AutoVectorizingCopyWithAssumedAlignmentILi128EEENSA_21SM90_TMA_STORE_IM2COLES2F_S2H_S2H_EEEvvEEEEvNT_6ParamsE:
	.zero		3200


//--------------------- SYMBOLS --------------------------

	.type		.nv.reservedSmem.offset0,@object
	.size		.nv.reservedSmem.offset0,0x4
	.type		.nv.reservedSmem.cap,@object
	.size		.nv.reservedSmem.cap,0x4
	.type		__assertfail,@function
